//
// Generated by NVIDIA NVVM Compiler
//
// Compiler Build ID: CL-36424714
// Cuda compilation tools, release 13.0, V13.0.88
// Based on NVVM 20.0.0
//

.version 9.0
.target sm_100
.address_size 64

	// .globl	_ZN3cub18CUB_300001_SM_10006detail11EmptyKernelIvEEvv
// _ZZN3cub18CUB_300001_SM_10006detail6reduce28DeviceReduceSingleTileKernelINS2_10policy_hubIijN4cuda3std3__44plusIiEEE10Policy1000EN6thrust24THRUST_300001_SM_1000_NS20permutation_iteratorINSD_10device_ptrIKiEENSD_18transform_iteratorI16SubarrayIndexMapNSD_17counting_iteratorIiNSD_11use_defaultESL_SL_EESL_SL_EEEEPijS9_iiNS7_10__identityEEEvT0_T1_T2_T3_T4_T6_E12temp_storage has been demoted
// _ZZN3cub18CUB_300001_SM_10006detail6reduce18DeviceReduceKernelINS2_10policy_hubIijN4cuda3std3__44plusIiEEE10Policy1000EN6thrust24THRUST_300001_SM_1000_NS20permutation_iteratorINSD_10device_ptrIKiEENSD_18transform_iteratorI16SubarrayIndexMapNSD_17counting_iteratorIiNSD_11use_defaultESL_SL_EESL_SL_EEEEjS9_iNS7_10__identityEEEvT0_PT3_T1_NS0_13GridEvenShareIST_EET2_T4_E12temp_storage has been demoted
// _ZZN3cub18CUB_300001_SM_10006detail6reduce28DeviceReduceSingleTileKernelINS2_10policy_hubIijN4cuda3std3__44plusIiEEE10Policy1000EPiSC_iS9_iiNS7_10__identityEEEvT0_T1_T2_T3_T4_T6_E12temp_storage has been demoted
// _ZZN3cub18CUB_300001_SM_10006detail6reduce28DeviceReduceSingleTileKernelINS2_10policy_hubIiyN4cuda3std3__44plusIiEEE10Policy1000EN6thrust24THRUST_300001_SM_1000_NS20permutation_iteratorINSD_10device_ptrIKiEENSD_18transform_iteratorI16SubarrayIndexMapNSD_17counting_iteratorIiNSD_11use_defaultESL_SL_EESL_SL_EEEEPiyS9_iiNS7_10__identityEEEvT0_T1_T2_T3_T4_T6_E12temp_storage has been demoted
// _ZZN3cub18CUB_300001_SM_10006detail6reduce18DeviceReduceKernelINS2_10policy_hubIiyN4cuda3std3__44plusIiEEE10Policy1000EN6thrust24THRUST_300001_SM_1000_NS20permutation_iteratorINSD_10device_ptrIKiEENSD_18transform_iteratorI16SubarrayIndexMapNSD_17counting_iteratorIiNSD_11use_defaultESL_SL_EESL_SL_EEEEyS9_iNS7_10__identityEEEvT0_PT3_T1_NS0_13GridEvenShareIST_EET2_T4_E12temp_storage has been demoted
// _ZZN3cub18CUB_300001_SM_10006detail6reduce28DeviceReduceSingleTileKernelINS2_10policy_hubIiyN4cuda3std3__44plusIiEEE10Policy1000EPiSC_iS9_iiNS7_10__identityEEEvT0_T1_T2_T3_T4_T6_E12temp_storage has been demoted
.global .align 1 .b8 _ZN34_INTERNAL_b3de86a9_4_k_cu_ff76e7494cuda3std3__45__cpo5beginE[1];
.global .align 1 .b8 _ZN34_INTERNAL_b3de86a9_4_k_cu_ff76e7494cuda3std3__45__cpo3endE[1];
.global .align 1 .b8 _ZN34_INTERNAL_b3de86a9_4_k_cu_ff76e7494cuda3std3__45__cpo6cbeginE[1];
.global .align 1 .b8 _ZN34_INTERNAL_b3de86a9_4_k_cu_ff76e7494cuda3std3__45__cpo4cendE[1];
.global .align 1 .b8 _ZN34_INTERNAL_b3de86a9_4_k_cu_ff76e7494cuda3std3__45__cpo6rbeginE[1];
.global .align 1 .b8 _ZN34_INTERNAL_b3de86a9_4_k_cu_ff76e7494cuda3std3__45__cpo4rendE[1];
.global .align 1 .b8 _ZN34_INTERNAL_b3de86a9_4_k_cu_ff76e7494cuda3std3__45__cpo7crbeginE[1];
.global .align 1 .b8 _ZN34_INTERNAL_b3de86a9_4_k_cu_ff76e7494cuda3std3__45__cpo5crendE[1];
.global .align 1 .b8 _ZN34_INTERNAL_b3de86a9_4_k_cu_ff76e7494cuda3std3__436_GLOBAL__N__b3de86a9_4_k_cu_ff76e7496ignoreE[1];
.global .align 1 .b8 _ZN34_INTERNAL_b3de86a9_4_k_cu_ff76e7494cuda3std3__419piecewise_constructE[1];
.global .align 1 .b8 _ZN34_INTERNAL_b3de86a9_4_k_cu_ff76e7494cuda3std3__48in_placeE[1];
.global .align 1 .b8 _ZN34_INTERNAL_b3de86a9_4_k_cu_ff76e7494cuda3std3__420unreachable_sentinelE[1];
.global .align 1 .b8 _ZN34_INTERNAL_b3de86a9_4_k_cu_ff76e7494cuda3std3__47nulloptE[1];
.global .align 1 .b8 _ZN34_INTERNAL_b3de86a9_4_k_cu_ff76e7494cuda3std3__48unexpectE[1];
.global .align 1 .b8 _ZN34_INTERNAL_b3de86a9_4_k_cu_ff76e7494cuda3std6ranges3__45__cpo4swapE[1];
.global .align 1 .b8 _ZN34_INTERNAL_b3de86a9_4_k_cu_ff76e7494cuda3std6ranges3__45__cpo9iter_moveE[1];
.global .align 1 .b8 _ZN34_INTERNAL_b3de86a9_4_k_cu_ff76e7494cuda3std6ranges3__45__cpo5beginE[1];
.global .align 1 .b8 _ZN34_INTERNAL_b3de86a9_4_k_cu_ff76e7494cuda3std6ranges3__45__cpo3endE[1];
.global .align 1 .b8 _ZN34_INTERNAL_b3de86a9_4_k_cu_ff76e7494cuda3std6ranges3__45__cpo6cbeginE[1];
.global .align 1 .b8 _ZN34_INTERNAL_b3de86a9_4_k_cu_ff76e7494cuda3std6ranges3__45__cpo4cendE[1];
.global .align 1 .b8 _ZN34_INTERNAL_b3de86a9_4_k_cu_ff76e7494cuda3std6ranges3__45__cpo7advanceE[1];
.global .align 1 .b8 _ZN34_INTERNAL_b3de86a9_4_k_cu_ff76e7494cuda3std6ranges3__45__cpo9iter_swapE[1];
.global .align 1 .b8 _ZN34_INTERNAL_b3de86a9_4_k_cu_ff76e7494cuda3std6ranges3__45__cpo4nextE[1];
.global .align 1 .b8 _ZN34_INTERNAL_b3de86a9_4_k_cu_ff76e7494cuda3std6ranges3__45__cpo4prevE[1];
.global .align 1 .b8 _ZN34_INTERNAL_b3de86a9_4_k_cu_ff76e7494cuda3std6ranges3__45__cpo4dataE[1];
.global .align 1 .b8 _ZN34_INTERNAL_b3de86a9_4_k_cu_ff76e7494cuda3std6ranges3__45__cpo5cdataE[1];
.global .align 1 .b8 _ZN34_INTERNAL_b3de86a9_4_k_cu_ff76e7494cuda3std6ranges3__45__cpo4sizeE[1];
.global .align 1 .b8 _ZN34_INTERNAL_b3de86a9_4_k_cu_ff76e7494cuda3std6ranges3__45__cpo5ssizeE[1];
.global .align 1 .b8 _ZN34_INTERNAL_b3de86a9_4_k_cu_ff76e7494cuda3std6ranges3__45__cpo8distanceE[1];
.global .align 1 .b8 _ZN34_INTERNAL_b3de86a9_4_k_cu_ff76e7496thrust24THRUST_300001_SM_1000_NS8cuda_cub3parE[1];
.global .align 1 .b8 _ZN34_INTERNAL_b3de86a9_4_k_cu_ff76e7496thrust24THRUST_300001_SM_1000_NS8cuda_cub10par_nosyncE[1];
.global .align 1 .b8 _ZN34_INTERNAL_b3de86a9_4_k_cu_ff76e7496thrust24THRUST_300001_SM_1000_NS6system6detail10sequential3seqE[1];
.global .align 1 .b8 _ZN34_INTERNAL_b3de86a9_4_k_cu_ff76e7496thrust24THRUST_300001_SM_1000_NS12placeholders2_1E[1];
.global .align 1 .b8 _ZN34_INTERNAL_b3de86a9_4_k_cu_ff76e7496thrust24THRUST_300001_SM_1000_NS12placeholders2_2E[1];
.global .align 1 .b8 _ZN34_INTERNAL_b3de86a9_4_k_cu_ff76e7496thrust24THRUST_300001_SM_1000_NS12placeholders2_3E[1];
.global .align 1 .b8 _ZN34_INTERNAL_b3de86a9_4_k_cu_ff76e7496thrust24THRUST_300001_SM_1000_NS12placeholders2_4E[1];
.global .align 1 .b8 _ZN34_INTERNAL_b3de86a9_4_k_cu_ff76e7496thrust24THRUST_300001_SM_1000_NS12placeholders2_5E[1];
.global .align 1 .b8 _ZN34_INTERNAL_b3de86a9_4_k_cu_ff76e7496thrust24THRUST_300001_SM_1000_NS12placeholders2_6E[1];
.global .align 1 .b8 _ZN34_INTERNAL_b3de86a9_4_k_cu_ff76e7496thrust24THRUST_300001_SM_1000_NS12placeholders2_7E[1];
.global .align 1 .b8 _ZN34_INTERNAL_b3de86a9_4_k_cu_ff76e7496thrust24THRUST_300001_SM_1000_NS12placeholders2_8E[1];
.global .align 1 .b8 _ZN34_INTERNAL_b3de86a9_4_k_cu_ff76e7496thrust24THRUST_300001_SM_1000_NS12placeholders2_9E[1];
.global .align 1 .b8 _ZN34_INTERNAL_b3de86a9_4_k_cu_ff76e7496thrust24THRUST_300001_SM_1000_NS12placeholders3_10E[1];
.global .align 1 .b8 _ZN34_INTERNAL_b3de86a9_4_k_cu_ff76e7496thrust24THRUST_300001_SM_1000_NS3seqE[1];

.visible .entry _ZN3cub18CUB_300001_SM_10006detail11EmptyKernelIvEEvv()
{


	ret;

}
	// .globl	_ZN3cub18CUB_300001_SM_10006detail6reduce28DeviceReduceSingleTileKernelINS2_10policy_hubIijN4cuda3std3__44plusIiEEE10Policy1000EN6thrust24THRUST_300001_SM_1000_NS20permutation_iteratorINSD_10device_ptrIKiEENSD_18transform_iteratorI16SubarrayIndexMapNSD_17counting_iteratorIiNSD_11use_defaultESL_SL_EESL_SL_EEEEPijS9_iiNS7_10__identityEEEvT0_T1_T2_T3_T4_T6_
.visible .entry _ZN3cub18CUB_300001_SM_10006detail6reduce28DeviceReduceSingleTileKernelINS2_10policy_hubIijN4cuda3std3__44plusIiEEE10Policy1000EN6thrust24THRUST_300001_SM_1000_NS20permutation_iteratorINSD_10device_ptrIKiEENSD_18transform_iteratorI16SubarrayIndexMapNSD_17counting_iteratorIiNSD_11use_defaultESL_SL_EESL_SL_EEEEPijS9_iiNS7_10__identityEEEvT0_T1_T2_T3_T4_T6_(
	.param .align 8 .b8 _ZN3cub18CUB_300001_SM_10006detail6reduce28DeviceReduceSingleTileKernelINS2_10policy_hubIijN4cuda3std3__44plusIiEEE10Policy1000EN6thrust24THRUST_300001_SM_1000_NS20permutation_iteratorINSD_10device_ptrIKiEENSD_18transform_iteratorI16SubarrayIndexMapNSD_17counting_iteratorIiNSD_11use_defaultESL_SL_EESL_SL_EEEEPijS9_iiNS7_10__identityEEEvT0_T1_T2_T3_T4_T6__param_0[32],
	.param .u64 .ptr .align 1 _ZN3cub18CUB_300001_SM_10006detail6reduce28DeviceReduceSingleTileKernelINS2_10policy_hubIijN4cuda3std3__44plusIiEEE10Policy1000EN6thrust24THRUST_300001_SM_1000_NS20permutation_iteratorINSD_10device_ptrIKiEENSD_18transform_iteratorI16SubarrayIndexMapNSD_17counting_iteratorIiNSD_11use_defaultESL_SL_EESL_SL_EEEEPijS9_iiNS7_10__identityEEEvT0_T1_T2_T3_T4_T6__param_1,
	.param .u32 _ZN3cub18CUB_300001_SM_10006detail6reduce28DeviceReduceSingleTileKernelINS2_10policy_hubIijN4cuda3std3__44plusIiEEE10Policy1000EN6thrust24THRUST_300001_SM_1000_NS20permutation_iteratorINSD_10device_ptrIKiEENSD_18transform_iteratorI16SubarrayIndexMapNSD_17counting_iteratorIiNSD_11use_defaultESL_SL_EESL_SL_EEEEPijS9_iiNS7_10__identityEEEvT0_T1_T2_T3_T4_T6__param_2,
	.param .align 1 .b8 _ZN3cub18CUB_300001_SM_10006detail6reduce28DeviceReduceSingleTileKernelINS2_10policy_hubIijN4cuda3std3__44plusIiEEE10Policy1000EN6thrust24THRUST_300001_SM_1000_NS20permutation_iteratorINSD_10device_ptrIKiEENSD_18transform_iteratorI16SubarrayIndexMapNSD_17counting_iteratorIiNSD_11use_defaultESL_SL_EESL_SL_EEEEPijS9_iiNS7_10__identityEEEvT0_T1_T2_T3_T4_T6__param_3[1],
	.param .u32 _ZN3cub18CUB_300001_SM_10006detail6reduce28DeviceReduceSingleTileKernelINS2_10policy_hubIijN4cuda3std3__44plusIiEEE10Policy1000EN6thrust24THRUST_300001_SM_1000_NS20permutation_iteratorINSD_10device_ptrIKiEENSD_18transform_iteratorI16SubarrayIndexMapNSD_17counting_iteratorIiNSD_11use_defaultESL_SL_EESL_SL_EEEEPijS9_iiNS7_10__identityEEEvT0_T1_T2_T3_T4_T6__param_4,
	.param .align 1 .b8 _ZN3cub18CUB_300001_SM_10006detail6reduce28DeviceReduceSingleTileKernelINS2_10policy_hubIijN4cuda3std3__44plusIiEEE10Policy1000EN6thrust24THRUST_300001_SM_1000_NS20permutation_iteratorINSD_10device_ptrIKiEENSD_18transform_iteratorI16SubarrayIndexMapNSD_17counting_iteratorIiNSD_11use_defaultESL_SL_EESL_SL_EEEEPijS9_iiNS7_10__identityEEEvT0_T1_T2_T3_T4_T6__param_5[1]
)
.maxntid 256
.minnctapersm 1
{
	.reg .pred 	%p<57>;
	.reg .b32 	%r<872>;
	.reg .b64 	%rd<133>;
	// demoted variable
	.shared .align 4 .b8 _ZZN3cub18CUB_300001_SM_10006detail6reduce28DeviceReduceSingleTileKernelINS2_10policy_hubIijN4cuda3std3__44plusIiEEE10Policy1000EN6thrust24THRUST_300001_SM_1000_NS20permutation_iteratorINSD_10device_ptrIKiEENSD_18transform_iteratorI16SubarrayIndexMapNSD_17counting_iteratorIiNSD_11use_defaultESL_SL_EESL_SL_EEEEPijS9_iiNS7_10__identityEEEvT0_T1_T2_T3_T4_T6_E12temp_storage[44];
	ld.param.u64 	%rd4, [_ZN3cub18CUB_300001_SM_10006detail6reduce28DeviceReduceSingleTileKernelINS2_10policy_hubIijN4cuda3std3__44plusIiEEE10Policy1000EN6thrust24THRUST_300001_SM_1000_NS20permutation_iteratorINSD_10device_ptrIKiEENSD_18transform_iteratorI16SubarrayIndexMapNSD_17counting_iteratorIiNSD_11use_defaultESL_SL_EESL_SL_EEEEPijS9_iiNS7_10__identityEEEvT0_T1_T2_T3_T4_T6__param_0+24];
	ld.param.u32 	%r99, [_ZN3cub18CUB_300001_SM_10006detail6reduce28DeviceReduceSingleTileKernelINS2_10policy_hubIijN4cuda3std3__44plusIiEEE10Policy1000EN6thrust24THRUST_300001_SM_1000_NS20permutation_iteratorINSD_10device_ptrIKiEENSD_18transform_iteratorI16SubarrayIndexMapNSD_17counting_iteratorIiNSD_11use_defaultESL_SL_EESL_SL_EEEEPijS9_iiNS7_10__identityEEEvT0_T1_T2_T3_T4_T6__param_0+16];
	ld.param.v2.u32 	{%r97, %r98}, [_ZN3cub18CUB_300001_SM_10006detail6reduce28DeviceReduceSingleTileKernelINS2_10policy_hubIijN4cuda3std3__44plusIiEEE10Policy1000EN6thrust24THRUST_300001_SM_1000_NS20permutation_iteratorINSD_10device_ptrIKiEENSD_18transform_iteratorI16SubarrayIndexMapNSD_17counting_iteratorIiNSD_11use_defaultESL_SL_EESL_SL_EEEEPijS9_iiNS7_10__identityEEEvT0_T1_T2_T3_T4_T6__param_0+8];
	ld.param.v2.u32 	{%r95, %r96}, [_ZN3cub18CUB_300001_SM_10006detail6reduce28DeviceReduceSingleTileKernelINS2_10policy_hubIijN4cuda3std3__44plusIiEEE10Policy1000EN6thrust24THRUST_300001_SM_1000_NS20permutation_iteratorINSD_10device_ptrIKiEENSD_18transform_iteratorI16SubarrayIndexMapNSD_17counting_iteratorIiNSD_11use_defaultESL_SL_EESL_SL_EEEEPijS9_iiNS7_10__identityEEEvT0_T1_T2_T3_T4_T6__param_0];
	ld.param.u64 	%rd5, [_ZN3cub18CUB_300001_SM_10006detail6reduce28DeviceReduceSingleTileKernelINS2_10policy_hubIijN4cuda3std3__44plusIiEEE10Policy1000EN6thrust24THRUST_300001_SM_1000_NS20permutation_iteratorINSD_10device_ptrIKiEENSD_18transform_iteratorI16SubarrayIndexMapNSD_17counting_iteratorIiNSD_11use_defaultESL_SL_EESL_SL_EEEEPijS9_iiNS7_10__identityEEEvT0_T1_T2_T3_T4_T6__param_1];
	ld.param.u32 	%r100, [_ZN3cub18CUB_300001_SM_10006detail6reduce28DeviceReduceSingleTileKernelINS2_10policy_hubIijN4cuda3std3__44plusIiEEE10Policy1000EN6thrust24THRUST_300001_SM_1000_NS20permutation_iteratorINSD_10device_ptrIKiEENSD_18transform_iteratorI16SubarrayIndexMapNSD_17counting_iteratorIiNSD_11use_defaultESL_SL_EESL_SL_EEEEPijS9_iiNS7_10__identityEEEvT0_T1_T2_T3_T4_T6__param_2];
	ld.param.u32 	%r101, [_ZN3cub18CUB_300001_SM_10006detail6reduce28DeviceReduceSingleTileKernelINS2_10policy_hubIijN4cuda3std3__44plusIiEEE10Policy1000EN6thrust24THRUST_300001_SM_1000_NS20permutation_iteratorINSD_10device_ptrIKiEENSD_18transform_iteratorI16SubarrayIndexMapNSD_17counting_iteratorIiNSD_11use_defaultESL_SL_EESL_SL_EEEEPijS9_iiNS7_10__identityEEEvT0_T1_T2_T3_T4_T6__param_4];
	cvta.to.global.u64 	%rd1, %rd5;
	setp.ne.s32 	%p1, %r100, 0;
	@%p1 bra 	$L__BB1_3;
	mov.u32 	%r836, %tid.x;
	setp.ne.s32 	%p56, %r836, 0;
	@%p56 bra 	$L__BB1_51;
	st.global.u32 	[%rd1], %r101;
	bra.uni 	$L__BB1_51;
$L__BB1_3:
	setp.gt.u32 	%p2, %r100, 4095;
	@%p2 bra 	$L__BB1_28;
	mov.u32 	%r1, %tid.x;
	setp.ge.u32 	%p23, %r1, %r100;
	mov.b32 	%r852, 0;
	mov.u32 	%r844, %r1;
	@%p23 bra 	$L__BB1_6;
	cvta.to.global.u64 	%rd100, %rd4;
	add.s32 	%r578, %r95, %r1;
	div.s32 	%r579, %r578, %r99;
	mul.lo.s32 	%r580, %r579, %r99;
	sub.s32 	%r581, %r578, %r580;
	add.s32 	%r582, %r579, %r97;
	add.s32 	%r583, %r581, %r98;
	mad.lo.s32 	%r584, %r582, %r96, %r583;
	mul.wide.s32 	%rd101, %r584, 4;
	add.s64 	%rd102, %rd100, %rd101;
	ld.global.u32 	%r852, [%rd102];
	add.s32 	%r844, %r1, 256;
$L__BB1_6:
	setp.ge.u32 	%p24, %r844, %r100;
	@%p24 bra 	$L__BB1_19;
	cvta.to.global.u64 	%rd2, %rd4;
	not.b32 	%r586, %r844;
	add.s32 	%r11, %r100, %r586;
	shr.u32 	%r587, %r11, 8;
	add.s32 	%r12, %r587, 1;
	and.b32  	%r13, %r12, 7;
	setp.lt.u32 	%p25, %r11, 1792;
	@%p25 bra 	$L__BB1_11;
	add.s32 	%r841, %r844, 1024;
	add.s32 	%r840, %r95, %r844;
	and.b32  	%r588, %r12, 33554424;
	neg.s32 	%r839, %r588;
$L__BB1_9:
	.pragma "nounroll";
	div.s32 	%r589, %r840, %r99;
	mul.lo.s32 	%r590, %r589, %r99;
	sub.s32 	%r591, %r840, %r590;
	add.s32 	%r592, %r589, %r97;
	add.s32 	%r593, %r591, %r98;
	mad.lo.s32 	%r594, %r592, %r96, %r593;
	mul.wide.s32 	%rd103, %r594, 4;
	add.s64 	%rd104, %rd2, %rd103;
	ld.global.u32 	%r595, [%rd104];
	add.s32 	%r596, %r595, %r852;
	add.s32 	%r597, %r840, 256;
	div.s32 	%r598, %r597, %r99;
	mul.lo.s32 	%r599, %r598, %r99;
	sub.s32 	%r600, %r597, %r599;
	add.s32 	%r601, %r598, %r97;
	add.s32 	%r602, %r600, %r98;
	mad.lo.s32 	%r603, %r601, %r96, %r602;
	mul.wide.s32 	%rd105, %r603, 4;
	add.s64 	%rd106, %rd2, %rd105;
	ld.global.u32 	%r604, [%rd106];
	add.s32 	%r605, %r604, %r596;
	add.s32 	%r606, %r840, 512;
	div.s32 	%r607, %r606, %r99;
	mul.lo.s32 	%r608, %r607, %r99;
	sub.s32 	%r609, %r606, %r608;
	add.s32 	%r610, %r607, %r97;
	add.s32 	%r611, %r609, %r98;
	mad.lo.s32 	%r612, %r610, %r96, %r611;
	mul.wide.s32 	%rd107, %r612, 4;
	add.s64 	%rd108, %rd2, %rd107;
	ld.global.u32 	%r613, [%rd108];
	add.s32 	%r614, %r613, %r605;
	add.s32 	%r615, %r840, 768;
	div.s32 	%r616, %r615, %r99;
	mul.lo.s32 	%r617, %r616, %r99;
	sub.s32 	%r618, %r615, %r617;
	add.s32 	%r619, %r616, %r97;
	add.s32 	%r620, %r618, %r98;
	mad.lo.s32 	%r621, %r619, %r96, %r620;
	mul.wide.s32 	%rd109, %r621, 4;
	add.s64 	%rd110, %rd2, %rd109;
	ld.global.u32 	%r622, [%rd110];
	add.s32 	%r623, %r622, %r614;
	add.s32 	%r624, %r840, 1024;
	div.s32 	%r625, %r624, %r99;
	mul.lo.s32 	%r626, %r625, %r99;
	sub.s32 	%r627, %r624, %r626;
	add.s32 	%r628, %r625, %r97;
	add.s32 	%r629, %r627, %r98;
	mad.lo.s32 	%r630, %r628, %r96, %r629;
	mul.wide.s32 	%rd111, %r630, 4;
	add.s64 	%rd112, %rd2, %rd111;
	ld.global.u32 	%r631, [%rd112];
	add.s32 	%r632, %r631, %r623;
	add.s32 	%r633, %r840, 1280;
	div.s32 	%r634, %r633, %r99;
	mul.lo.s32 	%r635, %r634, %r99;
	sub.s32 	%r636, %r633, %r635;
	add.s32 	%r637, %r634, %r97;
	add.s32 	%r638, %r636, %r98;
	mad.lo.s32 	%r639, %r637, %r96, %r638;
	mul.wide.s32 	%rd113, %r639, 4;
	add.s64 	%rd114, %rd2, %rd113;
	ld.global.u32 	%r640, [%rd114];
	add.s32 	%r641, %r640, %r632;
	add.s32 	%r642, %r840, 1536;
	div.s32 	%r643, %r642, %r99;
	mul.lo.s32 	%r644, %r643, %r99;
	sub.s32 	%r645, %r642, %r644;
	add.s32 	%r646, %r643, %r97;
	add.s32 	%r647, %r645, %r98;
	mad.lo.s32 	%r648, %r646, %r96, %r647;
	mul.wide.s32 	%rd115, %r648, 4;
	add.s64 	%rd116, %rd2, %rd115;
	ld.global.u32 	%r649, [%rd116];
	add.s32 	%r650, %r649, %r641;
	add.s32 	%r651, %r840, 1792;
	div.s32 	%r652, %r651, %r99;
	mul.lo.s32 	%r653, %r652, %r99;
	sub.s32 	%r654, %r651, %r653;
	add.s32 	%r655, %r652, %r97;
	add.s32 	%r656, %r654, %r98;
	mad.lo.s32 	%r657, %r655, %r96, %r656;
	mul.wide.s32 	%rd117, %r657, 4;
	add.s64 	%rd118, %rd2, %rd117;
	ld.global.u32 	%r658, [%rd118];
	add.s32 	%r852, %r658, %r650;
	add.s32 	%r841, %r841, 2048;
	add.s32 	%r840, %r840, 2048;
	add.s32 	%r839, %r839, 8;
	setp.ne.s32 	%p26, %r839, 0;
	@%p26 bra 	$L__BB1_9;
	add.s32 	%r844, %r841, -1024;
$L__BB1_11:
	setp.eq.s32 	%p27, %r13, 0;
	@%p27 bra 	$L__BB1_19;
	setp.lt.u32 	%p28, %r13, 4;
	@%p28 bra 	$L__BB1_14;
	add.s32 	%r660, %r844, %r95;
	div.s32 	%r661, %r660, %r99;
	mul.lo.s32 	%r662, %r661, %r99;
	sub.s32 	%r663, %r660, %r662;
	add.s32 	%r664, %r661, %r97;
	add.s32 	%r665, %r663, %r98;
	mad.lo.s32 	%r666, %r664, %r96, %r665;
	mul.wide.s32 	%rd119, %r666, 4;
	add.s64 	%rd120, %rd2, %rd119;
	ld.global.u32 	%r667, [%rd120];
	add.s32 	%r668, %r667, %r852;
	add.s32 	%r669, %r660, 256;
	div.s32 	%r670, %r669, %r99;
	mul.lo.s32 	%r671, %r670, %r99;
	sub.s32 	%r672, %r669, %r671;
	add.s32 	%r673, %r670, %r97;
	add.s32 	%r674, %r672, %r98;
	mad.lo.s32 	%r675, %r673, %r96, %r674;
	mul.wide.s32 	%rd121, %r675, 4;
	add.s64 	%rd122, %rd2, %rd121;
	ld.global.u32 	%r676, [%rd122];
	add.s32 	%r677, %r676, %r668;
	add.s32 	%r678, %r660, 512;
	div.s32 	%r679, %r678, %r99;
	mul.lo.s32 	%r680, %r679, %r99;
	sub.s32 	%r681, %r678, %r680;
	add.s32 	%r682, %r679, %r97;
	add.s32 	%r683, %r681, %r98;
	mad.lo.s32 	%r684, %r682, %r96, %r683;
	mul.wide.s32 	%rd123, %r684, 4;
	add.s64 	%rd124, %rd2, %rd123;
	ld.global.u32 	%r685, [%rd124];
	add.s32 	%r686, %r685, %r677;
	add.s32 	%r687, %r660, 768;
	div.s32 	%r688, %r687, %r99;
	mul.lo.s32 	%r689, %r688, %r99;
	sub.s32 	%r690, %r687, %r689;
	add.s32 	%r691, %r688, %r97;
	add.s32 	%r692, %r690, %r98;
	mad.lo.s32 	%r693, %r691, %r96, %r692;
	mul.wide.s32 	%rd125, %r693, 4;
	add.s64 	%rd126, %rd2, %rd125;
	ld.global.u32 	%r694, [%rd126];
	add.s32 	%r852, %r694, %r686;
	add.s32 	%r844, %r844, 1024;
$L__BB1_14:
	and.b32  	%r696, %r12, 3;
	setp.eq.s32 	%p29, %r696, 0;
	@%p29 bra 	$L__BB1_19;
	setp.eq.s32 	%p30, %r696, 1;
	@%p30 bra 	$L__BB1_17;
	add.s32 	%r697, %r844, %r95;
	div.s32 	%r698, %r697, %r99;
	mul.lo.s32 	%r699, %r698, %r99;
	sub.s32 	%r700, %r697, %r699;
	add.s32 	%r701, %r698, %r97;
	add.s32 	%r702, %r700, %r98;
	mad.lo.s32 	%r703, %r701, %r96, %r702;
	mul.wide.s32 	%rd127, %r703, 4;
	add.s64 	%rd128, %rd2, %rd127;
	ld.global.u32 	%r704, [%rd128];
	add.s32 	%r705, %r704, %r852;
	add.s32 	%r706, %r697, 256;
	div.s32 	%r707, %r706, %r99;
	mul.lo.s32 	%r708, %r707, %r99;
	sub.s32 	%r709, %r706, %r708;
	add.s32 	%r710, %r707, %r97;
	add.s32 	%r711, %r709, %r98;
	mad.lo.s32 	%r712, %r710, %r96, %r711;
	mul.wide.s32 	%rd129, %r712, 4;
	add.s64 	%rd130, %rd2, %rd129;
	ld.global.u32 	%r713, [%rd130];
	add.s32 	%r852, %r713, %r705;
	add.s32 	%r844, %r844, 512;
$L__BB1_17:
	and.b32  	%r714, %r11, 256;
	setp.ne.s32 	%p31, %r714, 0;
	@%p31 bra 	$L__BB1_19;
	add.s32 	%r715, %r844, %r95;
	div.s32 	%r716, %r715, %r99;
	mul.lo.s32 	%r717, %r716, %r99;
	sub.s32 	%r718, %r715, %r717;
	add.s32 	%r719, %r716, %r97;
	add.s32 	%r720, %r718, %r98;
	mad.lo.s32 	%r721, %r719, %r96, %r720;
	mul.wide.s32 	%rd131, %r721, 4;
	add.s64 	%rd132, %rd2, %rd131;
	ld.global.u32 	%r722, [%rd132];
	add.s32 	%r852, %r722, %r852;
$L__BB1_19:
	setp.lt.u32 	%p32, %r100, 256;
	@%p32 bra 	$L__BB1_24;
	// begin inline asm
	mov.u32 %r786, %laneid;
	// end inline asm
	mov.b32 	%r789, 1;
	mov.b32 	%r810, 31;
	mov.b32 	%r811, -1;
	// begin inline asm
	shfl.sync.down.b32 %r787, %r852, %r789, %r810, %r811;
	// end inline asm
	setp.gt.s32 	%p48, %r786, 30;
	selp.b32 	%r812, 0, %r787, %p48;
	add.s32 	%r793, %r812, %r852;
	mov.b32 	%r794, 2;
	// begin inline asm
	shfl.sync.down.b32 %r792, %r793, %r794, %r810, %r811;
	// end inline asm
	setp.gt.s32 	%p49, %r786, 29;
	selp.b32 	%r813, 0, %r792, %p49;
	add.s32 	%r798, %r793, %r813;
	mov.b32 	%r799, 4;
	// begin inline asm
	shfl.sync.down.b32 %r797, %r798, %r799, %r810, %r811;
	// end inline asm
	setp.gt.s32 	%p50, %r786, 27;
	selp.b32 	%r814, 0, %r797, %p50;
	add.s32 	%r803, %r798, %r814;
	mov.b32 	%r804, 8;
	// begin inline asm
	shfl.sync.down.b32 %r802, %r803, %r804, %r810, %r811;
	// end inline asm
	setp.gt.s32 	%p51, %r786, 23;
	selp.b32 	%r815, 0, %r802, %p51;
	add.s32 	%r808, %r803, %r815;
	mov.b32 	%r809, 16;
	// begin inline asm
	shfl.sync.down.b32 %r807, %r808, %r809, %r810, %r811;
	// end inline asm
	setp.gt.s32 	%p52, %r786, 15;
	selp.b32 	%r816, 0, %r807, %p52;
	add.s32 	%r871, %r808, %r816;
	setp.ne.s32 	%p53, %r786, 0;
	@%p53 bra 	$L__BB1_22;
	shr.u32 	%r817, %r1, 3;
	and.b32  	%r818, %r817, 124;
	mov.u32 	%r819, _ZZN3cub18CUB_300001_SM_10006detail6reduce28DeviceReduceSingleTileKernelINS2_10policy_hubIijN4cuda3std3__44plusIiEEE10Policy1000EN6thrust24THRUST_300001_SM_1000_NS20permutation_iteratorINSD_10device_ptrIKiEENSD_18transform_iteratorI16SubarrayIndexMapNSD_17counting_iteratorIiNSD_11use_defaultESL_SL_EESL_SL_EEEEPijS9_iiNS7_10__identityEEEvT0_T1_T2_T3_T4_T6_E12temp_storage;
	add.s32 	%r820, %r819, %r818;
	st.shared.u32 	[%r820+8], %r871;
$L__BB1_22:
	bar.sync 	0;
	setp.ne.s32 	%p54, %r1, 0;
	@%p54 bra 	$L__BB1_49;
	ld.shared.u32 	%r821, [_ZZN3cub18CUB_300001_SM_10006detail6reduce28DeviceReduceSingleTileKernelINS2_10policy_hubIijN4cuda3std3__44plusIiEEE10Policy1000EN6thrust24THRUST_300001_SM_1000_NS20permutation_iteratorINSD_10device_ptrIKiEENSD_18transform_iteratorI16SubarrayIndexMapNSD_17counting_iteratorIiNSD_11use_defaultESL_SL_EESL_SL_EEEEPijS9_iiNS7_10__identityEEEvT0_T1_T2_T3_T4_T6_E12temp_storage+12];
	add.s32 	%r822, %r821, %r871;
	ld.shared.u32 	%r823, [_ZZN3cub18CUB_300001_SM_10006detail6reduce28DeviceReduceSingleTileKernelINS2_10policy_hubIijN4cuda3std3__44plusIiEEE10Policy1000EN6thrust24THRUST_300001_SM_1000_NS20permutation_iteratorINSD_10device_ptrIKiEENSD_18transform_iteratorI16SubarrayIndexMapNSD_17counting_iteratorIiNSD_11use_defaultESL_SL_EESL_SL_EEEEPijS9_iiNS7_10__identityEEEvT0_T1_T2_T3_T4_T6_E12temp_storage+16];
	add.s32 	%r824, %r822, %r823;
	ld.shared.u32 	%r825, [_ZZN3cub18CUB_300001_SM_10006detail6reduce28DeviceReduceSingleTileKernelINS2_10policy_hubIijN4cuda3std3__44plusIiEEE10Policy1000EN6thrust24THRUST_300001_SM_1000_NS20permutation_iteratorINSD_10device_ptrIKiEENSD_18transform_iteratorI16SubarrayIndexMapNSD_17counting_iteratorIiNSD_11use_defaultESL_SL_EESL_SL_EEEEPijS9_iiNS7_10__identityEEEvT0_T1_T2_T3_T4_T6_E12temp_storage+20];
	add.s32 	%r826, %r824, %r825;
	ld.shared.u32 	%r827, [_ZZN3cub18CUB_300001_SM_10006detail6reduce28DeviceReduceSingleTileKernelINS2_10policy_hubIijN4cuda3std3__44plusIiEEE10Policy1000EN6thrust24THRUST_300001_SM_1000_NS20permutation_iteratorINSD_10device_ptrIKiEENSD_18transform_iteratorI16SubarrayIndexMapNSD_17counting_iteratorIiNSD_11use_defaultESL_SL_EESL_SL_EEEEPijS9_iiNS7_10__identityEEEvT0_T1_T2_T3_T4_T6_E12temp_storage+24];
	add.s32 	%r828, %r826, %r827;
	ld.shared.u32 	%r829, [_ZZN3cub18CUB_300001_SM_10006detail6reduce28DeviceReduceSingleTileKernelINS2_10policy_hubIijN4cuda3std3__44plusIiEEE10Policy1000EN6thrust24THRUST_300001_SM_1000_NS20permutation_iteratorINSD_10device_ptrIKiEENSD_18transform_iteratorI16SubarrayIndexMapNSD_17counting_iteratorIiNSD_11use_defaultESL_SL_EESL_SL_EEEEPijS9_iiNS7_10__identityEEEvT0_T1_T2_T3_T4_T6_E12temp_storage+28];
	add.s32 	%r830, %r828, %r829;
	ld.shared.u32 	%r831, [_ZZN3cub18CUB_300001_SM_10006detail6reduce28DeviceReduceSingleTileKernelINS2_10policy_hubIijN4cuda3std3__44plusIiEEE10Policy1000EN6thrust24THRUST_300001_SM_1000_NS20permutation_iteratorINSD_10device_ptrIKiEENSD_18transform_iteratorI16SubarrayIndexMapNSD_17counting_iteratorIiNSD_11use_defaultESL_SL_EESL_SL_EEEEPijS9_iiNS7_10__identityEEEvT0_T1_T2_T3_T4_T6_E12temp_storage+32];
	add.s32 	%r832, %r830, %r831;
	ld.shared.u32 	%r833, [_ZZN3cub18CUB_300001_SM_10006detail6reduce28DeviceReduceSingleTileKernelINS2_10policy_hubIijN4cuda3std3__44plusIiEEE10Policy1000EN6thrust24THRUST_300001_SM_1000_NS20permutation_iteratorINSD_10device_ptrIKiEENSD_18transform_iteratorI16SubarrayIndexMapNSD_17counting_iteratorIiNSD_11use_defaultESL_SL_EESL_SL_EEEEPijS9_iiNS7_10__identityEEEvT0_T1_T2_T3_T4_T6_E12temp_storage+36];
	add.s32 	%r871, %r832, %r833;
	bra.uni 	$L__BB1_49;
$L__BB1_24:
	// begin inline asm
	mov.u32 %r723, %laneid;
	// end inline asm
	and.b32  	%r749, %r1, 992;
	add.s32 	%r750, %r749, 32;
	setp.gt.u32 	%p33, %r750, %r100;
	not.b32 	%r751, %r749;
	add.s32 	%r752, %r100, %r751;
	selp.b32 	%r747, %r752, 31, %p33;
	mov.b32 	%r726, 1;
	mov.b32 	%r748, -1;
	// begin inline asm
	shfl.sync.down.b32 %r724, %r852, %r726, %r747, %r748;
	// end inline asm
	setp.lt.s32 	%p34, %r723, %r747;
	selp.b32 	%r753, %r724, 0, %p34;
	add.s32 	%r730, %r753, %r852;
	mov.b32 	%r731, 2;
	// begin inline asm
	shfl.sync.down.b32 %r729, %r730, %r731, %r747, %r748;
	// end inline asm
	add.s32 	%r754, %r723, 2;
	setp.gt.s32 	%p35, %r754, %r747;
	selp.b32 	%r755, 0, %r729, %p35;
	add.s32 	%r735, %r730, %r755;
	mov.b32 	%r736, 4;
	// begin inline asm
	shfl.sync.down.b32 %r734, %r735, %r736, %r747, %r748;
	// end inline asm
	add.s32 	%r756, %r723, 4;
	setp.gt.s32 	%p36, %r756, %r747;
	selp.b32 	%r757, 0, %r734, %p36;
	add.s32 	%r740, %r735, %r757;
	mov.b32 	%r741, 8;
	// begin inline asm
	shfl.sync.down.b32 %r739, %r740, %r741, %r747, %r748;
	// end inline asm
	add.s32 	%r758, %r723, 8;
	setp.gt.s32 	%p37, %r758, %r747;
	selp.b32 	%r759, 0, %r739, %p37;
	add.s32 	%r745, %r740, %r759;
	mov.b32 	%r746, 16;
	// begin inline asm
	shfl.sync.down.b32 %r744, %r745, %r746, %r747, %r748;
	// end inline asm
	add.s32 	%r760, %r723, 16;
	setp.gt.s32 	%p38, %r760, %r747;
	selp.b32 	%r761, 0, %r744, %p38;
	add.s32 	%r871, %r745, %r761;
	setp.ne.s32 	%p39, %r723, 0;
	@%p39 bra 	$L__BB1_26;
	shr.u32 	%r762, %r1, 3;
	and.b32  	%r763, %r762, 124;
	mov.u32 	%r764, _ZZN3cub18CUB_300001_SM_10006detail6reduce28DeviceReduceSingleTileKernelINS2_10policy_hubIijN4cuda3std3__44plusIiEEE10Policy1000EN6thrust24THRUST_300001_SM_1000_NS20permutation_iteratorINSD_10device_ptrIKiEENSD_18transform_iteratorI16SubarrayIndexMapNSD_17counting_iteratorIiNSD_11use_defaultESL_SL_EESL_SL_EEEEPijS9_iiNS7_10__identityEEEvT0_T1_T2_T3_T4_T6_E12temp_storage;
	add.s32 	%r765, %r764, %r763;
	st.shared.u32 	[%r765+8], %r871;
$L__BB1_26:
	bar.sync 	0;
	setp.ne.s32 	%p40, %r1, 0;
	@%p40 bra 	$L__BB1_49;
	setp.gt.u32 	%p41, %r100, 32;
	ld.shared.u32 	%r766, [_ZZN3cub18CUB_300001_SM_10006detail6reduce28DeviceReduceSingleTileKernelINS2_10policy_hubIijN4cuda3std3__44plusIiEEE10Policy1000EN6thrust24THRUST_300001_SM_1000_NS20permutation_iteratorINSD_10device_ptrIKiEENSD_18transform_iteratorI16SubarrayIndexMapNSD_17counting_iteratorIiNSD_11use_defaultESL_SL_EESL_SL_EEEEPijS9_iiNS7_10__identityEEEvT0_T1_T2_T3_T4_T6_E12temp_storage+12];
	selp.b32 	%r767, %r766, 0, %p41;
	add.s32 	%r768, %r767, %r871;
	setp.gt.u32 	%p42, %r100, 64;
	ld.shared.u32 	%r769, [_ZZN3cub18CUB_300001_SM_10006detail6reduce28DeviceReduceSingleTileKernelINS2_10policy_hubIijN4cuda3std3__44plusIiEEE10Policy1000EN6thrust24THRUST_300001_SM_1000_NS20permutation_iteratorINSD_10device_ptrIKiEENSD_18transform_iteratorI16SubarrayIndexMapNSD_17counting_iteratorIiNSD_11use_defaultESL_SL_EESL_SL_EEEEPijS9_iiNS7_10__identityEEEvT0_T1_T2_T3_T4_T6_E12temp_storage+16];
	selp.b32 	%r770, %r769, 0, %p42;
	add.s32 	%r771, %r768, %r770;
	setp.gt.u32 	%p43, %r100, 96;
	ld.shared.u32 	%r772, [_ZZN3cub18CUB_300001_SM_10006detail6reduce28DeviceReduceSingleTileKernelINS2_10policy_hubIijN4cuda3std3__44plusIiEEE10Policy1000EN6thrust24THRUST_300001_SM_1000_NS20permutation_iteratorINSD_10device_ptrIKiEENSD_18transform_iteratorI16SubarrayIndexMapNSD_17counting_iteratorIiNSD_11use_defaultESL_SL_EESL_SL_EEEEPijS9_iiNS7_10__identityEEEvT0_T1_T2_T3_T4_T6_E12temp_storage+20];
	selp.b32 	%r773, %r772, 0, %p43;
	add.s32 	%r774, %r771, %r773;
	setp.gt.u32 	%p44, %r100, 128;
	ld.shared.u32 	%r775, [_ZZN3cub18CUB_300001_SM_10006detail6reduce28DeviceReduceSingleTileKernelINS2_10policy_hubIijN4cuda3std3__44plusIiEEE10Policy1000EN6thrust24THRUST_300001_SM_1000_NS20permutation_iteratorINSD_10device_ptrIKiEENSD_18transform_iteratorI16SubarrayIndexMapNSD_17counting_iteratorIiNSD_11use_defaultESL_SL_EESL_SL_EEEEPijS9_iiNS7_10__identityEEEvT0_T1_T2_T3_T4_T6_E12temp_storage+24];
	selp.b32 	%r776, %r775, 0, %p44;
	add.s32 	%r777, %r774, %r776;
	setp.gt.u32 	%p45, %r100, 160;
	ld.shared.u32 	%r778, [_ZZN3cub18CUB_300001_SM_10006detail6reduce28DeviceReduceSingleTileKernelINS2_10policy_hubIijN4cuda3std3__44plusIiEEE10Policy1000EN6thrust24THRUST_300001_SM_1000_NS20permutation_iteratorINSD_10device_ptrIKiEENSD_18transform_iteratorI16SubarrayIndexMapNSD_17counting_iteratorIiNSD_11use_defaultESL_SL_EESL_SL_EEEEPijS9_iiNS7_10__identityEEEvT0_T1_T2_T3_T4_T6_E12temp_storage+28];
	selp.b32 	%r779, %r778, 0, %p45;
	add.s32 	%r780, %r777, %r779;
	setp.gt.u32 	%p46, %r100, 192;
	ld.shared.u32 	%r781, [_ZZN3cub18CUB_300001_SM_10006detail6reduce28DeviceReduceSingleTileKernelINS2_10policy_hubIijN4cuda3std3__44plusIiEEE10Policy1000EN6thrust24THRUST_300001_SM_1000_NS20permutation_iteratorINSD_10device_ptrIKiEENSD_18transform_iteratorI16SubarrayIndexMapNSD_17counting_iteratorIiNSD_11use_defaultESL_SL_EESL_SL_EEEEPijS9_iiNS7_10__identityEEEvT0_T1_T2_T3_T4_T6_E12temp_storage+32];
	selp.b32 	%r782, %r781, 0, %p46;
	add.s32 	%r783, %r780, %r782;
	setp.gt.u32 	%p47, %r100, 224;
	ld.shared.u32 	%r784, [_ZZN3cub18CUB_300001_SM_10006detail6reduce28DeviceReduceSingleTileKernelINS2_10policy_hubIijN4cuda3std3__44plusIiEEE10Policy1000EN6thrust24THRUST_300001_SM_1000_NS20permutation_iteratorINSD_10device_ptrIKiEENSD_18transform_iteratorI16SubarrayIndexMapNSD_17counting_iteratorIiNSD_11use_defaultESL_SL_EESL_SL_EEEEPijS9_iiNS7_10__identityEEEvT0_T1_T2_T3_T4_T6_E12temp_storage+36];
	selp.b32 	%r785, %r784, 0, %p47;
	add.s32 	%r871, %r783, %r785;
	bra.uni 	$L__BB1_49;
$L__BB1_28:
	mov.u32 	%r45, %tid.x;
	add.s32 	%r47, %r95, %r45;
	cvta.to.global.u64 	%rd3, %rd4;
	div.s32 	%r103, %r47, %r99;
	mul.lo.s32 	%r104, %r103, %r99;
	sub.s32 	%r105, %r47, %r104;
	add.s32 	%r106, %r103, %r97;
	add.s32 	%r107, %r105, %r98;
	mad.lo.s32 	%r108, %r106, %r96, %r107;
	mul.wide.s32 	%rd6, %r108, 4;
	add.s64 	%rd7, %rd3, %rd6;
	ld.global.u32 	%r109, [%rd7];
	add.s32 	%r52, %r47, 256;
	div.s32 	%r110, %r52, %r99;
	mul.lo.s32 	%r111, %r110, %r99;
	sub.s32 	%r112, %r52, %r111;
	add.s32 	%r113, %r110, %r97;
	add.s32 	%r114, %r112, %r98;
	mad.lo.s32 	%r115, %r113, %r96, %r114;
	mul.wide.s32 	%rd8, %r115, 4;
	add.s64 	%rd9, %rd3, %rd8;
	ld.global.u32 	%r116, [%rd9];
	add.s32 	%r117, %r47, 512;
	div.s32 	%r118, %r117, %r99;
	mul.lo.s32 	%r119, %r118, %r99;
	sub.s32 	%r120, %r117, %r119;
	add.s32 	%r121, %r118, %r97;
	add.s32 	%r122, %r120, %r98;
	mad.lo.s32 	%r123, %r121, %r96, %r122;
	mul.wide.s32 	%rd10, %r123, 4;
	add.s64 	%rd11, %rd3, %rd10;
	ld.global.u32 	%r124, [%rd11];
	add.s32 	%r125, %r47, 768;
	div.s32 	%r126, %r125, %r99;
	mul.lo.s32 	%r127, %r126, %r99;
	sub.s32 	%r128, %r125, %r127;
	add.s32 	%r129, %r126, %r97;
	add.s32 	%r130, %r128, %r98;
	mad.lo.s32 	%r131, %r129, %r96, %r130;
	mul.wide.s32 	%rd12, %r131, 4;
	add.s64 	%rd13, %rd3, %rd12;
	ld.global.u32 	%r132, [%rd13];
	add.s32 	%r133, %r47, 1024;
	div.s32 	%r134, %r133, %r99;
	mul.lo.s32 	%r135, %r134, %r99;
	sub.s32 	%r136, %r133, %r135;
	add.s32 	%r137, %r134, %r97;
	add.s32 	%r138, %r136, %r98;
	mad.lo.s32 	%r139, %r137, %r96, %r138;
	mul.wide.s32 	%rd14, %r139, 4;
	add.s64 	%rd15, %rd3, %rd14;
	ld.global.u32 	%r140, [%rd15];
	add.s32 	%r141, %r47, 1280;
	div.s32 	%r142, %r141, %r99;
	mul.lo.s32 	%r143, %r142, %r99;
	sub.s32 	%r144, %r141, %r143;
	add.s32 	%r145, %r142, %r97;
	add.s32 	%r146, %r144, %r98;
	mad.lo.s32 	%r147, %r145, %r96, %r146;
	mul.wide.s32 	%rd16, %r147, 4;
	add.s64 	%rd17, %rd3, %rd16;
	ld.global.u32 	%r148, [%rd17];
	add.s32 	%r149, %r47, 1536;
	div.s32 	%r150, %r149, %r99;
	mul.lo.s32 	%r151, %r150, %r99;
	sub.s32 	%r152, %r149, %r151;
	add.s32 	%r153, %r150, %r97;
	add.s32 	%r154, %r152, %r98;
	mad.lo.s32 	%r155, %r153, %r96, %r154;
	mul.wide.s32 	%rd18, %r155, 4;
	add.s64 	%rd19, %rd3, %rd18;
	ld.global.u32 	%r156, [%rd19];
	add.s32 	%r157, %r47, 1792;
	div.s32 	%r158, %r157, %r99;
	mul.lo.s32 	%r159, %r158, %r99;
	sub.s32 	%r160, %r157, %r159;
	add.s32 	%r161, %r158, %r97;
	add.s32 	%r162, %r160, %r98;
	mad.lo.s32 	%r163, %r161, %r96, %r162;
	mul.wide.s32 	%rd20, %r163, 4;
	add.s64 	%rd21, %rd3, %rd20;
	ld.global.u32 	%r164, [%rd21];
	add.s32 	%r165, %r47, 2048;
	div.s32 	%r166, %r165, %r99;
	mul.lo.s32 	%r167, %r166, %r99;
	sub.s32 	%r168, %r165, %r167;
	add.s32 	%r169, %r166, %r97;
	add.s32 	%r170, %r168, %r98;
	mad.lo.s32 	%r171, %r169, %r96, %r170;
	mul.wide.s32 	%rd22, %r171, 4;
	add.s64 	%rd23, %rd3, %rd22;
	ld.global.u32 	%r172, [%rd23];
	add.s32 	%r173, %r47, 2304;
	div.s32 	%r174, %r173, %r99;
	mul.lo.s32 	%r175, %r174, %r99;
	sub.s32 	%r176, %r173, %r175;
	add.s32 	%r177, %r174, %r97;
	add.s32 	%r178, %r176, %r98;
	mad.lo.s32 	%r179, %r177, %r96, %r178;
	mul.wide.s32 	%rd24, %r179, 4;
	add.s64 	%rd25, %rd3, %rd24;
	ld.global.u32 	%r180, [%rd25];
	add.s32 	%r181, %r47, 2560;
	div.s32 	%r182, %r181, %r99;
	mul.lo.s32 	%r183, %r182, %r99;
	sub.s32 	%r184, %r181, %r183;
	add.s32 	%r185, %r182, %r97;
	add.s32 	%r186, %r184, %r98;
	mad.lo.s32 	%r187, %r185, %r96, %r186;
	mul.wide.s32 	%rd26, %r187, 4;
	add.s64 	%rd27, %rd3, %rd26;
	ld.global.u32 	%r188, [%rd27];
	add.s32 	%r189, %r47, 2816;
	div.s32 	%r190, %r189, %r99;
	mul.lo.s32 	%r191, %r190, %r99;
	sub.s32 	%r192, %r189, %r191;
	add.s32 	%r193, %r190, %r97;
	add.s32 	%r194, %r192, %r98;
	mad.lo.s32 	%r195, %r193, %r96, %r194;
	mul.wide.s32 	%rd28, %r195, 4;
	add.s64 	%rd29, %rd3, %rd28;
	ld.global.u32 	%r196, [%rd29];
	add.s32 	%r197, %r47, 3072;
	div.s32 	%r198, %r197, %r99;
	mul.lo.s32 	%r199, %r198, %r99;
	sub.s32 	%r200, %r197, %r199;
	add.s32 	%r201, %r198, %r97;
	add.s32 	%r202, %r200, %r98;
	mad.lo.s32 	%r203, %r201, %r96, %r202;
	mul.wide.s32 	%rd30, %r203, 4;
	add.s64 	%rd31, %rd3, %rd30;
	ld.global.u32 	%r204, [%rd31];
	add.s32 	%r205, %r47, 3328;
	div.s32 	%r206, %r205, %r99;
	mul.lo.s32 	%r207, %r206, %r99;
	sub.s32 	%r208, %r205, %r207;
	add.s32 	%r209, %r206, %r97;
	add.s32 	%r210, %r208, %r98;
	mad.lo.s32 	%r211, %r209, %r96, %r210;
	mul.wide.s32 	%rd32, %r211, 4;
	add.s64 	%rd33, %rd3, %rd32;
	ld.global.u32 	%r212, [%rd33];
	add.s32 	%r213, %r47, 3584;
	div.s32 	%r214, %r213, %r99;
	mul.lo.s32 	%r215, %r214, %r99;
	sub.s32 	%r216, %r213, %r215;
	add.s32 	%r217, %r214, %r97;
	add.s32 	%r218, %r216, %r98;
	mad.lo.s32 	%r219, %r217, %r96, %r218;
	mul.wide.s32 	%rd34, %r219, 4;
	add.s64 	%rd35, %rd3, %rd34;
	ld.global.u32 	%r220, [%rd35];
	add.s32 	%r221, %r47, 3840;
	div.s32 	%r222, %r221, %r99;
	mul.lo.s32 	%r223, %r222, %r99;
	sub.s32 	%r224, %r221, %r223;
	add.s32 	%r225, %r222, %r97;
	add.s32 	%r226, %r224, %r98;
	mad.lo.s32 	%r227, %r225, %r96, %r226;
	mul.wide.s32 	%rd36, %r227, 4;
	add.s64 	%rd37, %rd3, %rd36;
	ld.global.u32 	%r228, [%rd37];
	add.s32 	%r229, %r116, %r109;
	add.s32 	%r230, %r124, %r229;
	add.s32 	%r231, %r132, %r230;
	add.s32 	%r232, %r140, %r231;
	add.s32 	%r233, %r148, %r232;
	add.s32 	%r234, %r156, %r233;
	add.s32 	%r235, %r164, %r234;
	add.s32 	%r236, %r172, %r235;
	add.s32 	%r237, %r180, %r236;
	add.s32 	%r238, %r188, %r237;
	add.s32 	%r239, %r196, %r238;
	add.s32 	%r240, %r204, %r239;
	add.s32 	%r241, %r212, %r240;
	add.s32 	%r242, %r220, %r241;
	add.s32 	%r870, %r228, %r242;
	add.s32 	%r54, %r100, -4096;
	setp.lt.u32 	%p3, %r54, 4096;
	mov.b32 	%r855, 4096;
	@%p3 bra 	$L__BB1_32;
	mov.b32 	%r855, 4096;
$L__BB1_30:
	add.s32 	%r244, %r47, %r855;
	div.s32 	%r245, %r244, %r99;
	mul.lo.s32 	%r246, %r245, %r99;
	sub.s32 	%r247, %r244, %r246;
	add.s32 	%r248, %r245, %r97;
	add.s32 	%r249, %r247, %r98;
	mad.lo.s32 	%r250, %r248, %r96, %r249;
	mul.wide.s32 	%rd38, %r250, 4;
	add.s64 	%rd39, %rd3, %rd38;
	ld.global.u32 	%r251, [%rd39];
	add.s32 	%r252, %r52, %r855;
	div.s32 	%r253, %r252, %r99;
	mul.lo.s32 	%r254, %r253, %r99;
	sub.s32 	%r255, %r252, %r254;
	add.s32 	%r256, %r253, %r97;
	add.s32 	%r257, %r255, %r98;
	mad.lo.s32 	%r258, %r256, %r96, %r257;
	mul.wide.s32 	%rd40, %r258, 4;
	add.s64 	%rd41, %rd3, %rd40;
	ld.global.u32 	%r259, [%rd41];
	add.s32 	%r260, %r252, 256;
	div.s32 	%r261, %r260, %r99;
	mul.lo.s32 	%r262, %r261, %r99;
	sub.s32 	%r263, %r260, %r262;
	add.s32 	%r264, %r261, %r97;
	add.s32 	%r265, %r263, %r98;
	mad.lo.s32 	%r266, %r264, %r96, %r265;
	mul.wide.s32 	%rd42, %r266, 4;
	add.s64 	%rd43, %rd3, %rd42;
	ld.global.u32 	%r267, [%rd43];
	add.s32 	%r268, %r252, 512;
	div.s32 	%r269, %r268, %r99;
	mul.lo.s32 	%r270, %r269, %r99;
	sub.s32 	%r271, %r268, %r270;
	add.s32 	%r272, %r269, %r97;
	add.s32 	%r273, %r271, %r98;
	mad.lo.s32 	%r274, %r272, %r96, %r273;
	mul.wide.s32 	%rd44, %r274, 4;
	add.s64 	%rd45, %rd3, %rd44;
	ld.global.u32 	%r275, [%rd45];
	add.s32 	%r276, %r252, 768;
	div.s32 	%r277, %r276, %r99;
	mul.lo.s32 	%r278, %r277, %r99;
	sub.s32 	%r279, %r276, %r278;
	add.s32 	%r280, %r277, %r97;
	add.s32 	%r281, %r279, %r98;
	mad.lo.s32 	%r282, %r280, %r96, %r281;
	mul.wide.s32 	%rd46, %r282, 4;
	add.s64 	%rd47, %rd3, %rd46;
	ld.global.u32 	%r283, [%rd47];
	add.s32 	%r284, %r252, 1024;
	div.s32 	%r285, %r284, %r99;
	mul.lo.s32 	%r286, %r285, %r99;
	sub.s32 	%r287, %r284, %r286;
	add.s32 	%r288, %r285, %r97;
	add.s32 	%r289, %r287, %r98;
	mad.lo.s32 	%r290, %r288, %r96, %r289;
	mul.wide.s32 	%rd48, %r290, 4;
	add.s64 	%rd49, %rd3, %rd48;
	ld.global.u32 	%r291, [%rd49];
	add.s32 	%r292, %r252, 1280;
	div.s32 	%r293, %r292, %r99;
	mul.lo.s32 	%r294, %r293, %r99;
	sub.s32 	%r295, %r292, %r294;
	add.s32 	%r296, %r293, %r97;
	add.s32 	%r297, %r295, %r98;
	mad.lo.s32 	%r298, %r296, %r96, %r297;
	mul.wide.s32 	%rd50, %r298, 4;
	add.s64 	%rd51, %rd3, %rd50;
	ld.global.u32 	%r299, [%rd51];
	add.s32 	%r300, %r252, 1536;
	div.s32 	%r301, %r300, %r99;
	mul.lo.s32 	%r302, %r301, %r99;
	sub.s32 	%r303, %r300, %r302;
	add.s32 	%r304, %r301, %r97;
	add.s32 	%r305, %r303, %r98;
	mad.lo.s32 	%r306, %r304, %r96, %r305;
	mul.wide.s32 	%rd52, %r306, 4;
	add.s64 	%rd53, %rd3, %rd52;
	ld.global.u32 	%r307, [%rd53];
	add.s32 	%r308, %r252, 1792;
	div.s32 	%r309, %r308, %r99;
	mul.lo.s32 	%r310, %r309, %r99;
	sub.s32 	%r311, %r308, %r310;
	add.s32 	%r312, %r309, %r97;
	add.s32 	%r313, %r311, %r98;
	mad.lo.s32 	%r314, %r312, %r96, %r313;
	mul.wide.s32 	%rd54, %r314, 4;
	add.s64 	%rd55, %rd3, %rd54;
	ld.global.u32 	%r315, [%rd55];
	add.s32 	%r316, %r252, 2048;
	div.s32 	%r317, %r316, %r99;
	mul.lo.s32 	%r318, %r317, %r99;
	sub.s32 	%r319, %r316, %r318;
	add.s32 	%r320, %r317, %r97;
	add.s32 	%r321, %r319, %r98;
	mad.lo.s32 	%r322, %r320, %r96, %r321;
	mul.wide.s32 	%rd56, %r322, 4;
	add.s64 	%rd57, %rd3, %rd56;
	ld.global.u32 	%r323, [%rd57];
	add.s32 	%r324, %r252, 2304;
	div.s32 	%r325, %r324, %r99;
	mul.lo.s32 	%r326, %r325, %r99;
	sub.s32 	%r327, %r324, %r326;
	add.s32 	%r328, %r325, %r97;
	add.s32 	%r329, %r327, %r98;
	mad.lo.s32 	%r330, %r328, %r96, %r329;
	mul.wide.s32 	%rd58, %r330, 4;
	add.s64 	%rd59, %rd3, %rd58;
	ld.global.u32 	%r331, [%rd59];
	add.s32 	%r332, %r252, 2560;
	div.s32 	%r333, %r332, %r99;
	mul.lo.s32 	%r334, %r333, %r99;
	sub.s32 	%r335, %r332, %r334;
	add.s32 	%r336, %r333, %r97;
	add.s32 	%r337, %r335, %r98;
	mad.lo.s32 	%r338, %r336, %r96, %r337;
	mul.wide.s32 	%rd60, %r338, 4;
	add.s64 	%rd61, %rd3, %rd60;
	ld.global.u32 	%r339, [%rd61];
	add.s32 	%r340, %r252, 2816;
	div.s32 	%r341, %r340, %r99;
	mul.lo.s32 	%r342, %r341, %r99;
	sub.s32 	%r343, %r340, %r342;
	add.s32 	%r344, %r341, %r97;
	add.s32 	%r345, %r343, %r98;
	mad.lo.s32 	%r346, %r344, %r96, %r345;
	mul.wide.s32 	%rd62, %r346, 4;
	add.s64 	%rd63, %rd3, %rd62;
	ld.global.u32 	%r347, [%rd63];
	add.s32 	%r348, %r252, 3072;
	div.s32 	%r349, %r348, %r99;
	mul.lo.s32 	%r350, %r349, %r99;
	sub.s32 	%r351, %r348, %r350;
	add.s32 	%r352, %r349, %r97;
	add.s32 	%r353, %r351, %r98;
	mad.lo.s32 	%r354, %r352, %r96, %r353;
	mul.wide.s32 	%rd64, %r354, 4;
	add.s64 	%rd65, %rd3, %rd64;
	ld.global.u32 	%r355, [%rd65];
	add.s32 	%r356, %r252, 3328;
	div.s32 	%r357, %r356, %r99;
	mul.lo.s32 	%r358, %r357, %r99;
	sub.s32 	%r359, %r356, %r358;
	add.s32 	%r360, %r357, %r97;
	add.s32 	%r361, %r359, %r98;
	mad.lo.s32 	%r362, %r360, %r96, %r361;
	mul.wide.s32 	%rd66, %r362, 4;
	add.s64 	%rd67, %rd3, %rd66;
	ld.global.u32 	%r363, [%rd67];
	add.s32 	%r364, %r252, 3584;
	div.s32 	%r365, %r364, %r99;
	mul.lo.s32 	%r366, %r365, %r99;
	sub.s32 	%r367, %r364, %r366;
	add.s32 	%r368, %r365, %r97;
	add.s32 	%r369, %r367, %r98;
	mad.lo.s32 	%r370, %r368, %r96, %r369;
	mul.wide.s32 	%rd68, %r370, 4;
	add.s64 	%rd69, %rd3, %rd68;
	ld.global.u32 	%r371, [%rd69];
	add.s32 	%r372, %r251, %r870;
	add.s32 	%r373, %r259, %r372;
	add.s32 	%r374, %r267, %r373;
	add.s32 	%r375, %r275, %r374;
	add.s32 	%r376, %r283, %r375;
	add.s32 	%r377, %r291, %r376;
	add.s32 	%r378, %r299, %r377;
	add.s32 	%r379, %r307, %r378;
	add.s32 	%r380, %r315, %r379;
	add.s32 	%r381, %r323, %r380;
	add.s32 	%r382, %r331, %r381;
	add.s32 	%r383, %r339, %r382;
	add.s32 	%r384, %r347, %r383;
	add.s32 	%r385, %r355, %r384;
	add.s32 	%r386, %r363, %r385;
	add.s32 	%r870, %r371, %r386;
	sub.s32 	%r387, %r100, %r855;
	setp.lt.u32 	%p4, %r387, 4096;
	@%p4 bra 	$L__BB1_45;
	add.s32 	%r855, %r855, 4096;
	setp.le.u32 	%p5, %r855, %r54;
	@%p5 bra 	$L__BB1_30;
$L__BB1_32:
	setp.le.u32 	%p6, %r100, %r855;
	sub.s32 	%r388, %r100, %r855;
	setp.ge.s32 	%p7, %r45, %r388;
	or.pred  	%p8, %p6, %p7;
	@%p8 bra 	$L__BB1_45;
	add.s32 	%r61, %r855, %r95;
	not.b32 	%r391, %r45;
	add.s32 	%r392, %r100, %r391;
	sub.s32 	%r62, %r392, %r855;
	shr.u32 	%r393, %r62, 8;
	add.s32 	%r63, %r393, 1;
	and.b32  	%r64, %r63, 7;
	setp.lt.u32 	%p9, %r62, 1792;
	mov.u32 	%r865, %r45;
	@%p9 bra 	$L__BB1_37;
	or.b32  	%r859, %r45, 1024;
	add.s32 	%r858, %r47, %r855;
	and.b32  	%r394, %r63, 33554424;
	neg.s32 	%r857, %r394;
$L__BB1_35:
	.pragma "nounroll";
	div.s32 	%r395, %r858, %r99;
	mul.lo.s32 	%r396, %r395, %r99;
	sub.s32 	%r397, %r858, %r396;
	add.s32 	%r398, %r395, %r97;
	add.s32 	%r399, %r397, %r98;
	mad.lo.s32 	%r400, %r398, %r96, %r399;
	mul.wide.s32 	%rd70, %r400, 4;
	add.s64 	%rd71, %rd3, %rd70;
	ld.global.u32 	%r401, [%rd71];
	add.s32 	%r402, %r401, %r870;
	add.s32 	%r403, %r858, 256;
	div.s32 	%r404, %r403, %r99;
	mul.lo.s32 	%r405, %r404, %r99;
	sub.s32 	%r406, %r403, %r405;
	add.s32 	%r407, %r404, %r97;
	add.s32 	%r408, %r406, %r98;
	mad.lo.s32 	%r409, %r407, %r96, %r408;
	mul.wide.s32 	%rd72, %r409, 4;
	add.s64 	%rd73, %rd3, %rd72;
	ld.global.u32 	%r410, [%rd73];
	add.s32 	%r411, %r410, %r402;
	add.s32 	%r412, %r858, 512;
	div.s32 	%r413, %r412, %r99;
	mul.lo.s32 	%r414, %r413, %r99;
	sub.s32 	%r415, %r412, %r414;
	add.s32 	%r416, %r413, %r97;
	add.s32 	%r417, %r415, %r98;
	mad.lo.s32 	%r418, %r416, %r96, %r417;
	mul.wide.s32 	%rd74, %r418, 4;
	add.s64 	%rd75, %rd3, %rd74;
	ld.global.u32 	%r419, [%rd75];
	add.s32 	%r420, %r419, %r411;
	add.s32 	%r421, %r858, 768;
	div.s32 	%r422, %r421, %r99;
	mul.lo.s32 	%r423, %r422, %r99;
	sub.s32 	%r424, %r421, %r423;
	add.s32 	%r425, %r422, %r97;
	add.s32 	%r426, %r424, %r98;
	mad.lo.s32 	%r427, %r425, %r96, %r426;
	mul.wide.s32 	%rd76, %r427, 4;
	add.s64 	%rd77, %rd3, %rd76;
	ld.global.u32 	%r428, [%rd77];
	add.s32 	%r429, %r428, %r420;
	add.s32 	%r430, %r858, 1024;
	div.s32 	%r431, %r430, %r99;
	mul.lo.s32 	%r432, %r431, %r99;
	sub.s32 	%r433, %r430, %r432;
	add.s32 	%r434, %r431, %r97;
	add.s32 	%r435, %r433, %r98;
	mad.lo.s32 	%r436, %r434, %r96, %r435;
	mul.wide.s32 	%rd78, %r436, 4;
	add.s64 	%rd79, %rd3, %rd78;
	ld.global.u32 	%r437, [%rd79];
	add.s32 	%r438, %r437, %r429;
	add.s32 	%r439, %r858, 1280;
	div.s32 	%r440, %r439, %r99;
	mul.lo.s32 	%r441, %r440, %r99;
	sub.s32 	%r442, %r439, %r441;
	add.s32 	%r443, %r440, %r97;
	add.s32 	%r444, %r442, %r98;
	mad.lo.s32 	%r445, %r443, %r96, %r444;
	mul.wide.s32 	%rd80, %r445, 4;
	add.s64 	%rd81, %rd3, %rd80;
	ld.global.u32 	%r446, [%rd81];
	add.s32 	%r447, %r446, %r438;
	add.s32 	%r448, %r858, 1536;
	div.s32 	%r449, %r448, %r99;
	mul.lo.s32 	%r450, %r449, %r99;
	sub.s32 	%r451, %r448, %r450;
	add.s32 	%r452, %r449, %r97;
	add.s32 	%r453, %r451, %r98;
	mad.lo.s32 	%r454, %r452, %r96, %r453;
	mul.wide.s32 	%rd82, %r454, 4;
	add.s64 	%rd83, %rd3, %rd82;
	ld.global.u32 	%r455, [%rd83];
	add.s32 	%r456, %r455, %r447;
	add.s32 	%r457, %r858, 1792;
	div.s32 	%r458, %r457, %r99;
	mul.lo.s32 	%r459, %r458, %r99;
	sub.s32 	%r460, %r457, %r459;
	add.s32 	%r461, %r458, %r97;
	add.s32 	%r462, %r460, %r98;
	mad.lo.s32 	%r463, %r461, %r96, %r462;
	mul.wide.s32 	%rd84, %r463, 4;
	add.s64 	%rd85, %rd3, %rd84;
	ld.global.u32 	%r464, [%rd85];
	add.s32 	%r870, %r464, %r456;
	add.s32 	%r859, %r859, 2048;
	add.s32 	%r858, %r858, 2048;
	add.s32 	%r857, %r857, 8;
	setp.ne.s32 	%p10, %r857, 0;
	@%p10 bra 	$L__BB1_35;
	add.s32 	%r865, %r859, -1024;
$L__BB1_37:
	setp.eq.s32 	%p11, %r64, 0;
	@%p11 bra 	$L__BB1_45;
	setp.lt.u32 	%p12, %r64, 4;
	@%p12 bra 	$L__BB1_40;
	add.s32 	%r466, %r61, %r865;
	div.s32 	%r467, %r466, %r99;
	mul.lo.s32 	%r468, %r467, %r99;
	sub.s32 	%r469, %r466, %r468;
	add.s32 	%r470, %r467, %r97;
	add.s32 	%r471, %r469, %r98;
	mad.lo.s32 	%r472, %r470, %r96, %r471;
	mul.wide.s32 	%rd86, %r472, 4;
	add.s64 	%rd87, %rd3, %rd86;
	ld.global.u32 	%r473, [%rd87];
	add.s32 	%r474, %r473, %r870;
	add.s32 	%r475, %r466, 256;
	div.s32 	%r476, %r475, %r99;
	mul.lo.s32 	%r477, %r476, %r99;
	sub.s32 	%r478, %r475, %r477;
	add.s32 	%r479, %r476, %r97;
	add.s32 	%r480, %r478, %r98;
	mad.lo.s32 	%r481, %r479, %r96, %r480;
	mul.wide.s32 	%rd88, %r481, 4;
	add.s64 	%rd89, %rd3, %rd88;
	ld.global.u32 	%r482, [%rd89];
	add.s32 	%r483, %r482, %r474;
	add.s32 	%r484, %r466, 512;
	div.s32 	%r485, %r484, %r99;
	mul.lo.s32 	%r486, %r485, %r99;
	sub.s32 	%r487, %r484, %r486;
	add.s32 	%r488, %r485, %r97;
	add.s32 	%r489, %r487, %r98;
	mad.lo.s32 	%r490, %r488, %r96, %r489;
	mul.wide.s32 	%rd90, %r490, 4;
	add.s64 	%rd91, %rd3, %rd90;
	ld.global.u32 	%r491, [%rd91];
	add.s32 	%r492, %r491, %r483;
	add.s32 	%r493, %r466, 768;
	div.s32 	%r494, %r493, %r99;
	mul.lo.s32 	%r495, %r494, %r99;
	sub.s32 	%r496, %r493, %r495;
	add.s32 	%r497, %r494, %r97;
	add.s32 	%r498, %r496, %r98;
	mad.lo.s32 	%r499, %r497, %r96, %r498;
	mul.wide.s32 	%rd92, %r499, 4;
	add.s64 	%rd93, %rd3, %rd92;
	ld.global.u32 	%r500, [%rd93];
	add.s32 	%r870, %r500, %r492;
	add.s32 	%r865, %r865, 1024;
$L__BB1_40:
	and.b32  	%r502, %r63, 3;
	setp.eq.s32 	%p13, %r502, 0;
	@%p13 bra 	$L__BB1_45;
	setp.eq.s32 	%p14, %r502, 1;
	@%p14 bra 	$L__BB1_43;
	add.s32 	%r503, %r61, %r865;
	div.s32 	%r504, %r503, %r99;
	mul.lo.s32 	%r505, %r504, %r99;
	sub.s32 	%r506, %r503, %r505;
	add.s32 	%r507, %r504, %r97;
	add.s32 	%r508, %r506, %r98;
	mad.lo.s32 	%r509, %r507, %r96, %r508;
	mul.wide.s32 	%rd94, %r509, 4;
	add.s64 	%rd95, %rd3, %rd94;
	ld.global.u32 	%r510, [%rd95];
	add.s32 	%r511, %r510, %r870;
	add.s32 	%r512, %r503, 256;
	div.s32 	%r513, %r512, %r99;
	mul.lo.s32 	%r514, %r513, %r99;
	sub.s32 	%r515, %r512, %r514;
	add.s32 	%r516, %r513, %r97;
	add.s32 	%r517, %r515, %r98;
	mad.lo.s32 	%r518, %r516, %r96, %r517;
	mul.wide.s32 	%rd96, %r518, 4;
	add.s64 	%rd97, %rd3, %rd96;
	ld.global.u32 	%r519, [%rd97];
	add.s32 	%r870, %r519, %r511;
	add.s32 	%r865, %r865, 512;
$L__BB1_43:
	and.b32  	%r520, %r62, 256;
	setp.ne.s32 	%p15, %r520, 0;
	@%p15 bra 	$L__BB1_45;
	add.s32 	%r521, %r61, %r865;
	div.s32 	%r522, %r521, %r99;
	mul.lo.s32 	%r523, %r522, %r99;
	sub.s32 	%r524, %r521, %r523;
	add.s32 	%r525, %r522, %r97;
	add.s32 	%r526, %r524, %r98;
	mad.lo.s32 	%r527, %r525, %r96, %r526;
	mul.wide.s32 	%rd98, %r527, 4;
	add.s64 	%rd99, %rd3, %rd98;
	ld.global.u32 	%r528, [%rd99];
	add.s32 	%r870, %r528, %r870;
$L__BB1_45:
	// begin inline asm
	mov.u32 %r529, %laneid;
	// end inline asm
	mov.b32 	%r532, 1;
	mov.b32 	%r553, 31;
	mov.b32 	%r554, -1;
	// begin inline asm
	shfl.sync.down.b32 %r530, %r870, %r532, %r553, %r554;
	// end inline asm
	setp.gt.s32 	%p16, %r529, 30;
	selp.b32 	%r555, 0, %r530, %p16;
	add.s32 	%r536, %r555, %r870;
	mov.b32 	%r537, 2;
	// begin inline asm
	shfl.sync.down.b32 %r535, %r536, %r537, %r553, %r554;
	// end inline asm
	setp.gt.s32 	%p17, %r529, 29;
	selp.b32 	%r556, 0, %r535, %p17;
	add.s32 	%r541, %r536, %r556;
	mov.b32 	%r542, 4;
	// begin inline asm
	shfl.sync.down.b32 %r540, %r541, %r542, %r553, %r554;
	// end inline asm
	setp.gt.s32 	%p18, %r529, 27;
	selp.b32 	%r557, 0, %r540, %p18;
	add.s32 	%r546, %r541, %r557;
	mov.b32 	%r547, 8;
	// begin inline asm
	shfl.sync.down.b32 %r545, %r546, %r547, %r553, %r554;
	// end inline asm
	setp.gt.s32 	%p19, %r529, 23;
	selp.b32 	%r558, 0, %r545, %p19;
	add.s32 	%r551, %r546, %r558;
	mov.b32 	%r552, 16;
	// begin inline asm
	shfl.sync.down.b32 %r550, %r551, %r552, %r553, %r554;
	// end inline asm
	setp.gt.s32 	%p20, %r529, 15;
	selp.b32 	%r559, 0, %r550, %p20;
	add.s32 	%r871, %r551, %r559;
	setp.ne.s32 	%p21, %r529, 0;
	@%p21 bra 	$L__BB1_47;
	shr.u32 	%r560, %r45, 3;
	and.b32  	%r561, %r560, 124;
	mov.u32 	%r562, _ZZN3cub18CUB_300001_SM_10006detail6reduce28DeviceReduceSingleTileKernelINS2_10policy_hubIijN4cuda3std3__44plusIiEEE10Policy1000EN6thrust24THRUST_300001_SM_1000_NS20permutation_iteratorINSD_10device_ptrIKiEENSD_18transform_iteratorI16SubarrayIndexMapNSD_17counting_iteratorIiNSD_11use_defaultESL_SL_EESL_SL_EEEEPijS9_iiNS7_10__identityEEEvT0_T1_T2_T3_T4_T6_E12temp_storage;
	add.s32 	%r563, %r562, %r561;
	st.shared.u32 	[%r563+8], %r871;
$L__BB1_47:
	bar.sync 	0;
	setp.ne.s32 	%p22, %r45, 0;
	@%p22 bra 	$L__BB1_49;
	ld.shared.u32 	%r564, [_ZZN3cub18CUB_300001_SM_10006detail6reduce28DeviceReduceSingleTileKernelINS2_10policy_hubIijN4cuda3std3__44plusIiEEE10Policy1000EN6thrust24THRUST_300001_SM_1000_NS20permutation_iteratorINSD_10device_ptrIKiEENSD_18transform_iteratorI16SubarrayIndexMapNSD_17counting_iteratorIiNSD_11use_defaultESL_SL_EESL_SL_EEEEPijS9_iiNS7_10__identityEEEvT0_T1_T2_T3_T4_T6_E12temp_storage+12];
	add.s32 	%r565, %r564, %r871;
	ld.shared.u32 	%r566, [_ZZN3cub18CUB_300001_SM_10006detail6reduce28DeviceReduceSingleTileKernelINS2_10policy_hubIijN4cuda3std3__44plusIiEEE10Policy1000EN6thrust24THRUST_300001_SM_1000_NS20permutation_iteratorINSD_10device_ptrIKiEENSD_18transform_iteratorI16SubarrayIndexMapNSD_17counting_iteratorIiNSD_11use_defaultESL_SL_EESL_SL_EEEEPijS9_iiNS7_10__identityEEEvT0_T1_T2_T3_T4_T6_E12temp_storage+16];
	add.s32 	%r567, %r565, %r566;
	ld.shared.u32 	%r568, [_ZZN3cub18CUB_300001_SM_10006detail6reduce28DeviceReduceSingleTileKernelINS2_10policy_hubIijN4cuda3std3__44plusIiEEE10Policy1000EN6thrust24THRUST_300001_SM_1000_NS20permutation_iteratorINSD_10device_ptrIKiEENSD_18transform_iteratorI16SubarrayIndexMapNSD_17counting_iteratorIiNSD_11use_defaultESL_SL_EESL_SL_EEEEPijS9_iiNS7_10__identityEEEvT0_T1_T2_T3_T4_T6_E12temp_storage+20];
	add.s32 	%r569, %r567, %r568;
	ld.shared.u32 	%r570, [_ZZN3cub18CUB_300001_SM_10006detail6reduce28DeviceReduceSingleTileKernelINS2_10policy_hubIijN4cuda3std3__44plusIiEEE10Policy1000EN6thrust24THRUST_300001_SM_1000_NS20permutation_iteratorINSD_10device_ptrIKiEENSD_18transform_iteratorI16SubarrayIndexMapNSD_17counting_iteratorIiNSD_11use_defaultESL_SL_EESL_SL_EEEEPijS9_iiNS7_10__identityEEEvT0_T1_T2_T3_T4_T6_E12temp_storage+24];
	add.s32 	%r571, %r569, %r570;
	ld.shared.u32 	%r572, [_ZZN3cub18CUB_300001_SM_10006detail6reduce28DeviceReduceSingleTileKernelINS2_10policy_hubIijN4cuda3std3__44plusIiEEE10Policy1000EN6thrust24THRUST_300001_SM_1000_NS20permutation_iteratorINSD_10device_ptrIKiEENSD_18transform_iteratorI16SubarrayIndexMapNSD_17counting_iteratorIiNSD_11use_defaultESL_SL_EESL_SL_EEEEPijS9_iiNS7_10__identityEEEvT0_T1_T2_T3_T4_T6_E12temp_storage+28];
	add.s32 	%r573, %r571, %r572;
	ld.shared.u32 	%r574, [_ZZN3cub18CUB_300001_SM_10006detail6reduce28DeviceReduceSingleTileKernelINS2_10policy_hubIijN4cuda3std3__44plusIiEEE10Policy1000EN6thrust24THRUST_300001_SM_1000_NS20permutation_iteratorINSD_10device_ptrIKiEENSD_18transform_iteratorI16SubarrayIndexMapNSD_17counting_iteratorIiNSD_11use_defaultESL_SL_EESL_SL_EEEEPijS9_iiNS7_10__identityEEEvT0_T1_T2_T3_T4_T6_E12temp_storage+32];
	add.s32 	%r575, %r573, %r574;
	ld.shared.u32 	%r576, [_ZZN3cub18CUB_300001_SM_10006detail6reduce28DeviceReduceSingleTileKernelINS2_10policy_hubIijN4cuda3std3__44plusIiEEE10Policy1000EN6thrust24THRUST_300001_SM_1000_NS20permutation_iteratorINSD_10device_ptrIKiEENSD_18transform_iteratorI16SubarrayIndexMapNSD_17counting_iteratorIiNSD_11use_defaultESL_SL_EESL_SL_EEEEPijS9_iiNS7_10__identityEEEvT0_T1_T2_T3_T4_T6_E12temp_storage+36];
	add.s32 	%r871, %r575, %r576;
$L__BB1_49:
	mov.u32 	%r834, %tid.x;
	setp.ne.s32 	%p55, %r834, 0;
	@%p55 bra 	$L__BB1_51;
	add.s32 	%r835, %r871, %r101;
	st.global.u32 	[%rd1], %r835;
$L__BB1_51:
	ret;

}
	// .globl	_ZN3cub18CUB_300001_SM_10006detail6reduce18DeviceReduceKernelINS2_10policy_hubIijN4cuda3std3__44plusIiEEE10Policy1000EN6thrust24THRUST_300001_SM_1000_NS20permutation_iteratorINSD_10device_ptrIKiEENSD_18transform_iteratorI16SubarrayIndexMapNSD_17counting_iteratorIiNSD_11use_defaultESL_SL_EESL_SL_EEEEjS9_iNS7_10__identityEEEvT0_PT3_T1_NS0_13GridEvenShareIST_EET2_T4_
.visible .entry _ZN3cub18CUB_300001_SM_10006detail6reduce18DeviceReduceKernelINS2_10policy_hubIijN4cuda3std3__44plusIiEEE10Policy1000EN6thrust24THRUST_300001_SM_1000_NS20permutation_iteratorINSD_10device_ptrIKiEENSD_18transform_iteratorI16SubarrayIndexMapNSD_17counting_iteratorIiNSD_11use_defaultESL_SL_EESL_SL_EEEEjS9_iNS7_10__identityEEEvT0_PT3_T1_NS0_13GridEvenShareIST_EET2_T4_(
	.param .align 8 .b8 _ZN3cub18CUB_300001_SM_10006detail6reduce18DeviceReduceKernelINS2_10policy_hubIijN4cuda3std3__44plusIiEEE10Policy1000EN6thrust24THRUST_300001_SM_1000_NS20permutation_iteratorINSD_10device_ptrIKiEENSD_18transform_iteratorI16SubarrayIndexMapNSD_17counting_iteratorIiNSD_11use_defaultESL_SL_EESL_SL_EEEEjS9_iNS7_10__identityEEEvT0_PT3_T1_NS0_13GridEvenShareIST_EET2_T4__param_0[32],
	.param .u64 .ptr .align 1 _ZN3cub18CUB_300001_SM_10006detail6reduce18DeviceReduceKernelINS2_10policy_hubIijN4cuda3std3__44plusIiEEE10Policy1000EN6thrust24THRUST_300001_SM_1000_NS20permutation_iteratorINSD_10device_ptrIKiEENSD_18transform_iteratorI16SubarrayIndexMapNSD_17counting_iteratorIiNSD_11use_defaultESL_SL_EESL_SL_EEEEjS9_iNS7_10__identityEEEvT0_PT3_T1_NS0_13GridEvenShareIST_EET2_T4__param_1,
	.param .u32 _ZN3cub18CUB_300001_SM_10006detail6reduce18DeviceReduceKernelINS2_10policy_hubIijN4cuda3std3__44plusIiEEE10Policy1000EN6thrust24THRUST_300001_SM_1000_NS20permutation_iteratorINSD_10device_ptrIKiEENSD_18transform_iteratorI16SubarrayIndexMapNSD_17counting_iteratorIiNSD_11use_defaultESL_SL_EESL_SL_EEEEjS9_iNS7_10__identityEEEvT0_PT3_T1_NS0_13GridEvenShareIST_EET2_T4__param_2,
	.param .align 4 .b8 _ZN3cub18CUB_300001_SM_10006detail6reduce18DeviceReduceKernelINS2_10policy_hubIijN4cuda3std3__44plusIiEEE10Policy1000EN6thrust24THRUST_300001_SM_1000_NS20permutation_iteratorINSD_10device_ptrIKiEENSD_18transform_iteratorI16SubarrayIndexMapNSD_17counting_iteratorIiNSD_11use_defaultESL_SL_EESL_SL_EEEEjS9_iNS7_10__identityEEEvT0_PT3_T1_NS0_13GridEvenShareIST_EET2_T4__param_3[40],
	.param .align 1 .b8 _ZN3cub18CUB_300001_SM_10006detail6reduce18DeviceReduceKernelINS2_10policy_hubIijN4cuda3std3__44plusIiEEE10Policy1000EN6thrust24THRUST_300001_SM_1000_NS20permutation_iteratorINSD_10device_ptrIKiEENSD_18transform_iteratorI16SubarrayIndexMapNSD_17counting_iteratorIiNSD_11use_defaultESL_SL_EESL_SL_EEEEjS9_iNS7_10__identityEEEvT0_PT3_T1_NS0_13GridEvenShareIST_EET2_T4__param_4[1],
	.param .align 1 .b8 _ZN3cub18CUB_300001_SM_10006detail6reduce18DeviceReduceKernelINS2_10policy_hubIijN4cuda3std3__44plusIiEEE10Policy1000EN6thrust24THRUST_300001_SM_1000_NS20permutation_iteratorINSD_10device_ptrIKiEENSD_18transform_iteratorI16SubarrayIndexMapNSD_17counting_iteratorIiNSD_11use_defaultESL_SL_EESL_SL_EEEEjS9_iNS7_10__identityEEEvT0_PT3_T1_NS0_13GridEvenShareIST_EET2_T4__param_5[1]
)
.maxntid 256
{
	.reg .pred 	%p<55>;
	.reg .b32 	%r<908>;
	.reg .b64 	%rd<138>;
	// demoted variable
	.shared .align 4 .b8 _ZZN3cub18CUB_300001_SM_10006detail6reduce18DeviceReduceKernelINS2_10policy_hubIijN4cuda3std3__44plusIiEEE10Policy1000EN6thrust24THRUST_300001_SM_1000_NS20permutation_iteratorINSD_10device_ptrIKiEENSD_18transform_iteratorI16SubarrayIndexMapNSD_17counting_iteratorIiNSD_11use_defaultESL_SL_EESL_SL_EEEEjS9_iNS7_10__identityEEEvT0_PT3_T1_NS0_13GridEvenShareIST_EET2_T4_E12temp_storage[44];
	ld.param.u32 	%r115, [_ZN3cub18CUB_300001_SM_10006detail6reduce18DeviceReduceKernelINS2_10policy_hubIijN4cuda3std3__44plusIiEEE10Policy1000EN6thrust24THRUST_300001_SM_1000_NS20permutation_iteratorINSD_10device_ptrIKiEENSD_18transform_iteratorI16SubarrayIndexMapNSD_17counting_iteratorIiNSD_11use_defaultESL_SL_EESL_SL_EEEEjS9_iNS7_10__identityEEEvT0_PT3_T1_NS0_13GridEvenShareIST_EET2_T4__param_3+24];
	ld.param.u64 	%rd3, [_ZN3cub18CUB_300001_SM_10006detail6reduce18DeviceReduceKernelINS2_10policy_hubIijN4cuda3std3__44plusIiEEE10Policy1000EN6thrust24THRUST_300001_SM_1000_NS20permutation_iteratorINSD_10device_ptrIKiEENSD_18transform_iteratorI16SubarrayIndexMapNSD_17counting_iteratorIiNSD_11use_defaultESL_SL_EESL_SL_EEEEjS9_iNS7_10__identityEEEvT0_PT3_T1_NS0_13GridEvenShareIST_EET2_T4__param_0+24];
	ld.param.u32 	%r108, [_ZN3cub18CUB_300001_SM_10006detail6reduce18DeviceReduceKernelINS2_10policy_hubIijN4cuda3std3__44plusIiEEE10Policy1000EN6thrust24THRUST_300001_SM_1000_NS20permutation_iteratorINSD_10device_ptrIKiEENSD_18transform_iteratorI16SubarrayIndexMapNSD_17counting_iteratorIiNSD_11use_defaultESL_SL_EESL_SL_EEEEjS9_iNS7_10__identityEEEvT0_PT3_T1_NS0_13GridEvenShareIST_EET2_T4__param_0+16];
	ld.param.v2.u32 	{%r106, %r107}, [_ZN3cub18CUB_300001_SM_10006detail6reduce18DeviceReduceKernelINS2_10policy_hubIijN4cuda3std3__44plusIiEEE10Policy1000EN6thrust24THRUST_300001_SM_1000_NS20permutation_iteratorINSD_10device_ptrIKiEENSD_18transform_iteratorI16SubarrayIndexMapNSD_17counting_iteratorIiNSD_11use_defaultESL_SL_EESL_SL_EEEEjS9_iNS7_10__identityEEEvT0_PT3_T1_NS0_13GridEvenShareIST_EET2_T4__param_0+8];
	ld.param.v2.u32 	{%r104, %r105}, [_ZN3cub18CUB_300001_SM_10006detail6reduce18DeviceReduceKernelINS2_10policy_hubIijN4cuda3std3__44plusIiEEE10Policy1000EN6thrust24THRUST_300001_SM_1000_NS20permutation_iteratorINSD_10device_ptrIKiEENSD_18transform_iteratorI16SubarrayIndexMapNSD_17counting_iteratorIiNSD_11use_defaultESL_SL_EESL_SL_EEEEjS9_iNS7_10__identityEEEvT0_PT3_T1_NS0_13GridEvenShareIST_EET2_T4__param_0];
	ld.param.u32 	%r114, [_ZN3cub18CUB_300001_SM_10006detail6reduce18DeviceReduceKernelINS2_10policy_hubIijN4cuda3std3__44plusIiEEE10Policy1000EN6thrust24THRUST_300001_SM_1000_NS20permutation_iteratorINSD_10device_ptrIKiEENSD_18transform_iteratorI16SubarrayIndexMapNSD_17counting_iteratorIiNSD_11use_defaultESL_SL_EESL_SL_EEEEjS9_iNS7_10__identityEEEvT0_PT3_T1_NS0_13GridEvenShareIST_EET2_T4__param_3+20];
	mov.u32 	%r2, %ctaid.x;
	shl.b32 	%r3, %r2, 12;
	sub.s32 	%r4, %r114, %r3;
	setp.gt.u32 	%p1, %r4, 4095;
	@%p1 bra 	$L__BB2_25;
	mov.u32 	%r5, %tid.x;
	setp.ge.u32 	%p22, %r5, %r4;
	mov.b32 	%r887, 0;
	mov.u32 	%r879, %r5;
	@%p22 bra 	$L__BB2_3;
	add.s32 	%r612, %r3, %r5;
	cvta.to.global.u64 	%rd101, %rd3;
	add.s32 	%r613, %r612, %r104;
	div.s32 	%r614, %r613, %r108;
	mul.lo.s32 	%r615, %r614, %r108;
	sub.s32 	%r616, %r613, %r615;
	add.s32 	%r617, %r614, %r106;
	add.s32 	%r618, %r616, %r107;
	mad.lo.s32 	%r619, %r617, %r105, %r618;
	mul.wide.s32 	%rd102, %r619, 4;
	add.s64 	%rd103, %rd101, %rd102;
	ld.global.u32 	%r887, [%rd103];
	add.s32 	%r879, %r5, 256;
$L__BB2_3:
	setp.ge.u32 	%p23, %r879, %r4;
	@%p23 bra 	$L__BB2_16;
	cvta.to.global.u64 	%rd1, %rd3;
	add.s32 	%r15, %r104, %r3;
	not.b32 	%r621, %r879;
	add.s32 	%r16, %r114, %r621;
	sub.s32 	%r622, %r16, %r3;
	shr.u32 	%r623, %r622, 8;
	add.s32 	%r17, %r623, 1;
	and.b32  	%r18, %r17, 7;
	setp.lt.u32 	%p24, %r622, 1792;
	@%p24 bra 	$L__BB2_8;
	add.s32 	%r876, %r879, 1024;
	add.s32 	%r624, %r104, %r879;
	add.s32 	%r875, %r624, %r3;
	and.b32  	%r625, %r17, 33554424;
	neg.s32 	%r874, %r625;
$L__BB2_6:
	.pragma "nounroll";
	div.s32 	%r626, %r875, %r108;
	mul.lo.s32 	%r627, %r626, %r108;
	sub.s32 	%r628, %r875, %r627;
	add.s32 	%r629, %r626, %r106;
	add.s32 	%r630, %r628, %r107;
	mad.lo.s32 	%r631, %r629, %r105, %r630;
	mul.wide.s32 	%rd104, %r631, 4;
	add.s64 	%rd105, %rd1, %rd104;
	ld.global.u32 	%r632, [%rd105];
	add.s32 	%r633, %r632, %r887;
	add.s32 	%r634, %r875, 256;
	div.s32 	%r635, %r634, %r108;
	mul.lo.s32 	%r636, %r635, %r108;
	sub.s32 	%r637, %r634, %r636;
	add.s32 	%r638, %r635, %r106;
	add.s32 	%r639, %r637, %r107;
	mad.lo.s32 	%r640, %r638, %r105, %r639;
	mul.wide.s32 	%rd106, %r640, 4;
	add.s64 	%rd107, %rd1, %rd106;
	ld.global.u32 	%r641, [%rd107];
	add.s32 	%r642, %r641, %r633;
	add.s32 	%r643, %r875, 512;
	div.s32 	%r644, %r643, %r108;
	mul.lo.s32 	%r645, %r644, %r108;
	sub.s32 	%r646, %r643, %r645;
	add.s32 	%r647, %r644, %r106;
	add.s32 	%r648, %r646, %r107;
	mad.lo.s32 	%r649, %r647, %r105, %r648;
	mul.wide.s32 	%rd108, %r649, 4;
	add.s64 	%rd109, %rd1, %rd108;
	ld.global.u32 	%r650, [%rd109];
	add.s32 	%r651, %r650, %r642;
	add.s32 	%r652, %r875, 768;
	div.s32 	%r653, %r652, %r108;
	mul.lo.s32 	%r654, %r653, %r108;
	sub.s32 	%r655, %r652, %r654;
	add.s32 	%r656, %r653, %r106;
	add.s32 	%r657, %r655, %r107;
	mad.lo.s32 	%r658, %r656, %r105, %r657;
	mul.wide.s32 	%rd110, %r658, 4;
	add.s64 	%rd111, %rd1, %rd110;
	ld.global.u32 	%r659, [%rd111];
	add.s32 	%r660, %r659, %r651;
	add.s32 	%r661, %r875, 1024;
	div.s32 	%r662, %r661, %r108;
	mul.lo.s32 	%r663, %r662, %r108;
	sub.s32 	%r664, %r661, %r663;
	add.s32 	%r665, %r662, %r106;
	add.s32 	%r666, %r664, %r107;
	mad.lo.s32 	%r667, %r665, %r105, %r666;
	mul.wide.s32 	%rd112, %r667, 4;
	add.s64 	%rd113, %rd1, %rd112;
	ld.global.u32 	%r668, [%rd113];
	add.s32 	%r669, %r668, %r660;
	add.s32 	%r670, %r875, 1280;
	div.s32 	%r671, %r670, %r108;
	mul.lo.s32 	%r672, %r671, %r108;
	sub.s32 	%r673, %r670, %r672;
	add.s32 	%r674, %r671, %r106;
	add.s32 	%r675, %r673, %r107;
	mad.lo.s32 	%r676, %r674, %r105, %r675;
	mul.wide.s32 	%rd114, %r676, 4;
	add.s64 	%rd115, %rd1, %rd114;
	ld.global.u32 	%r677, [%rd115];
	add.s32 	%r678, %r677, %r669;
	add.s32 	%r679, %r875, 1536;
	div.s32 	%r680, %r679, %r108;
	mul.lo.s32 	%r681, %r680, %r108;
	sub.s32 	%r682, %r679, %r681;
	add.s32 	%r683, %r680, %r106;
	add.s32 	%r684, %r682, %r107;
	mad.lo.s32 	%r685, %r683, %r105, %r684;
	mul.wide.s32 	%rd116, %r685, 4;
	add.s64 	%rd117, %rd1, %rd116;
	ld.global.u32 	%r686, [%rd117];
	add.s32 	%r687, %r686, %r678;
	add.s32 	%r688, %r875, 1792;
	div.s32 	%r689, %r688, %r108;
	mul.lo.s32 	%r690, %r689, %r108;
	sub.s32 	%r691, %r688, %r690;
	add.s32 	%r692, %r689, %r106;
	add.s32 	%r693, %r691, %r107;
	mad.lo.s32 	%r694, %r692, %r105, %r693;
	mul.wide.s32 	%rd118, %r694, 4;
	add.s64 	%rd119, %rd1, %rd118;
	ld.global.u32 	%r695, [%rd119];
	add.s32 	%r887, %r695, %r687;
	add.s32 	%r876, %r876, 2048;
	add.s32 	%r875, %r875, 2048;
	add.s32 	%r874, %r874, 8;
	setp.ne.s32 	%p25, %r874, 0;
	@%p25 bra 	$L__BB2_6;
	add.s32 	%r879, %r876, -1024;
$L__BB2_8:
	setp.eq.s32 	%p26, %r18, 0;
	@%p26 bra 	$L__BB2_16;
	setp.lt.u32 	%p27, %r18, 4;
	@%p27 bra 	$L__BB2_11;
	add.s32 	%r697, %r15, %r879;
	div.s32 	%r698, %r697, %r108;
	mul.lo.s32 	%r699, %r698, %r108;
	sub.s32 	%r700, %r697, %r699;
	add.s32 	%r701, %r698, %r106;
	add.s32 	%r702, %r700, %r107;
	mad.lo.s32 	%r703, %r701, %r105, %r702;
	mul.wide.s32 	%rd120, %r703, 4;
	add.s64 	%rd121, %rd1, %rd120;
	ld.global.u32 	%r704, [%rd121];
	add.s32 	%r705, %r704, %r887;
	add.s32 	%r706, %r697, 256;
	div.s32 	%r707, %r706, %r108;
	mul.lo.s32 	%r708, %r707, %r108;
	sub.s32 	%r709, %r706, %r708;
	add.s32 	%r710, %r707, %r106;
	add.s32 	%r711, %r709, %r107;
	mad.lo.s32 	%r712, %r710, %r105, %r711;
	mul.wide.s32 	%rd122, %r712, 4;
	add.s64 	%rd123, %rd1, %rd122;
	ld.global.u32 	%r713, [%rd123];
	add.s32 	%r714, %r713, %r705;
	add.s32 	%r715, %r697, 512;
	div.s32 	%r716, %r715, %r108;
	mul.lo.s32 	%r717, %r716, %r108;
	sub.s32 	%r718, %r715, %r717;
	add.s32 	%r719, %r716, %r106;
	add.s32 	%r720, %r718, %r107;
	mad.lo.s32 	%r721, %r719, %r105, %r720;
	mul.wide.s32 	%rd124, %r721, 4;
	add.s64 	%rd125, %rd1, %rd124;
	ld.global.u32 	%r722, [%rd125];
	add.s32 	%r723, %r722, %r714;
	add.s32 	%r724, %r697, 768;
	div.s32 	%r725, %r724, %r108;
	mul.lo.s32 	%r726, %r725, %r108;
	sub.s32 	%r727, %r724, %r726;
	add.s32 	%r728, %r725, %r106;
	add.s32 	%r729, %r727, %r107;
	mad.lo.s32 	%r730, %r728, %r105, %r729;
	mul.wide.s32 	%rd126, %r730, 4;
	add.s64 	%rd127, %rd1, %rd126;
	ld.global.u32 	%r731, [%rd127];
	add.s32 	%r887, %r731, %r723;
	add.s32 	%r879, %r879, 1024;
$L__BB2_11:
	and.b32  	%r733, %r17, 3;
	setp.eq.s32 	%p28, %r733, 0;
	@%p28 bra 	$L__BB2_16;
	setp.eq.s32 	%p29, %r733, 1;
	@%p29 bra 	$L__BB2_14;
	add.s32 	%r734, %r15, %r879;
	div.s32 	%r735, %r734, %r108;
	mul.lo.s32 	%r736, %r735, %r108;
	sub.s32 	%r737, %r734, %r736;
	add.s32 	%r738, %r735, %r106;
	add.s32 	%r739, %r737, %r107;
	mad.lo.s32 	%r740, %r738, %r105, %r739;
	mul.wide.s32 	%rd128, %r740, 4;
	add.s64 	%rd129, %rd1, %rd128;
	ld.global.u32 	%r741, [%rd129];
	add.s32 	%r742, %r741, %r887;
	add.s32 	%r743, %r734, 256;
	div.s32 	%r744, %r743, %r108;
	mul.lo.s32 	%r745, %r744, %r108;
	sub.s32 	%r746, %r743, %r745;
	add.s32 	%r747, %r744, %r106;
	add.s32 	%r748, %r746, %r107;
	mad.lo.s32 	%r749, %r747, %r105, %r748;
	mul.wide.s32 	%rd130, %r749, 4;
	add.s64 	%rd131, %rd1, %rd130;
	ld.global.u32 	%r750, [%rd131];
	add.s32 	%r887, %r750, %r742;
	add.s32 	%r879, %r879, 512;
$L__BB2_14:
	and.b32  	%r751, %r16, 256;
	setp.ne.s32 	%p30, %r751, 0;
	@%p30 bra 	$L__BB2_16;
	add.s32 	%r752, %r15, %r879;
	div.s32 	%r753, %r752, %r108;
	mul.lo.s32 	%r754, %r753, %r108;
	sub.s32 	%r755, %r752, %r754;
	add.s32 	%r756, %r753, %r106;
	add.s32 	%r757, %r755, %r107;
	mad.lo.s32 	%r758, %r756, %r105, %r757;
	mul.wide.s32 	%rd132, %r758, 4;
	add.s64 	%rd133, %rd1, %rd132;
	ld.global.u32 	%r759, [%rd133];
	add.s32 	%r887, %r759, %r887;
$L__BB2_16:
	setp.lt.u32 	%p31, %r4, 256;
	@%p31 bra 	$L__BB2_21;
	// begin inline asm
	mov.u32 %r823, %laneid;
	// end inline asm
	mov.b32 	%r826, 1;
	mov.b32 	%r847, 31;
	mov.b32 	%r848, -1;
	// begin inline asm
	shfl.sync.down.b32 %r824, %r887, %r826, %r847, %r848;
	// end inline asm
	setp.gt.s32 	%p47, %r823, 30;
	selp.b32 	%r849, 0, %r824, %p47;
	add.s32 	%r830, %r849, %r887;
	mov.b32 	%r831, 2;
	// begin inline asm
	shfl.sync.down.b32 %r829, %r830, %r831, %r847, %r848;
	// end inline asm
	setp.gt.s32 	%p48, %r823, 29;
	selp.b32 	%r850, 0, %r829, %p48;
	add.s32 	%r835, %r830, %r850;
	mov.b32 	%r836, 4;
	// begin inline asm
	shfl.sync.down.b32 %r834, %r835, %r836, %r847, %r848;
	// end inline asm
	setp.gt.s32 	%p49, %r823, 27;
	selp.b32 	%r851, 0, %r834, %p49;
	add.s32 	%r840, %r835, %r851;
	mov.b32 	%r841, 8;
	// begin inline asm
	shfl.sync.down.b32 %r839, %r840, %r841, %r847, %r848;
	// end inline asm
	setp.gt.s32 	%p50, %r823, 23;
	selp.b32 	%r852, 0, %r839, %p50;
	add.s32 	%r845, %r840, %r852;
	mov.b32 	%r846, 16;
	// begin inline asm
	shfl.sync.down.b32 %r844, %r845, %r846, %r847, %r848;
	// end inline asm
	setp.gt.s32 	%p51, %r823, 15;
	selp.b32 	%r853, 0, %r844, %p51;
	add.s32 	%r907, %r845, %r853;
	setp.ne.s32 	%p52, %r823, 0;
	@%p52 bra 	$L__BB2_19;
	shr.u32 	%r854, %r5, 3;
	and.b32  	%r855, %r854, 124;
	mov.u32 	%r856, _ZZN3cub18CUB_300001_SM_10006detail6reduce18DeviceReduceKernelINS2_10policy_hubIijN4cuda3std3__44plusIiEEE10Policy1000EN6thrust24THRUST_300001_SM_1000_NS20permutation_iteratorINSD_10device_ptrIKiEENSD_18transform_iteratorI16SubarrayIndexMapNSD_17counting_iteratorIiNSD_11use_defaultESL_SL_EESL_SL_EEEEjS9_iNS7_10__identityEEEvT0_PT3_T1_NS0_13GridEvenShareIST_EET2_T4_E12temp_storage;
	add.s32 	%r857, %r856, %r855;
	st.shared.u32 	[%r857+8], %r907;
$L__BB2_19:
	bar.sync 	0;
	setp.ne.s32 	%p53, %r5, 0;
	@%p53 bra 	$L__BB2_45;
	ld.shared.u32 	%r858, [_ZZN3cub18CUB_300001_SM_10006detail6reduce18DeviceReduceKernelINS2_10policy_hubIijN4cuda3std3__44plusIiEEE10Policy1000EN6thrust24THRUST_300001_SM_1000_NS20permutation_iteratorINSD_10device_ptrIKiEENSD_18transform_iteratorI16SubarrayIndexMapNSD_17counting_iteratorIiNSD_11use_defaultESL_SL_EESL_SL_EEEEjS9_iNS7_10__identityEEEvT0_PT3_T1_NS0_13GridEvenShareIST_EET2_T4_E12temp_storage+12];
	add.s32 	%r859, %r858, %r907;
	ld.shared.u32 	%r860, [_ZZN3cub18CUB_300001_SM_10006detail6reduce18DeviceReduceKernelINS2_10policy_hubIijN4cuda3std3__44plusIiEEE10Policy1000EN6thrust24THRUST_300001_SM_1000_NS20permutation_iteratorINSD_10device_ptrIKiEENSD_18transform_iteratorI16SubarrayIndexMapNSD_17counting_iteratorIiNSD_11use_defaultESL_SL_EESL_SL_EEEEjS9_iNS7_10__identityEEEvT0_PT3_T1_NS0_13GridEvenShareIST_EET2_T4_E12temp_storage+16];
	add.s32 	%r861, %r859, %r860;
	ld.shared.u32 	%r862, [_ZZN3cub18CUB_300001_SM_10006detail6reduce18DeviceReduceKernelINS2_10policy_hubIijN4cuda3std3__44plusIiEEE10Policy1000EN6thrust24THRUST_300001_SM_1000_NS20permutation_iteratorINSD_10device_ptrIKiEENSD_18transform_iteratorI16SubarrayIndexMapNSD_17counting_iteratorIiNSD_11use_defaultESL_SL_EESL_SL_EEEEjS9_iNS7_10__identityEEEvT0_PT3_T1_NS0_13GridEvenShareIST_EET2_T4_E12temp_storage+20];
	add.s32 	%r863, %r861, %r862;
	ld.shared.u32 	%r864, [_ZZN3cub18CUB_300001_SM_10006detail6reduce18DeviceReduceKernelINS2_10policy_hubIijN4cuda3std3__44plusIiEEE10Policy1000EN6thrust24THRUST_300001_SM_1000_NS20permutation_iteratorINSD_10device_ptrIKiEENSD_18transform_iteratorI16SubarrayIndexMapNSD_17counting_iteratorIiNSD_11use_defaultESL_SL_EESL_SL_EEEEjS9_iNS7_10__identityEEEvT0_PT3_T1_NS0_13GridEvenShareIST_EET2_T4_E12temp_storage+24];
	add.s32 	%r865, %r863, %r864;
	ld.shared.u32 	%r866, [_ZZN3cub18CUB_300001_SM_10006detail6reduce18DeviceReduceKernelINS2_10policy_hubIijN4cuda3std3__44plusIiEEE10Policy1000EN6thrust24THRUST_300001_SM_1000_NS20permutation_iteratorINSD_10device_ptrIKiEENSD_18transform_iteratorI16SubarrayIndexMapNSD_17counting_iteratorIiNSD_11use_defaultESL_SL_EESL_SL_EEEEjS9_iNS7_10__identityEEEvT0_PT3_T1_NS0_13GridEvenShareIST_EET2_T4_E12temp_storage+28];
	add.s32 	%r867, %r865, %r866;
	ld.shared.u32 	%r868, [_ZZN3cub18CUB_300001_SM_10006detail6reduce18DeviceReduceKernelINS2_10policy_hubIijN4cuda3std3__44plusIiEEE10Policy1000EN6thrust24THRUST_300001_SM_1000_NS20permutation_iteratorINSD_10device_ptrIKiEENSD_18transform_iteratorI16SubarrayIndexMapNSD_17counting_iteratorIiNSD_11use_defaultESL_SL_EESL_SL_EEEEjS9_iNS7_10__identityEEEvT0_PT3_T1_NS0_13GridEvenShareIST_EET2_T4_E12temp_storage+32];
	add.s32 	%r869, %r867, %r868;
	ld.shared.u32 	%r870, [_ZZN3cub18CUB_300001_SM_10006detail6reduce18DeviceReduceKernelINS2_10policy_hubIijN4cuda3std3__44plusIiEEE10Policy1000EN6thrust24THRUST_300001_SM_1000_NS20permutation_iteratorINSD_10device_ptrIKiEENSD_18transform_iteratorI16SubarrayIndexMapNSD_17counting_iteratorIiNSD_11use_defaultESL_SL_EESL_SL_EEEEjS9_iNS7_10__identityEEEvT0_PT3_T1_NS0_13GridEvenShareIST_EET2_T4_E12temp_storage+36];
	add.s32 	%r907, %r869, %r870;
	bra.uni 	$L__BB2_45;
$L__BB2_21:
	// begin inline asm
	mov.u32 %r760, %laneid;
	// end inline asm
	and.b32  	%r786, %r5, 992;
	add.s32 	%r787, %r786, 32;
	setp.gt.u32 	%p32, %r787, %r4;
	not.b32 	%r788, %r786;
	add.s32 	%r789, %r4, %r788;
	selp.b32 	%r784, %r789, 31, %p32;
	mov.b32 	%r763, 1;
	mov.b32 	%r785, -1;
	// begin inline asm
	shfl.sync.down.b32 %r761, %r887, %r763, %r784, %r785;
	// end inline asm
	setp.lt.s32 	%p33, %r760, %r784;
	selp.b32 	%r790, %r761, 0, %p33;
	add.s32 	%r767, %r790, %r887;
	mov.b32 	%r768, 2;
	// begin inline asm
	shfl.sync.down.b32 %r766, %r767, %r768, %r784, %r785;
	// end inline asm
	add.s32 	%r791, %r760, 2;
	setp.gt.s32 	%p34, %r791, %r784;
	selp.b32 	%r792, 0, %r766, %p34;
	add.s32 	%r772, %r767, %r792;
	mov.b32 	%r773, 4;
	// begin inline asm
	shfl.sync.down.b32 %r771, %r772, %r773, %r784, %r785;
	// end inline asm
	add.s32 	%r793, %r760, 4;
	setp.gt.s32 	%p35, %r793, %r784;
	selp.b32 	%r794, 0, %r771, %p35;
	add.s32 	%r777, %r772, %r794;
	mov.b32 	%r778, 8;
	// begin inline asm
	shfl.sync.down.b32 %r776, %r777, %r778, %r784, %r785;
	// end inline asm
	add.s32 	%r795, %r760, 8;
	setp.gt.s32 	%p36, %r795, %r784;
	selp.b32 	%r796, 0, %r776, %p36;
	add.s32 	%r782, %r777, %r796;
	mov.b32 	%r783, 16;
	// begin inline asm
	shfl.sync.down.b32 %r781, %r782, %r783, %r784, %r785;
	// end inline asm
	add.s32 	%r797, %r760, 16;
	setp.gt.s32 	%p37, %r797, %r784;
	selp.b32 	%r798, 0, %r781, %p37;
	add.s32 	%r907, %r782, %r798;
	setp.ne.s32 	%p38, %r760, 0;
	@%p38 bra 	$L__BB2_23;
	shr.u32 	%r799, %r5, 3;
	and.b32  	%r800, %r799, 124;
	mov.u32 	%r801, _ZZN3cub18CUB_300001_SM_10006detail6reduce18DeviceReduceKernelINS2_10policy_hubIijN4cuda3std3__44plusIiEEE10Policy1000EN6thrust24THRUST_300001_SM_1000_NS20permutation_iteratorINSD_10device_ptrIKiEENSD_18transform_iteratorI16SubarrayIndexMapNSD_17counting_iteratorIiNSD_11use_defaultESL_SL_EESL_SL_EEEEjS9_iNS7_10__identityEEEvT0_PT3_T1_NS0_13GridEvenShareIST_EET2_T4_E12temp_storage;
	add.s32 	%r802, %r801, %r800;
	st.shared.u32 	[%r802+8], %r907;
$L__BB2_23:
	bar.sync 	0;
	setp.ne.s32 	%p39, %r5, 0;
	@%p39 bra 	$L__BB2_45;
	setp.gt.u32 	%p40, %r4, 32;
	ld.shared.u32 	%r803, [_ZZN3cub18CUB_300001_SM_10006detail6reduce18DeviceReduceKernelINS2_10policy_hubIijN4cuda3std3__44plusIiEEE10Policy1000EN6thrust24THRUST_300001_SM_1000_NS20permutation_iteratorINSD_10device_ptrIKiEENSD_18transform_iteratorI16SubarrayIndexMapNSD_17counting_iteratorIiNSD_11use_defaultESL_SL_EESL_SL_EEEEjS9_iNS7_10__identityEEEvT0_PT3_T1_NS0_13GridEvenShareIST_EET2_T4_E12temp_storage+12];
	selp.b32 	%r804, %r803, 0, %p40;
	add.s32 	%r805, %r804, %r907;
	setp.gt.u32 	%p41, %r4, 64;
	ld.shared.u32 	%r806, [_ZZN3cub18CUB_300001_SM_10006detail6reduce18DeviceReduceKernelINS2_10policy_hubIijN4cuda3std3__44plusIiEEE10Policy1000EN6thrust24THRUST_300001_SM_1000_NS20permutation_iteratorINSD_10device_ptrIKiEENSD_18transform_iteratorI16SubarrayIndexMapNSD_17counting_iteratorIiNSD_11use_defaultESL_SL_EESL_SL_EEEEjS9_iNS7_10__identityEEEvT0_PT3_T1_NS0_13GridEvenShareIST_EET2_T4_E12temp_storage+16];
	selp.b32 	%r807, %r806, 0, %p41;
	add.s32 	%r808, %r805, %r807;
	setp.gt.u32 	%p42, %r4, 96;
	ld.shared.u32 	%r809, [_ZZN3cub18CUB_300001_SM_10006detail6reduce18DeviceReduceKernelINS2_10policy_hubIijN4cuda3std3__44plusIiEEE10Policy1000EN6thrust24THRUST_300001_SM_1000_NS20permutation_iteratorINSD_10device_ptrIKiEENSD_18transform_iteratorI16SubarrayIndexMapNSD_17counting_iteratorIiNSD_11use_defaultESL_SL_EESL_SL_EEEEjS9_iNS7_10__identityEEEvT0_PT3_T1_NS0_13GridEvenShareIST_EET2_T4_E12temp_storage+20];
	selp.b32 	%r810, %r809, 0, %p42;
	add.s32 	%r811, %r808, %r810;
	setp.gt.u32 	%p43, %r4, 128;
	ld.shared.u32 	%r812, [_ZZN3cub18CUB_300001_SM_10006detail6reduce18DeviceReduceKernelINS2_10policy_hubIijN4cuda3std3__44plusIiEEE10Policy1000EN6thrust24THRUST_300001_SM_1000_NS20permutation_iteratorINSD_10device_ptrIKiEENSD_18transform_iteratorI16SubarrayIndexMapNSD_17counting_iteratorIiNSD_11use_defaultESL_SL_EESL_SL_EEEEjS9_iNS7_10__identityEEEvT0_PT3_T1_NS0_13GridEvenShareIST_EET2_T4_E12temp_storage+24];
	selp.b32 	%r813, %r812, 0, %p43;
	add.s32 	%r814, %r811, %r813;
	setp.gt.u32 	%p44, %r4, 160;
	ld.shared.u32 	%r815, [_ZZN3cub18CUB_300001_SM_10006detail6reduce18DeviceReduceKernelINS2_10policy_hubIijN4cuda3std3__44plusIiEEE10Policy1000EN6thrust24THRUST_300001_SM_1000_NS20permutation_iteratorINSD_10device_ptrIKiEENSD_18transform_iteratorI16SubarrayIndexMapNSD_17counting_iteratorIiNSD_11use_defaultESL_SL_EESL_SL_EEEEjS9_iNS7_10__identityEEEvT0_PT3_T1_NS0_13GridEvenShareIST_EET2_T4_E12temp_storage+28];
	selp.b32 	%r816, %r815, 0, %p44;
	add.s32 	%r817, %r814, %r816;
	setp.gt.u32 	%p45, %r4, 192;
	ld.shared.u32 	%r818, [_ZZN3cub18CUB_300001_SM_10006detail6reduce18DeviceReduceKernelINS2_10policy_hubIijN4cuda3std3__44plusIiEEE10Policy1000EN6thrust24THRUST_300001_SM_1000_NS20permutation_iteratorINSD_10device_ptrIKiEENSD_18transform_iteratorI16SubarrayIndexMapNSD_17counting_iteratorIiNSD_11use_defaultESL_SL_EESL_SL_EEEEjS9_iNS7_10__identityEEEvT0_PT3_T1_NS0_13GridEvenShareIST_EET2_T4_E12temp_storage+32];
	selp.b32 	%r819, %r818, 0, %p45;
	add.s32 	%r820, %r817, %r819;
	setp.gt.u32 	%p46, %r4, 224;
	ld.shared.u32 	%r821, [_ZZN3cub18CUB_300001_SM_10006detail6reduce18DeviceReduceKernelINS2_10policy_hubIijN4cuda3std3__44plusIiEEE10Policy1000EN6thrust24THRUST_300001_SM_1000_NS20permutation_iteratorINSD_10device_ptrIKiEENSD_18transform_iteratorI16SubarrayIndexMapNSD_17counting_iteratorIiNSD_11use_defaultESL_SL_EESL_SL_EEEEjS9_iNS7_10__identityEEEvT0_PT3_T1_NS0_13GridEvenShareIST_EET2_T4_E12temp_storage+36];
	selp.b32 	%r822, %r821, 0, %p46;
	add.s32 	%r907, %r820, %r822;
	bra.uni 	$L__BB2_45;
$L__BB2_25:
	mov.u32 	%r50, %tid.x;
	cvta.to.global.u64 	%rd5, %rd3;
	add.s32 	%r119, %r3, %r50;
	add.s32 	%r120, %r119, %r104;
	div.s32 	%r121, %r120, %r108;
	mul.lo.s32 	%r122, %r121, %r108;
	sub.s32 	%r123, %r120, %r122;
	add.s32 	%r124, %r121, %r106;
	add.s32 	%r125, %r123, %r107;
	mad.lo.s32 	%r126, %r124, %r105, %r125;
	mul.wide.s32 	%rd6, %r126, 4;
	add.s64 	%rd7, %rd5, %rd6;
	ld.global.u32 	%r127, [%rd7];
	add.s32 	%r128, %r120, 256;
	div.s32 	%r129, %r128, %r108;
	mul.lo.s32 	%r130, %r129, %r108;
	sub.s32 	%r131, %r128, %r130;
	add.s32 	%r132, %r129, %r106;
	add.s32 	%r133, %r131, %r107;
	mad.lo.s32 	%r134, %r132, %r105, %r133;
	mul.wide.s32 	%rd8, %r134, 4;
	add.s64 	%rd9, %rd5, %rd8;
	ld.global.u32 	%r135, [%rd9];
	add.s32 	%r136, %r120, 512;
	div.s32 	%r137, %r136, %r108;
	mul.lo.s32 	%r138, %r137, %r108;
	sub.s32 	%r139, %r136, %r138;
	add.s32 	%r140, %r137, %r106;
	add.s32 	%r141, %r139, %r107;
	mad.lo.s32 	%r142, %r140, %r105, %r141;
	mul.wide.s32 	%rd10, %r142, 4;
	add.s64 	%rd11, %rd5, %rd10;
	ld.global.u32 	%r143, [%rd11];
	add.s32 	%r144, %r120, 768;
	div.s32 	%r145, %r144, %r108;
	mul.lo.s32 	%r146, %r145, %r108;
	sub.s32 	%r147, %r144, %r146;
	add.s32 	%r148, %r145, %r106;
	add.s32 	%r149, %r147, %r107;
	mad.lo.s32 	%r150, %r148, %r105, %r149;
	mul.wide.s32 	%rd12, %r150, 4;
	add.s64 	%rd13, %rd5, %rd12;
	ld.global.u32 	%r151, [%rd13];
	add.s32 	%r152, %r120, 1024;
	div.s32 	%r153, %r152, %r108;
	mul.lo.s32 	%r154, %r153, %r108;
	sub.s32 	%r155, %r152, %r154;
	add.s32 	%r156, %r153, %r106;
	add.s32 	%r157, %r155, %r107;
	mad.lo.s32 	%r158, %r156, %r105, %r157;
	mul.wide.s32 	%rd14, %r158, 4;
	add.s64 	%rd15, %rd5, %rd14;
	ld.global.u32 	%r159, [%rd15];
	add.s32 	%r160, %r120, 1280;
	div.s32 	%r161, %r160, %r108;
	mul.lo.s32 	%r162, %r161, %r108;
	sub.s32 	%r163, %r160, %r162;
	add.s32 	%r164, %r161, %r106;
	add.s32 	%r165, %r163, %r107;
	mad.lo.s32 	%r166, %r164, %r105, %r165;
	mul.wide.s32 	%rd16, %r166, 4;
	add.s64 	%rd17, %rd5, %rd16;
	ld.global.u32 	%r167, [%rd17];
	add.s32 	%r168, %r120, 1536;
	div.s32 	%r169, %r168, %r108;
	mul.lo.s32 	%r170, %r169, %r108;
	sub.s32 	%r171, %r168, %r170;
	add.s32 	%r172, %r169, %r106;
	add.s32 	%r173, %r171, %r107;
	mad.lo.s32 	%r174, %r172, %r105, %r173;
	mul.wide.s32 	%rd18, %r174, 4;
	add.s64 	%rd19, %rd5, %rd18;
	ld.global.u32 	%r175, [%rd19];
	add.s32 	%r176, %r120, 1792;
	div.s32 	%r177, %r176, %r108;
	mul.lo.s32 	%r178, %r177, %r108;
	sub.s32 	%r179, %r176, %r178;
	add.s32 	%r180, %r177, %r106;
	add.s32 	%r181, %r179, %r107;
	mad.lo.s32 	%r182, %r180, %r105, %r181;
	mul.wide.s32 	%rd20, %r182, 4;
	add.s64 	%rd21, %rd5, %rd20;
	ld.global.u32 	%r183, [%rd21];
	add.s32 	%r184, %r120, 2048;
	div.s32 	%r185, %r184, %r108;
	mul.lo.s32 	%r186, %r185, %r108;
	sub.s32 	%r187, %r184, %r186;
	add.s32 	%r188, %r185, %r106;
	add.s32 	%r189, %r187, %r107;
	mad.lo.s32 	%r190, %r188, %r105, %r189;
	mul.wide.s32 	%rd22, %r190, 4;
	add.s64 	%rd23, %rd5, %rd22;
	ld.global.u32 	%r191, [%rd23];
	add.s32 	%r192, %r120, 2304;
	div.s32 	%r193, %r192, %r108;
	mul.lo.s32 	%r194, %r193, %r108;
	sub.s32 	%r195, %r192, %r194;
	add.s32 	%r196, %r193, %r106;
	add.s32 	%r197, %r195, %r107;
	mad.lo.s32 	%r198, %r196, %r105, %r197;
	mul.wide.s32 	%rd24, %r198, 4;
	add.s64 	%rd25, %rd5, %rd24;
	ld.global.u32 	%r199, [%rd25];
	add.s32 	%r200, %r120, 2560;
	div.s32 	%r201, %r200, %r108;
	mul.lo.s32 	%r202, %r201, %r108;
	sub.s32 	%r203, %r200, %r202;
	add.s32 	%r204, %r201, %r106;
	add.s32 	%r205, %r203, %r107;
	mad.lo.s32 	%r206, %r204, %r105, %r205;
	mul.wide.s32 	%rd26, %r206, 4;
	add.s64 	%rd27, %rd5, %rd26;
	ld.global.u32 	%r207, [%rd27];
	add.s32 	%r208, %r120, 2816;
	div.s32 	%r209, %r208, %r108;
	mul.lo.s32 	%r210, %r209, %r108;
	sub.s32 	%r211, %r208, %r210;
	add.s32 	%r212, %r209, %r106;
	add.s32 	%r213, %r211, %r107;
	mad.lo.s32 	%r214, %r212, %r105, %r213;
	mul.wide.s32 	%rd28, %r214, 4;
	add.s64 	%rd29, %rd5, %rd28;
	ld.global.u32 	%r215, [%rd29];
	add.s32 	%r216, %r120, 3072;
	div.s32 	%r217, %r216, %r108;
	mul.lo.s32 	%r218, %r217, %r108;
	sub.s32 	%r219, %r216, %r218;
	add.s32 	%r220, %r217, %r106;
	add.s32 	%r221, %r219, %r107;
	mad.lo.s32 	%r222, %r220, %r105, %r221;
	mul.wide.s32 	%rd30, %r222, 4;
	add.s64 	%rd31, %rd5, %rd30;
	ld.global.u32 	%r223, [%rd31];
	add.s32 	%r224, %r120, 3328;
	div.s32 	%r225, %r224, %r108;
	mul.lo.s32 	%r226, %r225, %r108;
	sub.s32 	%r227, %r224, %r226;
	add.s32 	%r228, %r225, %r106;
	add.s32 	%r229, %r227, %r107;
	mad.lo.s32 	%r230, %r228, %r105, %r229;
	mul.wide.s32 	%rd32, %r230, 4;
	add.s64 	%rd33, %rd5, %rd32;
	ld.global.u32 	%r231, [%rd33];
	add.s32 	%r232, %r120, 3584;
	div.s32 	%r233, %r232, %r108;
	mul.lo.s32 	%r234, %r233, %r108;
	sub.s32 	%r235, %r232, %r234;
	add.s32 	%r236, %r233, %r106;
	add.s32 	%r237, %r235, %r107;
	mad.lo.s32 	%r238, %r236, %r105, %r237;
	mul.wide.s32 	%rd34, %r238, 4;
	add.s64 	%rd35, %rd5, %rd34;
	ld.global.u32 	%r239, [%rd35];
	add.s32 	%r240, %r120, 3840;
	div.s32 	%r241, %r240, %r108;
	mul.lo.s32 	%r242, %r241, %r108;
	sub.s32 	%r243, %r240, %r242;
	add.s32 	%r244, %r241, %r106;
	add.s32 	%r245, %r243, %r107;
	mad.lo.s32 	%r246, %r244, %r105, %r245;
	mul.wide.s32 	%rd36, %r246, 4;
	add.s64 	%rd37, %rd5, %rd36;
	ld.global.u32 	%r247, [%rd37];
	add.s32 	%r248, %r135, %r127;
	add.s32 	%r249, %r143, %r248;
	add.s32 	%r250, %r151, %r249;
	add.s32 	%r251, %r159, %r250;
	add.s32 	%r252, %r167, %r251;
	add.s32 	%r253, %r175, %r252;
	add.s32 	%r254, %r183, %r253;
	add.s32 	%r255, %r191, %r254;
	add.s32 	%r256, %r199, %r255;
	add.s32 	%r257, %r207, %r256;
	add.s32 	%r258, %r215, %r257;
	add.s32 	%r259, %r223, %r258;
	add.s32 	%r260, %r231, %r259;
	add.s32 	%r261, %r239, %r260;
	add.s32 	%r906, %r247, %r261;
	shl.b32 	%r57, %r115, 12;
	setp.lt.u32 	%p2, %r4, %r57;
	@%p2 bra 	$L__BB2_41;
	add.s32 	%r263, %r104, %r50;
	add.s32 	%r264, %r263, %r57;
	add.s32 	%r265, %r264, %r3;
	add.s32 	%r889, %r265, 1024;
	not.b32 	%r266, %r50;
	add.s32 	%r267, %r266, %r114;
	sub.s32 	%r268, %r267, %r57;
	sub.s32 	%r888, %r268, %r3;
	mov.b32 	%r890, 0;
	mov.u32 	%r891, %r3;
$L__BB2_27:
	shl.b32 	%r66, %r115, 12;
	add.s32 	%r891, %r891, %r66;
	add.s32 	%r269, %r114, -4096;
	setp.gt.u32 	%p3, %r891, %r269;
	@%p3 bra 	$L__BB2_29;
	add.s32 	%r270, %r104, %r50;
	add.s32 	%r271, %r270, %r891;
	div.s32 	%r272, %r271, %r108;
	mul.lo.s32 	%r273, %r272, %r108;
	sub.s32 	%r274, %r271, %r273;
	add.s32 	%r275, %r272, %r106;
	add.s32 	%r276, %r274, %r107;
	mad.lo.s32 	%r277, %r275, %r105, %r276;
	cvta.to.global.u64 	%rd38, %rd3;
	mul.wide.s32 	%rd39, %r277, 4;
	add.s64 	%rd40, %rd38, %rd39;
	ld.global.u32 	%r278, [%rd40];
	add.s32 	%r279, %r271, 256;
	div.s32 	%r280, %r279, %r108;
	mul.lo.s32 	%r281, %r280, %r108;
	sub.s32 	%r282, %r279, %r281;
	add.s32 	%r283, %r280, %r106;
	add.s32 	%r284, %r282, %r107;
	mad.lo.s32 	%r285, %r283, %r105, %r284;
	mul.wide.s32 	%rd41, %r285, 4;
	add.s64 	%rd42, %rd38, %rd41;
	ld.global.u32 	%r286, [%rd42];
	add.s32 	%r287, %r271, 512;
	div.s32 	%r288, %r287, %r108;
	mul.lo.s32 	%r289, %r288, %r108;
	sub.s32 	%r290, %r287, %r289;
	add.s32 	%r291, %r288, %r106;
	add.s32 	%r292, %r290, %r107;
	mad.lo.s32 	%r293, %r291, %r105, %r292;
	mul.wide.s32 	%rd43, %r293, 4;
	add.s64 	%rd44, %rd38, %rd43;
	ld.global.u32 	%r294, [%rd44];
	add.s32 	%r295, %r271, 768;
	div.s32 	%r296, %r295, %r108;
	mul.lo.s32 	%r297, %r296, %r108;
	sub.s32 	%r298, %r295, %r297;
	add.s32 	%r299, %r296, %r106;
	add.s32 	%r300, %r298, %r107;
	mad.lo.s32 	%r301, %r299, %r105, %r300;
	mul.wide.s32 	%rd45, %r301, 4;
	add.s64 	%rd46, %rd38, %rd45;
	ld.global.u32 	%r302, [%rd46];
	add.s32 	%r303, %r271, 1024;
	div.s32 	%r304, %r303, %r108;
	mul.lo.s32 	%r305, %r304, %r108;
	sub.s32 	%r306, %r303, %r305;
	add.s32 	%r307, %r304, %r106;
	add.s32 	%r308, %r306, %r107;
	mad.lo.s32 	%r309, %r307, %r105, %r308;
	mul.wide.s32 	%rd47, %r309, 4;
	add.s64 	%rd48, %rd38, %rd47;
	ld.global.u32 	%r310, [%rd48];
	add.s32 	%r311, %r271, 1280;
	div.s32 	%r312, %r311, %r108;
	mul.lo.s32 	%r313, %r312, %r108;
	sub.s32 	%r314, %r311, %r313;
	add.s32 	%r315, %r312, %r106;
	add.s32 	%r316, %r314, %r107;
	mad.lo.s32 	%r317, %r315, %r105, %r316;
	mul.wide.s32 	%rd49, %r317, 4;
	add.s64 	%rd50, %rd38, %rd49;
	ld.global.u32 	%r318, [%rd50];
	add.s32 	%r319, %r271, 1536;
	div.s32 	%r320, %r319, %r108;
	mul.lo.s32 	%r321, %r320, %r108;
	sub.s32 	%r322, %r319, %r321;
	add.s32 	%r323, %r320, %r106;
	add.s32 	%r324, %r322, %r107;
	mad.lo.s32 	%r325, %r323, %r105, %r324;
	mul.wide.s32 	%rd51, %r325, 4;
	add.s64 	%rd52, %rd38, %rd51;
	ld.global.u32 	%r326, [%rd52];
	add.s32 	%r327, %r271, 1792;
	div.s32 	%r328, %r327, %r108;
	mul.lo.s32 	%r329, %r328, %r108;
	sub.s32 	%r330, %r327, %r329;
	add.s32 	%r331, %r328, %r106;
	add.s32 	%r332, %r330, %r107;
	mad.lo.s32 	%r333, %r331, %r105, %r332;
	mul.wide.s32 	%rd53, %r333, 4;
	add.s64 	%rd54, %rd38, %rd53;
	ld.global.u32 	%r334, [%rd54];
	add.s32 	%r335, %r271, 2048;
	div.s32 	%r336, %r335, %r108;
	mul.lo.s32 	%r337, %r336, %r108;
	sub.s32 	%r338, %r335, %r337;
	add.s32 	%r339, %r336, %r106;
	add.s32 	%r340, %r338, %r107;
	mad.lo.s32 	%r341, %r339, %r105, %r340;
	mul.wide.s32 	%rd55, %r341, 4;
	add.s64 	%rd56, %rd38, %rd55;
	ld.global.u32 	%r342, [%rd56];
	add.s32 	%r343, %r271, 2304;
	div.s32 	%r344, %r343, %r108;
	mul.lo.s32 	%r345, %r344, %r108;
	sub.s32 	%r346, %r343, %r345;
	add.s32 	%r347, %r344, %r106;
	add.s32 	%r348, %r346, %r107;
	mad.lo.s32 	%r349, %r347, %r105, %r348;
	mul.wide.s32 	%rd57, %r349, 4;
	add.s64 	%rd58, %rd38, %rd57;
	ld.global.u32 	%r350, [%rd58];
	add.s32 	%r351, %r271, 2560;
	div.s32 	%r352, %r351, %r108;
	mul.lo.s32 	%r353, %r352, %r108;
	sub.s32 	%r354, %r351, %r353;
	add.s32 	%r355, %r352, %r106;
	add.s32 	%r356, %r354, %r107;
	mad.lo.s32 	%r357, %r355, %r105, %r356;
	mul.wide.s32 	%rd59, %r357, 4;
	add.s64 	%rd60, %rd38, %rd59;
	ld.global.u32 	%r358, [%rd60];
	add.s32 	%r359, %r271, 2816;
	div.s32 	%r360, %r359, %r108;
	mul.lo.s32 	%r361, %r360, %r108;
	sub.s32 	%r362, %r359, %r361;
	add.s32 	%r363, %r360, %r106;
	add.s32 	%r364, %r362, %r107;
	mad.lo.s32 	%r365, %r363, %r105, %r364;
	mul.wide.s32 	%rd61, %r365, 4;
	add.s64 	%rd62, %rd38, %rd61;
	ld.global.u32 	%r366, [%rd62];
	add.s32 	%r367, %r271, 3072;
	div.s32 	%r368, %r367, %r108;
	mul.lo.s32 	%r369, %r368, %r108;
	sub.s32 	%r370, %r367, %r369;
	add.s32 	%r371, %r368, %r106;
	add.s32 	%r372, %r370, %r107;
	mad.lo.s32 	%r373, %r371, %r105, %r372;
	mul.wide.s32 	%rd63, %r373, 4;
	add.s64 	%rd64, %rd38, %rd63;
	ld.global.u32 	%r374, [%rd64];
	add.s32 	%r375, %r271, 3328;
	div.s32 	%r376, %r375, %r108;
	mul.lo.s32 	%r377, %r376, %r108;
	sub.s32 	%r378, %r375, %r377;
	add.s32 	%r379, %r376, %r106;
	add.s32 	%r380, %r378, %r107;
	mad.lo.s32 	%r381, %r379, %r105, %r380;
	mul.wide.s32 	%rd65, %r381, 4;
	add.s64 	%rd66, %rd38, %rd65;
	ld.global.u32 	%r382, [%rd66];
	add.s32 	%r383, %r271, 3584;
	div.s32 	%r384, %r383, %r108;
	mul.lo.s32 	%r385, %r384, %r108;
	sub.s32 	%r386, %r383, %r385;
	add.s32 	%r387, %r384, %r106;
	add.s32 	%r388, %r386, %r107;
	mad.lo.s32 	%r389, %r387, %r105, %r388;
	mul.wide.s32 	%rd67, %r389, 4;
	add.s64 	%rd68, %rd38, %rd67;
	ld.global.u32 	%r390, [%rd68];
	add.s32 	%r391, %r271, 3840;
	div.s32 	%r392, %r391, %r108;
	mul.lo.s32 	%r393, %r392, %r108;
	sub.s32 	%r394, %r391, %r393;
	add.s32 	%r395, %r392, %r106;
	add.s32 	%r396, %r394, %r107;
	mad.lo.s32 	%r397, %r395, %r105, %r396;
	mul.wide.s32 	%rd69, %r397, 4;
	add.s64 	%rd70, %rd38, %rd69;
	ld.global.u32 	%r398, [%rd70];
	add.s32 	%r399, %r278, %r906;
	add.s32 	%r400, %r286, %r399;
	add.s32 	%r401, %r294, %r400;
	add.s32 	%r402, %r302, %r401;
	add.s32 	%r403, %r310, %r402;
	add.s32 	%r404, %r318, %r403;
	add.s32 	%r405, %r326, %r404;
	add.s32 	%r406, %r334, %r405;
	add.s32 	%r407, %r342, %r406;
	add.s32 	%r408, %r350, %r407;
	add.s32 	%r409, %r358, %r408;
	add.s32 	%r410, %r366, %r409;
	add.s32 	%r411, %r374, %r410;
	add.s32 	%r412, %r382, %r411;
	add.s32 	%r413, %r390, %r412;
	add.s32 	%r906, %r398, %r413;
	sub.s32 	%r414, %r114, %r891;
	shl.b32 	%r415, %r115, 12;
	setp.lt.u32 	%p4, %r414, %r415;
	add.s32 	%r890, %r890, 1;
	add.s32 	%r889, %r889, %r415;
	sub.s32 	%r888, %r888, %r415;
	@%p4 bra 	$L__BB2_41;
	bra.uni 	$L__BB2_27;
$L__BB2_29:
	setp.le.u32 	%p5, %r114, %r891;
	sub.s32 	%r416, %r114, %r891;
	setp.ge.s32 	%p6, %r50, %r416;
	or.pred  	%p7, %p5, %p6;
	@%p7 bra 	$L__BB2_41;
	cvta.to.global.u64 	%rd2, %rd3;
	add.s32 	%r73, %r891, %r104;
	not.b32 	%r419, %r50;
	add.s32 	%r74, %r114, %r419;
	add.s32 	%r420, %r66, %r3;
	sub.s32 	%r421, %r74, %r420;
	mul.lo.s32 	%r422, %r115, %r890;
	shl.b32 	%r423, %r422, 12;
	sub.s32 	%r424, %r421, %r423;
	shr.u32 	%r425, %r424, 8;
	add.s32 	%r75, %r425, 1;
	and.b32  	%r76, %r75, 7;
	setp.lt.u32 	%p8, %r424, 1792;
	mov.u32 	%r898, %r50;
	@%p8 bra 	$L__BB2_33;
	shr.u32 	%r426, %r888, 8;
	add.s32 	%r427, %r426, 1;
	and.b32  	%r428, %r427, 33554424;
	neg.s32 	%r893, %r428;
	mov.u32 	%r898, %r50;
$L__BB2_32:
	.pragma "nounroll";
	add.s32 	%r429, %r889, -1024;
	div.s32 	%r430, %r429, %r108;
	mul.lo.s32 	%r431, %r430, %r108;
	sub.s32 	%r432, %r429, %r431;
	add.s32 	%r433, %r430, %r106;
	add.s32 	%r434, %r432, %r107;
	mad.lo.s32 	%r435, %r433, %r105, %r434;
	mul.wide.s32 	%rd71, %r435, 4;
	add.s64 	%rd72, %rd2, %rd71;
	ld.global.u32 	%r436, [%rd72];
	add.s32 	%r437, %r436, %r906;
	add.s32 	%r438, %r889, -768;
	div.s32 	%r439, %r438, %r108;
	mul.lo.s32 	%r440, %r439, %r108;
	sub.s32 	%r441, %r438, %r440;
	add.s32 	%r442, %r439, %r106;
	add.s32 	%r443, %r441, %r107;
	mad.lo.s32 	%r444, %r442, %r105, %r443;
	mul.wide.s32 	%rd73, %r444, 4;
	add.s64 	%rd74, %rd2, %rd73;
	ld.global.u32 	%r445, [%rd74];
	add.s32 	%r446, %r445, %r437;
	add.s32 	%r447, %r889, -512;
	div.s32 	%r448, %r447, %r108;
	mul.lo.s32 	%r449, %r448, %r108;
	sub.s32 	%r450, %r447, %r449;
	add.s32 	%r451, %r448, %r106;
	add.s32 	%r452, %r450, %r107;
	mad.lo.s32 	%r453, %r451, %r105, %r452;
	mul.wide.s32 	%rd75, %r453, 4;
	add.s64 	%rd76, %rd2, %rd75;
	ld.global.u32 	%r454, [%rd76];
	add.s32 	%r455, %r454, %r446;
	add.s32 	%r456, %r889, -256;
	div.s32 	%r457, %r456, %r108;
	mul.lo.s32 	%r458, %r457, %r108;
	sub.s32 	%r459, %r456, %r458;
	add.s32 	%r460, %r457, %r106;
	add.s32 	%r461, %r459, %r107;
	mad.lo.s32 	%r462, %r460, %r105, %r461;
	mul.wide.s32 	%rd77, %r462, 4;
	add.s64 	%rd78, %rd2, %rd77;
	ld.global.u32 	%r463, [%rd78];
	add.s32 	%r464, %r463, %r455;
	add.s32 	%r465, %r889, 768;
	div.s32 	%r466, %r889, %r108;
	mul.lo.s32 	%r467, %r466, %r108;
	sub.s32 	%r468, %r889, %r467;
	add.s32 	%r469, %r466, %r106;
	add.s32 	%r470, %r468, %r107;
	mad.lo.s32 	%r471, %r469, %r105, %r470;
	mul.wide.s32 	%rd79, %r471, 4;
	add.s64 	%rd80, %rd2, %rd79;
	ld.global.u32 	%r472, [%rd80];
	add.s32 	%r473, %r472, %r464;
	add.s32 	%r474, %r889, 256;
	div.s32 	%r475, %r474, %r108;
	mul.lo.s32 	%r476, %r475, %r108;
	sub.s32 	%r477, %r474, %r476;
	add.s32 	%r478, %r475, %r106;
	add.s32 	%r479, %r477, %r107;
	mad.lo.s32 	%r480, %r478, %r105, %r479;
	mul.wide.s32 	%rd81, %r480, 4;
	add.s64 	%rd82, %rd2, %rd81;
	ld.global.u32 	%r481, [%rd82];
	add.s32 	%r482, %r481, %r473;
	add.s32 	%r483, %r889, 512;
	div.s32 	%r484, %r483, %r108;
	mul.lo.s32 	%r485, %r484, %r108;
	sub.s32 	%r486, %r483, %r485;
	add.s32 	%r487, %r484, %r106;
	add.s32 	%r488, %r486, %r107;
	mad.lo.s32 	%r489, %r487, %r105, %r488;
	mul.wide.s32 	%rd83, %r489, 4;
	add.s64 	%rd84, %rd2, %rd83;
	ld.global.u32 	%r490, [%rd84];
	add.s32 	%r491, %r490, %r482;
	div.s32 	%r492, %r465, %r108;
	mul.lo.s32 	%r493, %r492, %r108;
	sub.s32 	%r494, %r465, %r493;
	add.s32 	%r495, %r492, %r106;
	add.s32 	%r496, %r494, %r107;
	mad.lo.s32 	%r497, %r495, %r105, %r496;
	mul.wide.s32 	%rd85, %r497, 4;
	add.s64 	%rd86, %rd2, %rd85;
	ld.global.u32 	%r498, [%rd86];
	add.s32 	%r906, %r498, %r491;
	add.s32 	%r898, %r898, 2048;
	add.s32 	%r889, %r889, 2048;
	add.s32 	%r893, %r893, 8;
	setp.ne.s32 	%p9, %r893, 0;
	@%p9 bra 	$L__BB2_32;
$L__BB2_33:
	setp.eq.s32 	%p10, %r76, 0;
	@%p10 bra 	$L__BB2_41;
	setp.lt.u32 	%p11, %r76, 4;
	@%p11 bra 	$L__BB2_36;
	add.s32 	%r500, %r73, %r898;
	div.s32 	%r501, %r500, %r108;
	mul.lo.s32 	%r502, %r501, %r108;
	sub.s32 	%r503, %r500, %r502;
	add.s32 	%r504, %r501, %r106;
	add.s32 	%r505, %r503, %r107;
	mad.lo.s32 	%r506, %r504, %r105, %r505;
	mul.wide.s32 	%rd87, %r506, 4;
	add.s64 	%rd88, %rd2, %rd87;
	ld.global.u32 	%r507, [%rd88];
	add.s32 	%r508, %r507, %r906;
	add.s32 	%r509, %r500, 256;
	div.s32 	%r510, %r509, %r108;
	mul.lo.s32 	%r511, %r510, %r108;
	sub.s32 	%r512, %r509, %r511;
	add.s32 	%r513, %r510, %r106;
	add.s32 	%r514, %r512, %r107;
	mad.lo.s32 	%r515, %r513, %r105, %r514;
	mul.wide.s32 	%rd89, %r515, 4;
	add.s64 	%rd90, %rd2, %rd89;
	ld.global.u32 	%r516, [%rd90];
	add.s32 	%r517, %r516, %r508;
	add.s32 	%r518, %r500, 512;
	div.s32 	%r519, %r518, %r108;
	mul.lo.s32 	%r520, %r519, %r108;
	sub.s32 	%r521, %r518, %r520;
	add.s32 	%r522, %r519, %r106;
	add.s32 	%r523, %r521, %r107;
	mad.lo.s32 	%r524, %r522, %r105, %r523;
	mul.wide.s32 	%rd91, %r524, 4;
	add.s64 	%rd92, %rd2, %rd91;
	ld.global.u32 	%r525, [%rd92];
	add.s32 	%r526, %r525, %r517;
	add.s32 	%r527, %r500, 768;
	div.s32 	%r528, %r527, %r108;
	mul.lo.s32 	%r529, %r528, %r108;
	sub.s32 	%r530, %r527, %r529;
	add.s32 	%r531, %r528, %r106;
	add.s32 	%r532, %r530, %r107;
	mad.lo.s32 	%r533, %r531, %r105, %r532;
	mul.wide.s32 	%rd93, %r533, 4;
	add.s64 	%rd94, %rd2, %rd93;
	ld.global.u32 	%r534, [%rd94];
	add.s32 	%r906, %r534, %r526;
	add.s32 	%r898, %r898, 1024;
$L__BB2_36:
	and.b32  	%r536, %r75, 3;
	setp.eq.s32 	%p12, %r536, 0;
	@%p12 bra 	$L__BB2_41;
	setp.eq.s32 	%p13, %r536, 1;
	@%p13 bra 	$L__BB2_39;
	add.s32 	%r537, %r73, %r898;
	div.s32 	%r538, %r537, %r108;
	mul.lo.s32 	%r539, %r538, %r108;
	sub.s32 	%r540, %r537, %r539;
	add.s32 	%r541, %r538, %r106;
	add.s32 	%r542, %r540, %r107;
	mad.lo.s32 	%r543, %r541, %r105, %r542;
	mul.wide.s32 	%rd95, %r543, 4;
	add.s64 	%rd96, %rd2, %rd95;
	ld.global.u32 	%r544, [%rd96];
	add.s32 	%r545, %r544, %r906;
	add.s32 	%r546, %r537, 256;
	div.s32 	%r547, %r546, %r108;
	mul.lo.s32 	%r548, %r547, %r108;
	sub.s32 	%r549, %r546, %r548;
	add.s32 	%r550, %r547, %r106;
	add.s32 	%r551, %r549, %r107;
	mad.lo.s32 	%r552, %r550, %r105, %r551;
	mul.wide.s32 	%rd97, %r552, 4;
	add.s64 	%rd98, %rd2, %rd97;
	ld.global.u32 	%r553, [%rd98];
	add.s32 	%r906, %r553, %r545;
	add.s32 	%r898, %r898, 512;
$L__BB2_39:
	and.b32  	%r554, %r74, 256;
	setp.ne.s32 	%p14, %r554, 0;
	@%p14 bra 	$L__BB2_41;
	add.s32 	%r555, %r73, %r898;
	div.s32 	%r556, %r555, %r108;
	mul.lo.s32 	%r557, %r556, %r108;
	sub.s32 	%r558, %r555, %r557;
	add.s32 	%r559, %r556, %r106;
	add.s32 	%r560, %r558, %r107;
	mad.lo.s32 	%r561, %r559, %r105, %r560;
	mul.wide.s32 	%rd99, %r561, 4;
	add.s64 	%rd100, %rd2, %rd99;
	ld.global.u32 	%r562, [%rd100];
	add.s32 	%r906, %r562, %r906;
$L__BB2_41:
	// begin inline asm
	mov.u32 %r563, %laneid;
	// end inline asm
	mov.b32 	%r566, 1;
	mov.b32 	%r587, 31;
	mov.b32 	%r588, -1;
	// begin inline asm
	shfl.sync.down.b32 %r564, %r906, %r566, %r587, %r588;
	// end inline asm
	setp.gt.s32 	%p15, %r563, 30;
	selp.b32 	%r589, 0, %r564, %p15;
	add.s32 	%r570, %r589, %r906;
	mov.b32 	%r571, 2;
	// begin inline asm
	shfl.sync.down.b32 %r569, %r570, %r571, %r587, %r588;
	// end inline asm
	setp.gt.s32 	%p16, %r563, 29;
	selp.b32 	%r590, 0, %r569, %p16;
	add.s32 	%r575, %r570, %r590;
	mov.b32 	%r576, 4;
	// begin inline asm
	shfl.sync.down.b32 %r574, %r575, %r576, %r587, %r588;
	// end inline asm
	setp.gt.s32 	%p17, %r563, 27;
	selp.b32 	%r591, 0, %r574, %p17;
	add.s32 	%r580, %r575, %r591;
	mov.b32 	%r581, 8;
	// begin inline asm
	shfl.sync.down.b32 %r579, %r580, %r581, %r587, %r588;
	// end inline asm
	setp.gt.s32 	%p18, %r563, 23;
	selp.b32 	%r592, 0, %r579, %p18;
	add.s32 	%r585, %r580, %r592;
	mov.b32 	%r586, 16;
	// begin inline asm
	shfl.sync.down.b32 %r584, %r585, %r586, %r587, %r588;
	// end inline asm
	setp.gt.s32 	%p19, %r563, 15;
	selp.b32 	%r593, 0, %r584, %p19;
	add.s32 	%r907, %r585, %r593;
	setp.ne.s32 	%p20, %r563, 0;
	@%p20 bra 	$L__BB2_43;
	shr.u32 	%r594, %r50, 3;
	and.b32  	%r595, %r594, 124;
	mov.u32 	%r596, _ZZN3cub18CUB_300001_SM_10006detail6reduce18DeviceReduceKernelINS2_10policy_hubIijN4cuda3std3__44plusIiEEE10Policy1000EN6thrust24THRUST_300001_SM_1000_NS20permutation_iteratorINSD_10device_ptrIKiEENSD_18transform_iteratorI16SubarrayIndexMapNSD_17counting_iteratorIiNSD_11use_defaultESL_SL_EESL_SL_EEEEjS9_iNS7_10__identityEEEvT0_PT3_T1_NS0_13GridEvenShareIST_EET2_T4_E12temp_storage;
	add.s32 	%r597, %r596, %r595;
	st.shared.u32 	[%r597+8], %r907;
$L__BB2_43:
	bar.sync 	0;
	setp.ne.s32 	%p21, %r50, 0;
	@%p21 bra 	$L__BB2_45;
	ld.shared.u32 	%r598, [_ZZN3cub18CUB_300001_SM_10006detail6reduce18DeviceReduceKernelINS2_10policy_hubIijN4cuda3std3__44plusIiEEE10Policy1000EN6thrust24THRUST_300001_SM_1000_NS20permutation_iteratorINSD_10device_ptrIKiEENSD_18transform_iteratorI16SubarrayIndexMapNSD_17counting_iteratorIiNSD_11use_defaultESL_SL_EESL_SL_EEEEjS9_iNS7_10__identityEEEvT0_PT3_T1_NS0_13GridEvenShareIST_EET2_T4_E12temp_storage+12];
	add.s32 	%r599, %r598, %r907;
	ld.shared.u32 	%r600, [_ZZN3cub18CUB_300001_SM_10006detail6reduce18DeviceReduceKernelINS2_10policy_hubIijN4cuda3std3__44plusIiEEE10Policy1000EN6thrust24THRUST_300001_SM_1000_NS20permutation_iteratorINSD_10device_ptrIKiEENSD_18transform_iteratorI16SubarrayIndexMapNSD_17counting_iteratorIiNSD_11use_defaultESL_SL_EESL_SL_EEEEjS9_iNS7_10__identityEEEvT0_PT3_T1_NS0_13GridEvenShareIST_EET2_T4_E12temp_storage+16];
	add.s32 	%r601, %r599, %r600;
	ld.shared.u32 	%r602, [_ZZN3cub18CUB_300001_SM_10006detail6reduce18DeviceReduceKernelINS2_10policy_hubIijN4cuda3std3__44plusIiEEE10Policy1000EN6thrust24THRUST_300001_SM_1000_NS20permutation_iteratorINSD_10device_ptrIKiEENSD_18transform_iteratorI16SubarrayIndexMapNSD_17counting_iteratorIiNSD_11use_defaultESL_SL_EESL_SL_EEEEjS9_iNS7_10__identityEEEvT0_PT3_T1_NS0_13GridEvenShareIST_EET2_T4_E12temp_storage+20];
	add.s32 	%r603, %r601, %r602;
	ld.shared.u32 	%r604, [_ZZN3cub18CUB_300001_SM_10006detail6reduce18DeviceReduceKernelINS2_10policy_hubIijN4cuda3std3__44plusIiEEE10Policy1000EN6thrust24THRUST_300001_SM_1000_NS20permutation_iteratorINSD_10device_ptrIKiEENSD_18transform_iteratorI16SubarrayIndexMapNSD_17counting_iteratorIiNSD_11use_defaultESL_SL_EESL_SL_EEEEjS9_iNS7_10__identityEEEvT0_PT3_T1_NS0_13GridEvenShareIST_EET2_T4_E12temp_storage+24];
	add.s32 	%r605, %r603, %r604;
	ld.shared.u32 	%r606, [_ZZN3cub18CUB_300001_SM_10006detail6reduce18DeviceReduceKernelINS2_10policy_hubIijN4cuda3std3__44plusIiEEE10Policy1000EN6thrust24THRUST_300001_SM_1000_NS20permutation_iteratorINSD_10device_ptrIKiEENSD_18transform_iteratorI16SubarrayIndexMapNSD_17counting_iteratorIiNSD_11use_defaultESL_SL_EESL_SL_EEEEjS9_iNS7_10__identityEEEvT0_PT3_T1_NS0_13GridEvenShareIST_EET2_T4_E12temp_storage+28];
	add.s32 	%r607, %r605, %r606;
	ld.shared.u32 	%r608, [_ZZN3cub18CUB_300001_SM_10006detail6reduce18DeviceReduceKernelINS2_10policy_hubIijN4cuda3std3__44plusIiEEE10Policy1000EN6thrust24THRUST_300001_SM_1000_NS20permutation_iteratorINSD_10device_ptrIKiEENSD_18transform_iteratorI16SubarrayIndexMapNSD_17counting_iteratorIiNSD_11use_defaultESL_SL_EESL_SL_EEEEjS9_iNS7_10__identityEEEvT0_PT3_T1_NS0_13GridEvenShareIST_EET2_T4_E12temp_storage+32];
	add.s32 	%r609, %r607, %r608;
	ld.shared.u32 	%r610, [_ZZN3cub18CUB_300001_SM_10006detail6reduce18DeviceReduceKernelINS2_10policy_hubIijN4cuda3std3__44plusIiEEE10Policy1000EN6thrust24THRUST_300001_SM_1000_NS20permutation_iteratorINSD_10device_ptrIKiEENSD_18transform_iteratorI16SubarrayIndexMapNSD_17counting_iteratorIiNSD_11use_defaultESL_SL_EESL_SL_EEEEjS9_iNS7_10__identityEEEvT0_PT3_T1_NS0_13GridEvenShareIST_EET2_T4_E12temp_storage+36];
	add.s32 	%r907, %r609, %r610;
$L__BB2_45:
	mov.u32 	%r871, %tid.x;
	setp.ne.s32 	%p54, %r871, 0;
	@%p54 bra 	$L__BB2_47;
	ld.param.u64 	%rd137, [_ZN3cub18CUB_300001_SM_10006detail6reduce18DeviceReduceKernelINS2_10policy_hubIijN4cuda3std3__44plusIiEEE10Policy1000EN6thrust24THRUST_300001_SM_1000_NS20permutation_iteratorINSD_10device_ptrIKiEENSD_18transform_iteratorI16SubarrayIndexMapNSD_17counting_iteratorIiNSD_11use_defaultESL_SL_EESL_SL_EEEEjS9_iNS7_10__identityEEEvT0_PT3_T1_NS0_13GridEvenShareIST_EET2_T4__param_1];
	cvta.to.global.u64 	%rd134, %rd137;
	mul.wide.u32 	%rd135, %r2, 4;
	add.s64 	%rd136, %rd134, %rd135;
	st.global.u32 	[%rd136], %r907;
$L__BB2_47:
	ret;

}
	// .globl	_ZN3cub18CUB_300001_SM_10006detail6reduce28DeviceReduceSingleTileKernelINS2_10policy_hubIijN4cuda3std3__44plusIiEEE10Policy1000EPiSC_iS9_iiNS7_10__identityEEEvT0_T1_T2_T3_T4_T6_
.visible .entry _ZN3cub18CUB_300001_SM_10006detail6reduce28DeviceReduceSingleTileKernelINS2_10policy_hubIijN4cuda3std3__44plusIiEEE10Policy1000EPiSC_iS9_iiNS7_10__identityEEEvT0_T1_T2_T3_T4_T6_(
	.param .u64 .ptr .align 1 _ZN3cub18CUB_300001_SM_10006detail6reduce28DeviceReduceSingleTileKernelINS2_10policy_hubIijN4cuda3std3__44plusIiEEE10Policy1000EPiSC_iS9_iiNS7_10__identityEEEvT0_T1_T2_T3_T4_T6__param_0,
	.param .u64 .ptr .align 1 _ZN3cub18CUB_300001_SM_10006detail6reduce28DeviceReduceSingleTileKernelINS2_10policy_hubIijN4cuda3std3__44plusIiEEE10Policy1000EPiSC_iS9_iiNS7_10__identityEEEvT0_T1_T2_T3_T4_T6__param_1,
	.param .u32 _ZN3cub18CUB_300001_SM_10006detail6reduce28DeviceReduceSingleTileKernelINS2_10policy_hubIijN4cuda3std3__44plusIiEEE10Policy1000EPiSC_iS9_iiNS7_10__identityEEEvT0_T1_T2_T3_T4_T6__param_2,
	.param .align 1 .b8 _ZN3cub18CUB_300001_SM_10006detail6reduce28DeviceReduceSingleTileKernelINS2_10policy_hubIijN4cuda3std3__44plusIiEEE10Policy1000EPiSC_iS9_iiNS7_10__identityEEEvT0_T1_T2_T3_T4_T6__param_3[1],
	.param .u32 _ZN3cub18CUB_300001_SM_10006detail6reduce28DeviceReduceSingleTileKernelINS2_10policy_hubIijN4cuda3std3__44plusIiEEE10Policy1000EPiSC_iS9_iiNS7_10__identityEEEvT0_T1_T2_T3_T4_T6__param_4,
	.param .align 1 .b8 _ZN3cub18CUB_300001_SM_10006detail6reduce28DeviceReduceSingleTileKernelINS2_10policy_hubIijN4cuda3std3__44plusIiEEE10Policy1000EPiSC_iS9_iiNS7_10__identityEEEvT0_T1_T2_T3_T4_T6__param_5[1]
)
.maxntid 256
.minnctapersm 1
{
	.reg .pred 	%p<97>;
	.reg .b32 	%r<687>;
	.reg .b64 	%rd<125>;
	// demoted variable
	.shared .align 4 .b8 _ZZN3cub18CUB_300001_SM_10006detail6reduce28DeviceReduceSingleTileKernelINS2_10policy_hubIijN4cuda3std3__44plusIiEEE10Policy1000EPiSC_iS9_iiNS7_10__identityEEEvT0_T1_T2_T3_T4_T6_E12temp_storage[44];
	ld.param.u64 	%rd16, [_ZN3cub18CUB_300001_SM_10006detail6reduce28DeviceReduceSingleTileKernelINS2_10policy_hubIijN4cuda3std3__44plusIiEEE10Policy1000EPiSC_iS9_iiNS7_10__identityEEEvT0_T1_T2_T3_T4_T6__param_0];
	ld.param.u64 	%rd17, [_ZN3cub18CUB_300001_SM_10006detail6reduce28DeviceReduceSingleTileKernelINS2_10policy_hubIijN4cuda3std3__44plusIiEEE10Policy1000EPiSC_iS9_iiNS7_10__identityEEEvT0_T1_T2_T3_T4_T6__param_1];
	ld.param.u32 	%r120, [_ZN3cub18CUB_300001_SM_10006detail6reduce28DeviceReduceSingleTileKernelINS2_10policy_hubIijN4cuda3std3__44plusIiEEE10Policy1000EPiSC_iS9_iiNS7_10__identityEEEvT0_T1_T2_T3_T4_T6__param_2];
	ld.param.u32 	%r121, [_ZN3cub18CUB_300001_SM_10006detail6reduce28DeviceReduceSingleTileKernelINS2_10policy_hubIijN4cuda3std3__44plusIiEEE10Policy1000EPiSC_iS9_iiNS7_10__identityEEEvT0_T1_T2_T3_T4_T6__param_4];
	cvta.to.global.u64 	%rd1, %rd17;
	setp.ne.s32 	%p1, %r120, 0;
	@%p1 bra 	$L__BB3_3;
	mov.u32 	%r633, %tid.x;
	setp.ne.s32 	%p96, %r633, 0;
	@%p96 bra 	$L__BB3_74;
	st.global.u32 	[%rd1], %r121;
	bra.uni 	$L__BB3_74;
$L__BB3_3:
	and.b64  	%rd18, %rd16, 15;
	setp.ne.s64 	%p2, %rd18, 0;
	@%p2 bra 	$L__BB3_38;
	setp.gt.s32 	%p49, %r120, 4095;
	@%p49 bra 	$L__BB3_22;
	mov.u32 	%r1, %tid.x;
	setp.ge.s32 	%p66, %r1, %r120;
	mov.b32 	%r644, 0;
	mov.u32 	%r639, %r1;
	@%p66 bra 	$L__BB3_7;
	mul.wide.u32 	%rd113, %r1, 4;
	add.s64 	%rd112, %rd16, %rd113;
	// begin inline asm
	ld.global.nc.u32 %r644, [%rd112];
	// end inline asm
	add.s32 	%r639, %r1, 256;
$L__BB3_7:
	setp.ge.s32 	%p67, %r639, %r120;
	@%p67 bra 	$L__BB3_13;
	not.b32 	%r507, %r639;
	add.s32 	%r6, %r120, %r507;
	and.b32  	%r508, %r6, 768;
	setp.eq.s32 	%p68, %r508, 768;
	@%p68 bra 	$L__BB3_11;
	mul.wide.u32 	%rd114, %r639, 4;
	add.s64 	%rd121, %rd16, %rd114;
	shr.u32 	%r509, %r6, 8;
	add.s32 	%r510, %r509, 1;
	and.b32  	%r511, %r510, 3;
	neg.s32 	%r636, %r511;
$L__BB3_10:
	.pragma "nounroll";
	// begin inline asm
	ld.global.nc.u32 %r512, [%rd121];
	// end inline asm
	add.s32 	%r644, %r512, %r644;
	add.s32 	%r639, %r639, 256;
	add.s64 	%rd121, %rd121, 1024;
	add.s32 	%r636, %r636, 1;
	setp.ne.s32 	%p69, %r636, 0;
	@%p69 bra 	$L__BB3_10;
$L__BB3_11:
	setp.lt.u32 	%p70, %r6, 768;
	@%p70 bra 	$L__BB3_13;
$L__BB3_12:
	mul.wide.s32 	%rd120, %r639, 4;
	add.s64 	%rd116, %rd16, %rd120;
	// begin inline asm
	ld.global.nc.u32 %r513, [%rd116];
	// end inline asm
	add.s32 	%r517, %r513, %r644;
	add.s64 	%rd117, %rd116, 1024;
	// begin inline asm
	ld.global.nc.u32 %r514, [%rd117];
	// end inline asm
	add.s32 	%r518, %r514, %r517;
	add.s64 	%rd118, %rd116, 2048;
	// begin inline asm
	ld.global.nc.u32 %r515, [%rd118];
	// end inline asm
	add.s32 	%r519, %r515, %r518;
	add.s64 	%rd119, %rd116, 3072;
	// begin inline asm
	ld.global.nc.u32 %r516, [%rd119];
	// end inline asm
	add.s32 	%r644, %r516, %r519;
	add.s32 	%r639, %r639, 1024;
	setp.lt.s32 	%p71, %r639, %r120;
	@%p71 bra 	$L__BB3_12;
$L__BB3_13:
	setp.lt.s32 	%p72, %r120, 256;
	@%p72 bra 	$L__BB3_18;
	// begin inline asm
	mov.u32 %r583, %laneid;
	// end inline asm
	mov.b32 	%r586, 1;
	mov.b32 	%r607, 31;
	mov.b32 	%r608, -1;
	// begin inline asm
	shfl.sync.down.b32 %r584, %r644, %r586, %r607, %r608;
	// end inline asm
	setp.gt.s32 	%p88, %r583, 30;
	selp.b32 	%r609, 0, %r584, %p88;
	add.s32 	%r590, %r609, %r644;
	mov.b32 	%r591, 2;
	// begin inline asm
	shfl.sync.down.b32 %r589, %r590, %r591, %r607, %r608;
	// end inline asm
	setp.gt.s32 	%p89, %r583, 29;
	selp.b32 	%r610, 0, %r589, %p89;
	add.s32 	%r595, %r590, %r610;
	mov.b32 	%r596, 4;
	// begin inline asm
	shfl.sync.down.b32 %r594, %r595, %r596, %r607, %r608;
	// end inline asm
	setp.gt.s32 	%p90, %r583, 27;
	selp.b32 	%r611, 0, %r594, %p90;
	add.s32 	%r600, %r595, %r611;
	mov.b32 	%r601, 8;
	// begin inline asm
	shfl.sync.down.b32 %r599, %r600, %r601, %r607, %r608;
	// end inline asm
	setp.gt.s32 	%p91, %r583, 23;
	selp.b32 	%r612, 0, %r599, %p91;
	add.s32 	%r605, %r600, %r612;
	mov.b32 	%r606, 16;
	// begin inline asm
	shfl.sync.down.b32 %r604, %r605, %r606, %r607, %r608;
	// end inline asm
	setp.gt.s32 	%p92, %r583, 15;
	selp.b32 	%r613, 0, %r604, %p92;
	add.s32 	%r686, %r605, %r613;
	setp.ne.s32 	%p93, %r583, 0;
	@%p93 bra 	$L__BB3_16;
	shr.u32 	%r614, %r1, 3;
	and.b32  	%r615, %r614, 124;
	mov.u32 	%r616, _ZZN3cub18CUB_300001_SM_10006detail6reduce28DeviceReduceSingleTileKernelINS2_10policy_hubIijN4cuda3std3__44plusIiEEE10Policy1000EPiSC_iS9_iiNS7_10__identityEEEvT0_T1_T2_T3_T4_T6_E12temp_storage;
	add.s32 	%r617, %r616, %r615;
	st.shared.u32 	[%r617+8], %r686;
$L__BB3_16:
	bar.sync 	0;
	setp.ne.s32 	%p94, %r1, 0;
	@%p94 bra 	$L__BB3_72;
	ld.shared.u32 	%r618, [_ZZN3cub18CUB_300001_SM_10006detail6reduce28DeviceReduceSingleTileKernelINS2_10policy_hubIijN4cuda3std3__44plusIiEEE10Policy1000EPiSC_iS9_iiNS7_10__identityEEEvT0_T1_T2_T3_T4_T6_E12temp_storage+12];
	add.s32 	%r619, %r618, %r686;
	ld.shared.u32 	%r620, [_ZZN3cub18CUB_300001_SM_10006detail6reduce28DeviceReduceSingleTileKernelINS2_10policy_hubIijN4cuda3std3__44plusIiEEE10Policy1000EPiSC_iS9_iiNS7_10__identityEEEvT0_T1_T2_T3_T4_T6_E12temp_storage+16];
	add.s32 	%r621, %r619, %r620;
	ld.shared.u32 	%r622, [_ZZN3cub18CUB_300001_SM_10006detail6reduce28DeviceReduceSingleTileKernelINS2_10policy_hubIijN4cuda3std3__44plusIiEEE10Policy1000EPiSC_iS9_iiNS7_10__identityEEEvT0_T1_T2_T3_T4_T6_E12temp_storage+20];
	add.s32 	%r623, %r621, %r622;
	ld.shared.u32 	%r624, [_ZZN3cub18CUB_300001_SM_10006detail6reduce28DeviceReduceSingleTileKernelINS2_10policy_hubIijN4cuda3std3__44plusIiEEE10Policy1000EPiSC_iS9_iiNS7_10__identityEEEvT0_T1_T2_T3_T4_T6_E12temp_storage+24];
	add.s32 	%r625, %r623, %r624;
	ld.shared.u32 	%r626, [_ZZN3cub18CUB_300001_SM_10006detail6reduce28DeviceReduceSingleTileKernelINS2_10policy_hubIijN4cuda3std3__44plusIiEEE10Policy1000EPiSC_iS9_iiNS7_10__identityEEEvT0_T1_T2_T3_T4_T6_E12temp_storage+28];
	add.s32 	%r627, %r625, %r626;
	ld.shared.u32 	%r628, [_ZZN3cub18CUB_300001_SM_10006detail6reduce28DeviceReduceSingleTileKernelINS2_10policy_hubIijN4cuda3std3__44plusIiEEE10Policy1000EPiSC_iS9_iiNS7_10__identityEEEvT0_T1_T2_T3_T4_T6_E12temp_storage+32];
	add.s32 	%r629, %r627, %r628;
	ld.shared.u32 	%r630, [_ZZN3cub18CUB_300001_SM_10006detail6reduce28DeviceReduceSingleTileKernelINS2_10policy_hubIijN4cuda3std3__44plusIiEEE10Policy1000EPiSC_iS9_iiNS7_10__identityEEEvT0_T1_T2_T3_T4_T6_E12temp_storage+36];
	add.s32 	%r686, %r629, %r630;
	bra.uni 	$L__BB3_72;
$L__BB3_18:
	// begin inline asm
	mov.u32 %r520, %laneid;
	// end inline asm
	and.b32  	%r546, %r1, 992;
	add.s32 	%r547, %r546, 32;
	setp.gt.s32 	%p73, %r547, %r120;
	not.b32 	%r548, %r546;
	add.s32 	%r549, %r120, %r548;
	selp.b32 	%r544, %r549, 31, %p73;
	mov.b32 	%r523, 1;
	mov.b32 	%r545, -1;
	// begin inline asm
	shfl.sync.down.b32 %r521, %r644, %r523, %r544, %r545;
	// end inline asm
	setp.lt.s32 	%p74, %r520, %r544;
	selp.b32 	%r550, %r521, 0, %p74;
	add.s32 	%r527, %r550, %r644;
	mov.b32 	%r528, 2;
	// begin inline asm
	shfl.sync.down.b32 %r526, %r527, %r528, %r544, %r545;
	// end inline asm
	add.s32 	%r551, %r520, 2;
	setp.gt.s32 	%p75, %r551, %r544;
	selp.b32 	%r552, 0, %r526, %p75;
	add.s32 	%r532, %r527, %r552;
	mov.b32 	%r533, 4;
	// begin inline asm
	shfl.sync.down.b32 %r531, %r532, %r533, %r544, %r545;
	// end inline asm
	add.s32 	%r553, %r520, 4;
	setp.gt.s32 	%p76, %r553, %r544;
	selp.b32 	%r554, 0, %r531, %p76;
	add.s32 	%r537, %r532, %r554;
	mov.b32 	%r538, 8;
	// begin inline asm
	shfl.sync.down.b32 %r536, %r537, %r538, %r544, %r545;
	// end inline asm
	add.s32 	%r555, %r520, 8;
	setp.gt.s32 	%p77, %r555, %r544;
	selp.b32 	%r556, 0, %r536, %p77;
	add.s32 	%r542, %r537, %r556;
	mov.b32 	%r543, 16;
	// begin inline asm
	shfl.sync.down.b32 %r541, %r542, %r543, %r544, %r545;
	// end inline asm
	add.s32 	%r557, %r520, 16;
	setp.gt.s32 	%p78, %r557, %r544;
	selp.b32 	%r558, 0, %r541, %p78;
	add.s32 	%r686, %r542, %r558;
	setp.ne.s32 	%p79, %r520, 0;
	@%p79 bra 	$L__BB3_20;
	shr.u32 	%r559, %r1, 3;
	and.b32  	%r560, %r559, 124;
	mov.u32 	%r561, _ZZN3cub18CUB_300001_SM_10006detail6reduce28DeviceReduceSingleTileKernelINS2_10policy_hubIijN4cuda3std3__44plusIiEEE10Policy1000EPiSC_iS9_iiNS7_10__identityEEEvT0_T1_T2_T3_T4_T6_E12temp_storage;
	add.s32 	%r562, %r561, %r560;
	st.shared.u32 	[%r562+8], %r686;
$L__BB3_20:
	bar.sync 	0;
	setp.ne.s32 	%p80, %r1, 0;
	@%p80 bra 	$L__BB3_72;
	setp.gt.s32 	%p81, %r120, 32;
	ld.shared.u32 	%r563, [_ZZN3cub18CUB_300001_SM_10006detail6reduce28DeviceReduceSingleTileKernelINS2_10policy_hubIijN4cuda3std3__44plusIiEEE10Policy1000EPiSC_iS9_iiNS7_10__identityEEEvT0_T1_T2_T3_T4_T6_E12temp_storage+12];
	selp.b32 	%r564, %r563, 0, %p81;
	add.s32 	%r565, %r564, %r686;
	setp.gt.s32 	%p82, %r120, 64;
	ld.shared.u32 	%r566, [_ZZN3cub18CUB_300001_SM_10006detail6reduce28DeviceReduceSingleTileKernelINS2_10policy_hubIijN4cuda3std3__44plusIiEEE10Policy1000EPiSC_iS9_iiNS7_10__identityEEEvT0_T1_T2_T3_T4_T6_E12temp_storage+16];
	selp.b32 	%r567, %r566, 0, %p82;
	add.s32 	%r568, %r565, %r567;
	setp.gt.s32 	%p83, %r120, 96;
	ld.shared.u32 	%r569, [_ZZN3cub18CUB_300001_SM_10006detail6reduce28DeviceReduceSingleTileKernelINS2_10policy_hubIijN4cuda3std3__44plusIiEEE10Policy1000EPiSC_iS9_iiNS7_10__identityEEEvT0_T1_T2_T3_T4_T6_E12temp_storage+20];
	selp.b32 	%r570, %r569, 0, %p83;
	add.s32 	%r571, %r568, %r570;
	setp.gt.s32 	%p84, %r120, 128;
	ld.shared.u32 	%r572, [_ZZN3cub18CUB_300001_SM_10006detail6reduce28DeviceReduceSingleTileKernelINS2_10policy_hubIijN4cuda3std3__44plusIiEEE10Policy1000EPiSC_iS9_iiNS7_10__identityEEEvT0_T1_T2_T3_T4_T6_E12temp_storage+24];
	selp.b32 	%r573, %r572, 0, %p84;
	add.s32 	%r574, %r571, %r573;
	setp.gt.s32 	%p85, %r120, 160;
	ld.shared.u32 	%r575, [_ZZN3cub18CUB_300001_SM_10006detail6reduce28DeviceReduceSingleTileKernelINS2_10policy_hubIijN4cuda3std3__44plusIiEEE10Policy1000EPiSC_iS9_iiNS7_10__identityEEEvT0_T1_T2_T3_T4_T6_E12temp_storage+28];
	selp.b32 	%r576, %r575, 0, %p85;
	add.s32 	%r577, %r574, %r576;
	setp.gt.s32 	%p86, %r120, 192;
	ld.shared.u32 	%r578, [_ZZN3cub18CUB_300001_SM_10006detail6reduce28DeviceReduceSingleTileKernelINS2_10policy_hubIijN4cuda3std3__44plusIiEEE10Policy1000EPiSC_iS9_iiNS7_10__identityEEEvT0_T1_T2_T3_T4_T6_E12temp_storage+32];
	selp.b32 	%r579, %r578, 0, %p86;
	add.s32 	%r580, %r577, %r579;
	setp.gt.s32 	%p87, %r120, 224;
	ld.shared.u32 	%r581, [_ZZN3cub18CUB_300001_SM_10006detail6reduce28DeviceReduceSingleTileKernelINS2_10policy_hubIijN4cuda3std3__44plusIiEEE10Policy1000EPiSC_iS9_iiNS7_10__identityEEEvT0_T1_T2_T3_T4_T6_E12temp_storage+36];
	selp.b32 	%r582, %r581, 0, %p87;
	add.s32 	%r686, %r580, %r582;
	bra.uni 	$L__BB3_72;
$L__BB3_22:
	mov.u32 	%r26, %tid.x;
	shl.b32 	%r377, %r26, 2;
	mul.wide.u32 	%rd86, %r377, 4;
	add.s64 	%rd76, %rd16, %rd86;
	// begin inline asm
	ld.global.nc.v2.u64 {%rd74, %rd75}, [%rd76];
	// end inline asm
	mov.b64 	{%r378, %r379}, %rd75;
	mov.b64 	{%r380, %r381}, %rd74;
	add.s64 	%rd79, %rd76, 4096;
	// begin inline asm
	ld.global.nc.v2.u64 {%rd77, %rd78}, [%rd79];
	// end inline asm
	mov.b64 	{%r382, %r383}, %rd78;
	mov.b64 	{%r384, %r385}, %rd77;
	add.s64 	%rd82, %rd76, 8192;
	// begin inline asm
	ld.global.nc.v2.u64 {%rd80, %rd81}, [%rd82];
	// end inline asm
	mov.b64 	{%r386, %r387}, %rd81;
	mov.b64 	{%r388, %r389}, %rd80;
	add.s64 	%rd85, %rd76, 12288;
	// begin inline asm
	ld.global.nc.v2.u64 {%rd83, %rd84}, [%rd85];
	// end inline asm
	mov.b64 	{%r390, %r391}, %rd84;
	mov.b64 	{%r392, %r393}, %rd83;
	add.s32 	%r394, %r381, %r380;
	add.s32 	%r395, %r378, %r394;
	add.s32 	%r396, %r379, %r395;
	add.s32 	%r397, %r384, %r396;
	add.s32 	%r398, %r385, %r397;
	add.s32 	%r399, %r382, %r398;
	add.s32 	%r400, %r383, %r399;
	add.s32 	%r401, %r388, %r400;
	add.s32 	%r402, %r389, %r401;
	add.s32 	%r403, %r386, %r402;
	add.s32 	%r404, %r387, %r403;
	add.s32 	%r405, %r392, %r404;
	add.s32 	%r406, %r393, %r405;
	add.s32 	%r407, %r390, %r406;
	add.s32 	%r659, %r391, %r407;
	setp.lt.u32 	%p50, %r120, 8192;
	mov.b32 	%r648, 4096;
	@%p50 bra 	$L__BB3_26;
	add.s32 	%r28, %r120, -4096;
	mov.b32 	%r648, 4096;
$L__BB3_24:
	mul.wide.s32 	%rd99, %r648, 4;
	add.s64 	%rd89, %rd76, %rd99;
	// begin inline asm
	ld.global.nc.v2.u64 {%rd87, %rd88}, [%rd89];
	// end inline asm
	mov.b64 	{%r409, %r410}, %rd88;
	mov.b64 	{%r411, %r412}, %rd87;
	add.s64 	%rd92, %rd89, 4096;
	// begin inline asm
	ld.global.nc.v2.u64 {%rd90, %rd91}, [%rd92];
	// end inline asm
	mov.b64 	{%r413, %r414}, %rd91;
	mov.b64 	{%r415, %r416}, %rd90;
	add.s64 	%rd95, %rd89, 8192;
	// begin inline asm
	ld.global.nc.v2.u64 {%rd93, %rd94}, [%rd95];
	// end inline asm
	mov.b64 	{%r417, %r418}, %rd94;
	mov.b64 	{%r419, %r420}, %rd93;
	add.s64 	%rd98, %rd89, 12288;
	// begin inline asm
	ld.global.nc.v2.u64 {%rd96, %rd97}, [%rd98];
	// end inline asm
	mov.b64 	{%r421, %r422}, %rd97;
	mov.b64 	{%r423, %r424}, %rd96;
	add.s32 	%r425, %r411, %r659;
	add.s32 	%r426, %r412, %r425;
	add.s32 	%r427, %r409, %r426;
	add.s32 	%r428, %r410, %r427;
	add.s32 	%r429, %r415, %r428;
	add.s32 	%r430, %r416, %r429;
	add.s32 	%r431, %r413, %r430;
	add.s32 	%r432, %r414, %r431;
	add.s32 	%r433, %r419, %r432;
	add.s32 	%r434, %r420, %r433;
	add.s32 	%r435, %r417, %r434;
	add.s32 	%r436, %r418, %r435;
	add.s32 	%r437, %r423, %r436;
	add.s32 	%r438, %r424, %r437;
	add.s32 	%r439, %r421, %r438;
	add.s32 	%r659, %r422, %r439;
	sub.s32 	%r440, %r120, %r648;
	setp.lt.s32 	%p51, %r440, 4096;
	@%p51 bra 	$L__BB3_34;
	add.s32 	%r648, %r648, 4096;
	setp.le.s32 	%p52, %r648, %r28;
	@%p52 bra 	$L__BB3_24;
$L__BB3_26:
	setp.le.s32 	%p53, %r120, %r648;
	@%p53 bra 	$L__BB3_34;
	sub.s32 	%r35, %r120, %r648;
	setp.ge.s32 	%p54, %r26, %r35;
	@%p54 bra 	$L__BB3_34;
	not.b32 	%r442, %r26;
	add.s32 	%r443, %r120, %r442;
	sub.s32 	%r36, %r443, %r648;
	and.b32  	%r444, %r36, 768;
	setp.eq.s32 	%p55, %r444, 768;
	mov.u32 	%r653, %r26;
	@%p55 bra 	$L__BB3_31;
	add.s32 	%r650, %r26, %r648;
	shr.u32 	%r445, %r36, 8;
	add.s32 	%r446, %r445, 1;
	and.b32  	%r447, %r446, 3;
	neg.s32 	%r649, %r447;
	mov.u32 	%r653, %r26;
$L__BB3_30:
	.pragma "nounroll";
	mul.wide.u32 	%rd101, %r650, 4;
	add.s64 	%rd100, %rd16, %rd101;
	// begin inline asm
	ld.global.nc.u32 %r448, [%rd100];
	// end inline asm
	add.s32 	%r659, %r448, %r659;
	add.s32 	%r653, %r653, 256;
	add.s32 	%r650, %r650, 256;
	add.s32 	%r649, %r649, 1;
	setp.ne.s32 	%p56, %r649, 0;
	@%p56 bra 	$L__BB3_30;
$L__BB3_31:
	setp.lt.u32 	%p57, %r36, 768;
	@%p57 bra 	$L__BB3_34;
	cvt.u64.u32 	%rd102, %r653;
	cvt.u64.u32 	%rd103, %r648;
	add.s64 	%rd104, %rd102, %rd103;
	shl.b64 	%rd105, %rd104, 2;
	add.s64 	%rd106, %rd105, %rd16;
	add.s64 	%rd122, %rd106, 2048;
	add.s32 	%r656, %r653, %r648;
$L__BB3_33:
	mul.wide.u32 	%rd111, %r656, 4;
	add.s64 	%rd107, %rd16, %rd111;
	// begin inline asm
	ld.global.nc.u32 %r449, [%rd107];
	// end inline asm
	add.s32 	%r453, %r449, %r659;
	add.s64 	%rd108, %rd122, -1024;
	// begin inline asm
	ld.global.nc.u32 %r450, [%rd108];
	// end inline asm
	add.s32 	%r454, %r450, %r453;
	// begin inline asm
	ld.global.nc.u32 %r451, [%rd122];
	// end inline asm
	add.s32 	%r455, %r451, %r454;
	add.s64 	%rd110, %rd122, 1024;
	// begin inline asm
	ld.global.nc.u32 %r452, [%rd110];
	// end inline asm
	add.s32 	%r659, %r452, %r455;
	add.s32 	%r653, %r653, 1024;
	add.s64 	%rd122, %rd122, 4096;
	add.s32 	%r656, %r656, 1024;
	setp.lt.s32 	%p58, %r653, %r35;
	@%p58 bra 	$L__BB3_33;
$L__BB3_34:
	// begin inline asm
	mov.u32 %r456, %laneid;
	// end inline asm
	mov.b32 	%r459, 1;
	mov.b32 	%r480, 31;
	mov.b32 	%r481, -1;
	// begin inline asm
	shfl.sync.down.b32 %r457, %r659, %r459, %r480, %r481;
	// end inline asm
	setp.gt.s32 	%p59, %r456, 30;
	selp.b32 	%r482, 0, %r457, %p59;
	add.s32 	%r463, %r482, %r659;
	mov.b32 	%r464, 2;
	// begin inline asm
	shfl.sync.down.b32 %r462, %r463, %r464, %r480, %r481;
	// end inline asm
	setp.gt.s32 	%p60, %r456, 29;
	selp.b32 	%r483, 0, %r462, %p60;
	add.s32 	%r468, %r463, %r483;
	mov.b32 	%r469, 4;
	// begin inline asm
	shfl.sync.down.b32 %r467, %r468, %r469, %r480, %r481;
	// end inline asm
	setp.gt.s32 	%p61, %r456, 27;
	selp.b32 	%r484, 0, %r467, %p61;
	add.s32 	%r473, %r468, %r484;
	mov.b32 	%r474, 8;
	// begin inline asm
	shfl.sync.down.b32 %r472, %r473, %r474, %r480, %r481;
	// end inline asm
	setp.gt.s32 	%p62, %r456, 23;
	selp.b32 	%r485, 0, %r472, %p62;
	add.s32 	%r478, %r473, %r485;
	mov.b32 	%r479, 16;
	// begin inline asm
	shfl.sync.down.b32 %r477, %r478, %r479, %r480, %r481;
	// end inline asm
	setp.gt.s32 	%p63, %r456, 15;
	selp.b32 	%r486, 0, %r477, %p63;
	add.s32 	%r686, %r478, %r486;
	setp.ne.s32 	%p64, %r456, 0;
	@%p64 bra 	$L__BB3_36;
	shr.u32 	%r487, %r26, 3;
	and.b32  	%r488, %r487, 124;
	mov.u32 	%r489, _ZZN3cub18CUB_300001_SM_10006detail6reduce28DeviceReduceSingleTileKernelINS2_10policy_hubIijN4cuda3std3__44plusIiEEE10Policy1000EPiSC_iS9_iiNS7_10__identityEEEvT0_T1_T2_T3_T4_T6_E12temp_storage;
	add.s32 	%r490, %r489, %r488;
	st.shared.u32 	[%r490+8], %r686;
$L__BB3_36:
	bar.sync 	0;
	setp.ne.s32 	%p65, %r26, 0;
	@%p65 bra 	$L__BB3_72;
	ld.shared.u32 	%r491, [_ZZN3cub18CUB_300001_SM_10006detail6reduce28DeviceReduceSingleTileKernelINS2_10policy_hubIijN4cuda3std3__44plusIiEEE10Policy1000EPiSC_iS9_iiNS7_10__identityEEEvT0_T1_T2_T3_T4_T6_E12temp_storage+12];
	add.s32 	%r492, %r491, %r686;
	ld.shared.u32 	%r493, [_ZZN3cub18CUB_300001_SM_10006detail6reduce28DeviceReduceSingleTileKernelINS2_10policy_hubIijN4cuda3std3__44plusIiEEE10Policy1000EPiSC_iS9_iiNS7_10__identityEEEvT0_T1_T2_T3_T4_T6_E12temp_storage+16];
	add.s32 	%r494, %r492, %r493;
	ld.shared.u32 	%r495, [_ZZN3cub18CUB_300001_SM_10006detail6reduce28DeviceReduceSingleTileKernelINS2_10policy_hubIijN4cuda3std3__44plusIiEEE10Policy1000EPiSC_iS9_iiNS7_10__identityEEEvT0_T1_T2_T3_T4_T6_E12temp_storage+20];
	add.s32 	%r496, %r494, %r495;
	ld.shared.u32 	%r497, [_ZZN3cub18CUB_300001_SM_10006detail6reduce28DeviceReduceSingleTileKernelINS2_10policy_hubIijN4cuda3std3__44plusIiEEE10Policy1000EPiSC_iS9_iiNS7_10__identityEEEvT0_T1_T2_T3_T4_T6_E12temp_storage+24];
	add.s32 	%r498, %r496, %r497;
	ld.shared.u32 	%r499, [_ZZN3cub18CUB_300001_SM_10006detail6reduce28DeviceReduceSingleTileKernelINS2_10policy_hubIijN4cuda3std3__44plusIiEEE10Policy1000EPiSC_iS9_iiNS7_10__identityEEEvT0_T1_T2_T3_T4_T6_E12temp_storage+28];
	add.s32 	%r500, %r498, %r499;
	ld.shared.u32 	%r501, [_ZZN3cub18CUB_300001_SM_10006detail6reduce28DeviceReduceSingleTileKernelINS2_10policy_hubIijN4cuda3std3__44plusIiEEE10Policy1000EPiSC_iS9_iiNS7_10__identityEEEvT0_T1_T2_T3_T4_T6_E12temp_storage+32];
	add.s32 	%r502, %r500, %r501;
	ld.shared.u32 	%r503, [_ZZN3cub18CUB_300001_SM_10006detail6reduce28DeviceReduceSingleTileKernelINS2_10policy_hubIijN4cuda3std3__44plusIiEEE10Policy1000EPiSC_iS9_iiNS7_10__identityEEEvT0_T1_T2_T3_T4_T6_E12temp_storage+36];
	add.s32 	%r686, %r502, %r503;
	bra.uni 	$L__BB3_72;
$L__BB3_38:
	setp.gt.s32 	%p3, %r120, 4095;
	@%p3 bra 	$L__BB3_56;
	mov.u32 	%r60, %tid.x;
	setp.ge.s32 	%p20, %r60, %r120;
	mov.b32 	%r670, 0;
	mov.u32 	%r665, %r60;
	@%p20 bra 	$L__BB3_41;
	mul.wide.u32 	%rd66, %r60, 4;
	add.s64 	%rd65, %rd16, %rd66;
	// begin inline asm
	ld.global.nc.u32 %r670, [%rd65];
	// end inline asm
	add.s32 	%r665, %r60, 256;
$L__BB3_41:
	setp.ge.s32 	%p21, %r665, %r120;
	@%p21 bra 	$L__BB3_47;
	not.b32 	%r252, %r665;
	add.s32 	%r65, %r120, %r252;
	and.b32  	%r253, %r65, 768;
	setp.eq.s32 	%p22, %r253, 768;
	@%p22 bra 	$L__BB3_45;
	mul.wide.u32 	%rd67, %r665, 4;
	add.s64 	%rd123, %rd16, %rd67;
	shr.u32 	%r254, %r65, 8;
	add.s32 	%r255, %r254, 1;
	and.b32  	%r256, %r255, 3;
	neg.s32 	%r662, %r256;
$L__BB3_44:
	.pragma "nounroll";
	// begin inline asm
	ld.global.nc.u32 %r257, [%rd123];
	// end inline asm
	add.s32 	%r670, %r257, %r670;
	add.s32 	%r665, %r665, 256;
	add.s64 	%rd123, %rd123, 1024;
	add.s32 	%r662, %r662, 1;
	setp.ne.s32 	%p23, %r662, 0;
	@%p23 bra 	$L__BB3_44;
$L__BB3_45:
	setp.lt.u32 	%p24, %r65, 768;
	@%p24 bra 	$L__BB3_47;
$L__BB3_46:
	mul.wide.s32 	%rd73, %r665, 4;
	add.s64 	%rd69, %rd16, %rd73;
	// begin inline asm
	ld.global.nc.u32 %r258, [%rd69];
	// end inline asm
	add.s32 	%r262, %r258, %r670;
	add.s64 	%rd70, %rd69, 1024;
	// begin inline asm
	ld.global.nc.u32 %r259, [%rd70];
	// end inline asm
	add.s32 	%r263, %r259, %r262;
	add.s64 	%rd71, %rd69, 2048;
	// begin inline asm
	ld.global.nc.u32 %r260, [%rd71];
	// end inline asm
	add.s32 	%r264, %r260, %r263;
	add.s64 	%rd72, %rd69, 3072;
	// begin inline asm
	ld.global.nc.u32 %r261, [%rd72];
	// end inline asm
	add.s32 	%r670, %r261, %r264;
	add.s32 	%r665, %r665, 1024;
	setp.lt.s32 	%p25, %r665, %r120;
	@%p25 bra 	$L__BB3_46;
$L__BB3_47:
	setp.lt.s32 	%p26, %r120, 256;
	@%p26 bra 	$L__BB3_52;
	// begin inline asm
	mov.u32 %r328, %laneid;
	// end inline asm
	mov.b32 	%r331, 1;
	mov.b32 	%r352, 31;
	mov.b32 	%r353, -1;
	// begin inline asm
	shfl.sync.down.b32 %r329, %r670, %r331, %r352, %r353;
	// end inline asm
	setp.gt.s32 	%p42, %r328, 30;
	selp.b32 	%r354, 0, %r329, %p42;
	add.s32 	%r335, %r354, %r670;
	mov.b32 	%r336, 2;
	// begin inline asm
	shfl.sync.down.b32 %r334, %r335, %r336, %r352, %r353;
	// end inline asm
	setp.gt.s32 	%p43, %r328, 29;
	selp.b32 	%r355, 0, %r334, %p43;
	add.s32 	%r340, %r335, %r355;
	mov.b32 	%r341, 4;
	// begin inline asm
	shfl.sync.down.b32 %r339, %r340, %r341, %r352, %r353;
	// end inline asm
	setp.gt.s32 	%p44, %r328, 27;
	selp.b32 	%r356, 0, %r339, %p44;
	add.s32 	%r345, %r340, %r356;
	mov.b32 	%r346, 8;
	// begin inline asm
	shfl.sync.down.b32 %r344, %r345, %r346, %r352, %r353;
	// end inline asm
	setp.gt.s32 	%p45, %r328, 23;
	selp.b32 	%r357, 0, %r344, %p45;
	add.s32 	%r350, %r345, %r357;
	mov.b32 	%r351, 16;
	// begin inline asm
	shfl.sync.down.b32 %r349, %r350, %r351, %r352, %r353;
	// end inline asm
	setp.gt.s32 	%p46, %r328, 15;
	selp.b32 	%r358, 0, %r349, %p46;
	add.s32 	%r686, %r350, %r358;
	setp.ne.s32 	%p47, %r328, 0;
	@%p47 bra 	$L__BB3_50;
	shr.u32 	%r359, %r60, 3;
	and.b32  	%r360, %r359, 124;
	mov.u32 	%r361, _ZZN3cub18CUB_300001_SM_10006detail6reduce28DeviceReduceSingleTileKernelINS2_10policy_hubIijN4cuda3std3__44plusIiEEE10Policy1000EPiSC_iS9_iiNS7_10__identityEEEvT0_T1_T2_T3_T4_T6_E12temp_storage;
	add.s32 	%r362, %r361, %r360;
	st.shared.u32 	[%r362+8], %r686;
$L__BB3_50:
	bar.sync 	0;
	setp.ne.s32 	%p48, %r60, 0;
	@%p48 bra 	$L__BB3_72;
	ld.shared.u32 	%r363, [_ZZN3cub18CUB_300001_SM_10006detail6reduce28DeviceReduceSingleTileKernelINS2_10policy_hubIijN4cuda3std3__44plusIiEEE10Policy1000EPiSC_iS9_iiNS7_10__identityEEEvT0_T1_T2_T3_T4_T6_E12temp_storage+12];
	add.s32 	%r364, %r363, %r686;
	ld.shared.u32 	%r365, [_ZZN3cub18CUB_300001_SM_10006detail6reduce28DeviceReduceSingleTileKernelINS2_10policy_hubIijN4cuda3std3__44plusIiEEE10Policy1000EPiSC_iS9_iiNS7_10__identityEEEvT0_T1_T2_T3_T4_T6_E12temp_storage+16];
	add.s32 	%r366, %r364, %r365;
	ld.shared.u32 	%r367, [_ZZN3cub18CUB_300001_SM_10006detail6reduce28DeviceReduceSingleTileKernelINS2_10policy_hubIijN4cuda3std3__44plusIiEEE10Policy1000EPiSC_iS9_iiNS7_10__identityEEEvT0_T1_T2_T3_T4_T6_E12temp_storage+20];
	add.s32 	%r368, %r366, %r367;
	ld.shared.u32 	%r369, [_ZZN3cub18CUB_300001_SM_10006detail6reduce28DeviceReduceSingleTileKernelINS2_10policy_hubIijN4cuda3std3__44plusIiEEE10Policy1000EPiSC_iS9_iiNS7_10__identityEEEvT0_T1_T2_T3_T4_T6_E12temp_storage+24];
	add.s32 	%r370, %r368, %r369;
	ld.shared.u32 	%r371, [_ZZN3cub18CUB_300001_SM_10006detail6reduce28DeviceReduceSingleTileKernelINS2_10policy_hubIijN4cuda3std3__44plusIiEEE10Policy1000EPiSC_iS9_iiNS7_10__identityEEEvT0_T1_T2_T3_T4_T6_E12temp_storage+28];
	add.s32 	%r372, %r370, %r371;
	ld.shared.u32 	%r373, [_ZZN3cub18CUB_300001_SM_10006detail6reduce28DeviceReduceSingleTileKernelINS2_10policy_hubIijN4cuda3std3__44plusIiEEE10Policy1000EPiSC_iS9_iiNS7_10__identityEEEvT0_T1_T2_T3_T4_T6_E12temp_storage+32];
	add.s32 	%r374, %r372, %r373;
	ld.shared.u32 	%r375, [_ZZN3cub18CUB_300001_SM_10006detail6reduce28DeviceReduceSingleTileKernelINS2_10policy_hubIijN4cuda3std3__44plusIiEEE10Policy1000EPiSC_iS9_iiNS7_10__identityEEEvT0_T1_T2_T3_T4_T6_E12temp_storage+36];
	add.s32 	%r686, %r374, %r375;
	bra.uni 	$L__BB3_72;
$L__BB3_52:
	// begin inline asm
	mov.u32 %r265, %laneid;
	// end inline asm
	and.b32  	%r291, %r60, 992;
	add.s32 	%r292, %r291, 32;
	setp.gt.s32 	%p27, %r292, %r120;
	not.b32 	%r293, %r291;
	add.s32 	%r294, %r120, %r293;
	selp.b32 	%r289, %r294, 31, %p27;
	mov.b32 	%r268, 1;
	mov.b32 	%r290, -1;
	// begin inline asm
	shfl.sync.down.b32 %r266, %r670, %r268, %r289, %r290;
	// end inline asm
	setp.lt.s32 	%p28, %r265, %r289;
	selp.b32 	%r295, %r266, 0, %p28;
	add.s32 	%r272, %r295, %r670;
	mov.b32 	%r273, 2;
	// begin inline asm
	shfl.sync.down.b32 %r271, %r272, %r273, %r289, %r290;
	// end inline asm
	add.s32 	%r296, %r265, 2;
	setp.gt.s32 	%p29, %r296, %r289;
	selp.b32 	%r297, 0, %r271, %p29;
	add.s32 	%r277, %r272, %r297;
	mov.b32 	%r278, 4;
	// begin inline asm
	shfl.sync.down.b32 %r276, %r277, %r278, %r289, %r290;
	// end inline asm
	add.s32 	%r298, %r265, 4;
	setp.gt.s32 	%p30, %r298, %r289;
	selp.b32 	%r299, 0, %r276, %p30;
	add.s32 	%r282, %r277, %r299;
	mov.b32 	%r283, 8;
	// begin inline asm
	shfl.sync.down.b32 %r281, %r282, %r283, %r289, %r290;
	// end inline asm
	add.s32 	%r300, %r265, 8;
	setp.gt.s32 	%p31, %r300, %r289;
	selp.b32 	%r301, 0, %r281, %p31;
	add.s32 	%r287, %r282, %r301;
	mov.b32 	%r288, 16;
	// begin inline asm
	shfl.sync.down.b32 %r286, %r287, %r288, %r289, %r290;
	// end inline asm
	add.s32 	%r302, %r265, 16;
	setp.gt.s32 	%p32, %r302, %r289;
	selp.b32 	%r303, 0, %r286, %p32;
	add.s32 	%r686, %r287, %r303;
	setp.ne.s32 	%p33, %r265, 0;
	@%p33 bra 	$L__BB3_54;
	shr.u32 	%r304, %r60, 3;
	and.b32  	%r305, %r304, 124;
	mov.u32 	%r306, _ZZN3cub18CUB_300001_SM_10006detail6reduce28DeviceReduceSingleTileKernelINS2_10policy_hubIijN4cuda3std3__44plusIiEEE10Policy1000EPiSC_iS9_iiNS7_10__identityEEEvT0_T1_T2_T3_T4_T6_E12temp_storage;
	add.s32 	%r307, %r306, %r305;
	st.shared.u32 	[%r307+8], %r686;
$L__BB3_54:
	bar.sync 	0;
	setp.ne.s32 	%p34, %r60, 0;
	@%p34 bra 	$L__BB3_72;
	setp.gt.s32 	%p35, %r120, 32;
	ld.shared.u32 	%r308, [_ZZN3cub18CUB_300001_SM_10006detail6reduce28DeviceReduceSingleTileKernelINS2_10policy_hubIijN4cuda3std3__44plusIiEEE10Policy1000EPiSC_iS9_iiNS7_10__identityEEEvT0_T1_T2_T3_T4_T6_E12temp_storage+12];
	selp.b32 	%r309, %r308, 0, %p35;
	add.s32 	%r310, %r309, %r686;
	setp.gt.s32 	%p36, %r120, 64;
	ld.shared.u32 	%r311, [_ZZN3cub18CUB_300001_SM_10006detail6reduce28DeviceReduceSingleTileKernelINS2_10policy_hubIijN4cuda3std3__44plusIiEEE10Policy1000EPiSC_iS9_iiNS7_10__identityEEEvT0_T1_T2_T3_T4_T6_E12temp_storage+16];
	selp.b32 	%r312, %r311, 0, %p36;
	add.s32 	%r313, %r310, %r312;
	setp.gt.s32 	%p37, %r120, 96;
	ld.shared.u32 	%r314, [_ZZN3cub18CUB_300001_SM_10006detail6reduce28DeviceReduceSingleTileKernelINS2_10policy_hubIijN4cuda3std3__44plusIiEEE10Policy1000EPiSC_iS9_iiNS7_10__identityEEEvT0_T1_T2_T3_T4_T6_E12temp_storage+20];
	selp.b32 	%r315, %r314, 0, %p37;
	add.s32 	%r316, %r313, %r315;
	setp.gt.s32 	%p38, %r120, 128;
	ld.shared.u32 	%r317, [_ZZN3cub18CUB_300001_SM_10006detail6reduce28DeviceReduceSingleTileKernelINS2_10policy_hubIijN4cuda3std3__44plusIiEEE10Policy1000EPiSC_iS9_iiNS7_10__identityEEEvT0_T1_T2_T3_T4_T6_E12temp_storage+24];
	selp.b32 	%r318, %r317, 0, %p38;
	add.s32 	%r319, %r316, %r318;
	setp.gt.s32 	%p39, %r120, 160;
	ld.shared.u32 	%r320, [_ZZN3cub18CUB_300001_SM_10006detail6reduce28DeviceReduceSingleTileKernelINS2_10policy_hubIijN4cuda3std3__44plusIiEEE10Policy1000EPiSC_iS9_iiNS7_10__identityEEEvT0_T1_T2_T3_T4_T6_E12temp_storage+28];
	selp.b32 	%r321, %r320, 0, %p39;
	add.s32 	%r322, %r319, %r321;
	setp.gt.s32 	%p40, %r120, 192;
	ld.shared.u32 	%r323, [_ZZN3cub18CUB_300001_SM_10006detail6reduce28DeviceReduceSingleTileKernelINS2_10policy_hubIijN4cuda3std3__44plusIiEEE10Policy1000EPiSC_iS9_iiNS7_10__identityEEEvT0_T1_T2_T3_T4_T6_E12temp_storage+32];
	selp.b32 	%r324, %r323, 0, %p40;
	add.s32 	%r325, %r322, %r324;
	setp.gt.s32 	%p41, %r120, 224;
	ld.shared.u32 	%r326, [_ZZN3cub18CUB_300001_SM_10006detail6reduce28DeviceReduceSingleTileKernelINS2_10policy_hubIijN4cuda3std3__44plusIiEEE10Policy1000EPiSC_iS9_iiNS7_10__identityEEEvT0_T1_T2_T3_T4_T6_E12temp_storage+36];
	selp.b32 	%r327, %r326, 0, %p41;
	add.s32 	%r686, %r325, %r327;
	bra.uni 	$L__BB3_72;
$L__BB3_56:
	mov.u32 	%r85, %tid.x;
	mul.wide.u32 	%rd35, %r85, 4;
	add.s64 	%rd19, %rd16, %rd35;
	// begin inline asm
	ld.global.nc.u32 %r122, [%rd19];
	// end inline asm
	add.s64 	%rd20, %rd19, 1024;
	// begin inline asm
	ld.global.nc.u32 %r123, [%rd20];
	// end inline asm
	add.s64 	%rd21, %rd19, 2048;
	// begin inline asm
	ld.global.nc.u32 %r124, [%rd21];
	// end inline asm
	add.s64 	%rd22, %rd19, 3072;
	// begin inline asm
	ld.global.nc.u32 %r125, [%rd22];
	// end inline asm
	add.s64 	%rd23, %rd19, 4096;
	// begin inline asm
	ld.global.nc.u32 %r126, [%rd23];
	// end inline asm
	add.s64 	%rd24, %rd19, 5120;
	// begin inline asm
	ld.global.nc.u32 %r127, [%rd24];
	// end inline asm
	add.s64 	%rd25, %rd19, 6144;
	// begin inline asm
	ld.global.nc.u32 %r128, [%rd25];
	// end inline asm
	add.s64 	%rd26, %rd19, 7168;
	// begin inline asm
	ld.global.nc.u32 %r129, [%rd26];
	// end inline asm
	add.s64 	%rd27, %rd19, 8192;
	// begin inline asm
	ld.global.nc.u32 %r130, [%rd27];
	// end inline asm
	add.s64 	%rd28, %rd19, 9216;
	// begin inline asm
	ld.global.nc.u32 %r131, [%rd28];
	// end inline asm
	add.s64 	%rd29, %rd19, 10240;
	// begin inline asm
	ld.global.nc.u32 %r132, [%rd29];
	// end inline asm
	add.s64 	%rd30, %rd19, 11264;
	// begin inline asm
	ld.global.nc.u32 %r133, [%rd30];
	// end inline asm
	add.s64 	%rd31, %rd19, 12288;
	// begin inline asm
	ld.global.nc.u32 %r134, [%rd31];
	// end inline asm
	add.s64 	%rd32, %rd19, 13312;
	// begin inline asm
	ld.global.nc.u32 %r135, [%rd32];
	// end inline asm
	add.s64 	%rd33, %rd19, 14336;
	// begin inline asm
	ld.global.nc.u32 %r136, [%rd33];
	// end inline asm
	add.s64 	%rd34, %rd19, 15360;
	// begin inline asm
	ld.global.nc.u32 %r137, [%rd34];
	// end inline asm
	add.s32 	%r139, %r123, %r122;
	add.s32 	%r140, %r124, %r139;
	add.s32 	%r141, %r125, %r140;
	add.s32 	%r142, %r126, %r141;
	add.s32 	%r143, %r127, %r142;
	add.s32 	%r144, %r128, %r143;
	add.s32 	%r145, %r129, %r144;
	add.s32 	%r146, %r130, %r145;
	add.s32 	%r147, %r131, %r146;
	add.s32 	%r148, %r132, %r147;
	add.s32 	%r149, %r133, %r148;
	add.s32 	%r150, %r134, %r149;
	add.s32 	%r151, %r135, %r150;
	add.s32 	%r152, %r136, %r151;
	add.s32 	%r685, %r137, %r152;
	setp.lt.u32 	%p4, %r120, 8192;
	mov.b32 	%r674, 4096;
	@%p4 bra 	$L__BB3_60;
	add.s32 	%r87, %r120, -4096;
	mov.b32 	%r674, 4096;
$L__BB3_58:
	mul.wide.s32 	%rd52, %r674, 4;
	add.s64 	%rd36, %rd19, %rd52;
	// begin inline asm
	ld.global.nc.u32 %r154, [%rd36];
	// end inline asm
	add.s64 	%rd37, %rd36, 1024;
	// begin inline asm
	ld.global.nc.u32 %r155, [%rd37];
	// end inline asm
	add.s64 	%rd38, %rd36, 2048;
	// begin inline asm
	ld.global.nc.u32 %r156, [%rd38];
	// end inline asm
	add.s64 	%rd39, %rd36, 3072;
	// begin inline asm
	ld.global.nc.u32 %r157, [%rd39];
	// end inline asm
	add.s64 	%rd40, %rd36, 4096;
	// begin inline asm
	ld.global.nc.u32 %r158, [%rd40];
	// end inline asm
	add.s64 	%rd41, %rd36, 5120;
	// begin inline asm
	ld.global.nc.u32 %r159, [%rd41];
	// end inline asm
	add.s64 	%rd42, %rd36, 6144;
	// begin inline asm
	ld.global.nc.u32 %r160, [%rd42];
	// end inline asm
	add.s64 	%rd43, %rd36, 7168;
	// begin inline asm
	ld.global.nc.u32 %r161, [%rd43];
	// end inline asm
	add.s64 	%rd44, %rd36, 8192;
	// begin inline asm
	ld.global.nc.u32 %r162, [%rd44];
	// end inline asm
	add.s64 	%rd45, %rd36, 9216;
	// begin inline asm
	ld.global.nc.u32 %r163, [%rd45];
	// end inline asm
	add.s64 	%rd46, %rd36, 10240;
	// begin inline asm
	ld.global.nc.u32 %r164, [%rd46];
	// end inline asm
	add.s64 	%rd47, %rd36, 11264;
	// begin inline asm
	ld.global.nc.u32 %r165, [%rd47];
	// end inline asm
	add.s64 	%rd48, %rd36, 12288;
	// begin inline asm
	ld.global.nc.u32 %r166, [%rd48];
	// end inline asm
	add.s64 	%rd49, %rd36, 13312;
	// begin inline asm
	ld.global.nc.u32 %r167, [%rd49];
	// end inline asm
	add.s64 	%rd50, %rd36, 14336;
	// begin inline asm
	ld.global.nc.u32 %r168, [%rd50];
	// end inline asm
	add.s64 	%rd51, %rd36, 15360;
	// begin inline asm
	ld.global.nc.u32 %r169, [%rd51];
	// end inline asm
	add.s32 	%r170, %r154, %r685;
	add.s32 	%r171, %r155, %r170;
	add.s32 	%r172, %r156, %r171;
	add.s32 	%r173, %r157, %r172;
	add.s32 	%r174, %r158, %r173;
	add.s32 	%r175, %r159, %r174;
	add.s32 	%r176, %r160, %r175;
	add.s32 	%r177, %r161, %r176;
	add.s32 	%r178, %r162, %r177;
	add.s32 	%r179, %r163, %r178;
	add.s32 	%r180, %r164, %r179;
	add.s32 	%r181, %r165, %r180;
	add.s32 	%r182, %r166, %r181;
	add.s32 	%r183, %r167, %r182;
	add.s32 	%r184, %r168, %r183;
	add.s32 	%r685, %r169, %r184;
	sub.s32 	%r185, %r120, %r674;
	setp.lt.s32 	%p5, %r185, 4096;
	@%p5 bra 	$L__BB3_68;
	add.s32 	%r674, %r674, 4096;
	setp.le.s32 	%p6, %r674, %r87;
	@%p6 bra 	$L__BB3_58;
$L__BB3_60:
	setp.le.s32 	%p7, %r120, %r674;
	@%p7 bra 	$L__BB3_68;
	sub.s32 	%r94, %r120, %r674;
	setp.ge.s32 	%p8, %r85, %r94;
	@%p8 bra 	$L__BB3_68;
	not.b32 	%r187, %r85;
	add.s32 	%r188, %r120, %r187;
	sub.s32 	%r95, %r188, %r674;
	and.b32  	%r189, %r95, 768;
	setp.eq.s32 	%p9, %r189, 768;
	mov.u32 	%r679, %r85;
	@%p9 bra 	$L__BB3_65;
	add.s32 	%r676, %r85, %r674;
	shr.u32 	%r190, %r95, 8;
	add.s32 	%r191, %r190, 1;
	and.b32  	%r192, %r191, 3;
	neg.s32 	%r675, %r192;
	mov.u32 	%r679, %r85;
$L__BB3_64:
	.pragma "nounroll";
	mul.wide.u32 	%rd54, %r676, 4;
	add.s64 	%rd53, %rd16, %rd54;
	// begin inline asm
	ld.global.nc.u32 %r193, [%rd53];
	// end inline asm
	add.s32 	%r685, %r193, %r685;
	add.s32 	%r679, %r679, 256;
	add.s32 	%r676, %r676, 256;
	add.s32 	%r675, %r675, 1;
	setp.ne.s32 	%p10, %r675, 0;
	@%p10 bra 	$L__BB3_64;
$L__BB3_65:
	setp.lt.u32 	%p11, %r95, 768;
	@%p11 bra 	$L__BB3_68;
	cvt.u64.u32 	%rd55, %r679;
	cvt.u64.u32 	%rd56, %r674;
	add.s64 	%rd57, %rd55, %rd56;
	shl.b64 	%rd58, %rd57, 2;
	add.s64 	%rd59, %rd58, %rd16;
	add.s64 	%rd124, %rd59, 2048;
	add.s32 	%r682, %r679, %r674;
$L__BB3_67:
	mul.wide.u32 	%rd64, %r682, 4;
	add.s64 	%rd60, %rd16, %rd64;
	// begin inline asm
	ld.global.nc.u32 %r194, [%rd60];
	// end inline asm
	add.s32 	%r198, %r194, %r685;
	add.s64 	%rd61, %rd124, -1024;
	// begin inline asm
	ld.global.nc.u32 %r195, [%rd61];
	// end inline asm
	add.s32 	%r199, %r195, %r198;
	// begin inline asm
	ld.global.nc.u32 %r196, [%rd124];
	// end inline asm
	add.s32 	%r200, %r196, %r199;
	add.s64 	%rd63, %rd124, 1024;
	// begin inline asm
	ld.global.nc.u32 %r197, [%rd63];
	// end inline asm
	add.s32 	%r685, %r197, %r200;
	add.s32 	%r679, %r679, 1024;
	add.s64 	%rd124, %rd124, 4096;
	add.s32 	%r682, %r682, 1024;
	setp.lt.s32 	%p12, %r679, %r94;
	@%p12 bra 	$L__BB3_67;
$L__BB3_68:
	// begin inline asm
	mov.u32 %r201, %laneid;
	// end inline asm
	mov.b32 	%r204, 1;
	mov.b32 	%r225, 31;
	mov.b32 	%r226, -1;
	// begin inline asm
	shfl.sync.down.b32 %r202, %r685, %r204, %r225, %r226;
	// end inline asm
	setp.gt.s32 	%p13, %r201, 30;
	selp.b32 	%r227, 0, %r202, %p13;
	add.s32 	%r208, %r227, %r685;
	mov.b32 	%r209, 2;
	// begin inline asm
	shfl.sync.down.b32 %r207, %r208, %r209, %r225, %r226;
	// end inline asm
	setp.gt.s32 	%p14, %r201, 29;
	selp.b32 	%r228, 0, %r207, %p14;
	add.s32 	%r213, %r208, %r228;
	mov.b32 	%r214, 4;
	// begin inline asm
	shfl.sync.down.b32 %r212, %r213, %r214, %r225, %r226;
	// end inline asm
	setp.gt.s32 	%p15, %r201, 27;
	selp.b32 	%r229, 0, %r212, %p15;
	add.s32 	%r218, %r213, %r229;
	mov.b32 	%r219, 8;
	// begin inline asm
	shfl.sync.down.b32 %r217, %r218, %r219, %r225, %r226;
	// end inline asm
	setp.gt.s32 	%p16, %r201, 23;
	selp.b32 	%r230, 0, %r217, %p16;
	add.s32 	%r223, %r218, %r230;
	mov.b32 	%r224, 16;
	// begin inline asm
	shfl.sync.down.b32 %r222, %r223, %r224, %r225, %r226;
	// end inline asm
	setp.gt.s32 	%p17, %r201, 15;
	selp.b32 	%r231, 0, %r222, %p17;
	add.s32 	%r686, %r223, %r231;
	setp.ne.s32 	%p18, %r201, 0;
	@%p18 bra 	$L__BB3_70;
	shr.u32 	%r232, %r85, 3;
	and.b32  	%r233, %r232, 124;
	mov.u32 	%r234, _ZZN3cub18CUB_300001_SM_10006detail6reduce28DeviceReduceSingleTileKernelINS2_10policy_hubIijN4cuda3std3__44plusIiEEE10Policy1000EPiSC_iS9_iiNS7_10__identityEEEvT0_T1_T2_T3_T4_T6_E12temp_storage;
	add.s32 	%r235, %r234, %r233;
	st.shared.u32 	[%r235+8], %r686;
$L__BB3_70:
	bar.sync 	0;
	setp.ne.s32 	%p19, %r85, 0;
	@%p19 bra 	$L__BB3_72;
	ld.shared.u32 	%r236, [_ZZN3cub18CUB_300001_SM_10006detail6reduce28DeviceReduceSingleTileKernelINS2_10policy_hubIijN4cuda3std3__44plusIiEEE10Policy1000EPiSC_iS9_iiNS7_10__identityEEEvT0_T1_T2_T3_T4_T6_E12temp_storage+12];
	add.s32 	%r237, %r236, %r686;
	ld.shared.u32 	%r238, [_ZZN3cub18CUB_300001_SM_10006detail6reduce28DeviceReduceSingleTileKernelINS2_10policy_hubIijN4cuda3std3__44plusIiEEE10Policy1000EPiSC_iS9_iiNS7_10__identityEEEvT0_T1_T2_T3_T4_T6_E12temp_storage+16];
	add.s32 	%r239, %r237, %r238;
	ld.shared.u32 	%r240, [_ZZN3cub18CUB_300001_SM_10006detail6reduce28DeviceReduceSingleTileKernelINS2_10policy_hubIijN4cuda3std3__44plusIiEEE10Policy1000EPiSC_iS9_iiNS7_10__identityEEEvT0_T1_T2_T3_T4_T6_E12temp_storage+20];
	add.s32 	%r241, %r239, %r240;
	ld.shared.u32 	%r242, [_ZZN3cub18CUB_300001_SM_10006detail6reduce28DeviceReduceSingleTileKernelINS2_10policy_hubIijN4cuda3std3__44plusIiEEE10Policy1000EPiSC_iS9_iiNS7_10__identityEEEvT0_T1_T2_T3_T4_T6_E12temp_storage+24];
	add.s32 	%r243, %r241, %r242;
	ld.shared.u32 	%r244, [_ZZN3cub18CUB_300001_SM_10006detail6reduce28DeviceReduceSingleTileKernelINS2_10policy_hubIijN4cuda3std3__44plusIiEEE10Policy1000EPiSC_iS9_iiNS7_10__identityEEEvT0_T1_T2_T3_T4_T6_E12temp_storage+28];
	add.s32 	%r245, %r243, %r244;
	ld.shared.u32 	%r246, [_ZZN3cub18CUB_300001_SM_10006detail6reduce28DeviceReduceSingleTileKernelINS2_10policy_hubIijN4cuda3std3__44plusIiEEE10Policy1000EPiSC_iS9_iiNS7_10__identityEEEvT0_T1_T2_T3_T4_T6_E12temp_storage+32];
	add.s32 	%r247, %r245, %r246;
	ld.shared.u32 	%r248, [_ZZN3cub18CUB_300001_SM_10006detail6reduce28DeviceReduceSingleTileKernelINS2_10policy_hubIijN4cuda3std3__44plusIiEEE10Policy1000EPiSC_iS9_iiNS7_10__identityEEEvT0_T1_T2_T3_T4_T6_E12temp_storage+36];
	add.s32 	%r686, %r247, %r248;
$L__BB3_72:
	mov.u32 	%r631, %tid.x;
	setp.ne.s32 	%p95, %r631, 0;
	@%p95 bra 	$L__BB3_74;
	add.s32 	%r632, %r686, %r121;
	st.global.u32 	[%rd1], %r632;
$L__BB3_74:
	ret;

}
	// .globl	_ZN3cub18CUB_300001_SM_10006detail6reduce28DeviceReduceSingleTileKernelINS2_10policy_hubIiyN4cuda3std3__44plusIiEEE10Policy1000EN6thrust24THRUST_300001_SM_1000_NS20permutation_iteratorINSD_10device_ptrIKiEENSD_18transform_iteratorI16SubarrayIndexMapNSD_17counting_iteratorIiNSD_11use_defaultESL_SL_EESL_SL_EEEEPiyS9_iiNS7_10__identityEEEvT0_T1_T2_T3_T4_T6_
.visible .entry _ZN3cub18CUB_300001_SM_10006detail6reduce28DeviceReduceSingleTileKernelINS2_10policy_hubIiyN4cuda3std3__44plusIiEEE10Policy1000EN6thrust24THRUST_300001_SM_1000_NS20permutation_iteratorINSD_10device_ptrIKiEENSD_18transform_iteratorI16SubarrayIndexMapNSD_17counting_iteratorIiNSD_11use_defaultESL_SL_EESL_SL_EEEEPiyS9_iiNS7_10__identityEEEvT0_T1_T2_T3_T4_T6_(
	.param .align 8 .b8 _ZN3cub18CUB_300001_SM_10006detail6reduce28DeviceReduceSingleTileKernelINS2_10policy_hubIiyN4cuda3std3__44plusIiEEE10Policy1000EN6thrust24THRUST_300001_SM_1000_NS20permutation_iteratorINSD_10device_ptrIKiEENSD_18transform_iteratorI16SubarrayIndexMapNSD_17counting_iteratorIiNSD_11use_defaultESL_SL_EESL_SL_EEEEPiyS9_iiNS7_10__identityEEEvT0_T1_T2_T3_T4_T6__param_0[32],
	.param .u64 .ptr .align 1 _ZN3cub18CUB_300001_SM_10006detail6reduce28DeviceReduceSingleTileKernelINS2_10policy_hubIiyN4cuda3std3__44plusIiEEE10Policy1000EN6thrust24THRUST_300001_SM_1000_NS20permutation_iteratorINSD_10device_ptrIKiEENSD_18transform_iteratorI16SubarrayIndexMapNSD_17counting_iteratorIiNSD_11use_defaultESL_SL_EESL_SL_EEEEPiyS9_iiNS7_10__identityEEEvT0_T1_T2_T3_T4_T6__param_1,
	.param .u64 _ZN3cub18CUB_300001_SM_10006detail6reduce28DeviceReduceSingleTileKernelINS2_10policy_hubIiyN4cuda3std3__44plusIiEEE10Policy1000EN6thrust24THRUST_300001_SM_1000_NS20permutation_iteratorINSD_10device_ptrIKiEENSD_18transform_iteratorI16SubarrayIndexMapNSD_17counting_iteratorIiNSD_11use_defaultESL_SL_EESL_SL_EEEEPiyS9_iiNS7_10__identityEEEvT0_T1_T2_T3_T4_T6__param_2,
	.param .align 1 .b8 _ZN3cub18CUB_300001_SM_10006detail6reduce28DeviceReduceSingleTileKernelINS2_10policy_hubIiyN4cuda3std3__44plusIiEEE10Policy1000EN6thrust24THRUST_300001_SM_1000_NS20permutation_iteratorINSD_10device_ptrIKiEENSD_18transform_iteratorI16SubarrayIndexMapNSD_17counting_iteratorIiNSD_11use_defaultESL_SL_EESL_SL_EEEEPiyS9_iiNS7_10__identityEEEvT0_T1_T2_T3_T4_T6__param_3[1],
	.param .u32 _ZN3cub18CUB_300001_SM_10006detail6reduce28DeviceReduceSingleTileKernelINS2_10policy_hubIiyN4cuda3std3__44plusIiEEE10Policy1000EN6thrust24THRUST_300001_SM_1000_NS20permutation_iteratorINSD_10device_ptrIKiEENSD_18transform_iteratorI16SubarrayIndexMapNSD_17counting_iteratorIiNSD_11use_defaultESL_SL_EESL_SL_EEEEPiyS9_iiNS7_10__identityEEEvT0_T1_T2_T3_T4_T6__param_4,
	.param .align 1 .b8 _ZN3cub18CUB_300001_SM_10006detail6reduce28DeviceReduceSingleTileKernelINS2_10policy_hubIiyN4cuda3std3__44plusIiEEE10Policy1000EN6thrust24THRUST_300001_SM_1000_NS20permutation_iteratorINSD_10device_ptrIKiEENSD_18transform_iteratorI16SubarrayIndexMapNSD_17counting_iteratorIiNSD_11use_defaultESL_SL_EESL_SL_EEEEPiyS9_iiNS7_10__identityEEEvT0_T1_T2_T3_T4_T6__param_5[1]
)
.maxntid 256
.minnctapersm 1
{
	.reg .pred 	%p<57>;
	.reg .b32 	%r<868>;
	.reg .b64 	%rd<143>;
	// demoted variable
	.shared .align 4 .b8 _ZZN3cub18CUB_300001_SM_10006detail6reduce28DeviceReduceSingleTileKernelINS2_10policy_hubIiyN4cuda3std3__44plusIiEEE10Policy1000EN6thrust24THRUST_300001_SM_1000_NS20permutation_iteratorINSD_10device_ptrIKiEENSD_18transform_iteratorI16SubarrayIndexMapNSD_17counting_iteratorIiNSD_11use_defaultESL_SL_EESL_SL_EEEEPiyS9_iiNS7_10__identityEEEvT0_T1_T2_T3_T4_T6_E12temp_storage[44];
	ld.param.u64 	%rd8, [_ZN3cub18CUB_300001_SM_10006detail6reduce28DeviceReduceSingleTileKernelINS2_10policy_hubIiyN4cuda3std3__44plusIiEEE10Policy1000EN6thrust24THRUST_300001_SM_1000_NS20permutation_iteratorINSD_10device_ptrIKiEENSD_18transform_iteratorI16SubarrayIndexMapNSD_17counting_iteratorIiNSD_11use_defaultESL_SL_EESL_SL_EEEEPiyS9_iiNS7_10__identityEEEvT0_T1_T2_T3_T4_T6__param_0+24];
	ld.param.u32 	%r97, [_ZN3cub18CUB_300001_SM_10006detail6reduce28DeviceReduceSingleTileKernelINS2_10policy_hubIiyN4cuda3std3__44plusIiEEE10Policy1000EN6thrust24THRUST_300001_SM_1000_NS20permutation_iteratorINSD_10device_ptrIKiEENSD_18transform_iteratorI16SubarrayIndexMapNSD_17counting_iteratorIiNSD_11use_defaultESL_SL_EESL_SL_EEEEPiyS9_iiNS7_10__identityEEEvT0_T1_T2_T3_T4_T6__param_0+16];
	ld.param.v2.u32 	{%r95, %r96}, [_ZN3cub18CUB_300001_SM_10006detail6reduce28DeviceReduceSingleTileKernelINS2_10policy_hubIiyN4cuda3std3__44plusIiEEE10Policy1000EN6thrust24THRUST_300001_SM_1000_NS20permutation_iteratorINSD_10device_ptrIKiEENSD_18transform_iteratorI16SubarrayIndexMapNSD_17counting_iteratorIiNSD_11use_defaultESL_SL_EESL_SL_EEEEPiyS9_iiNS7_10__identityEEEvT0_T1_T2_T3_T4_T6__param_0+8];
	ld.param.v2.u32 	{%r93, %r94}, [_ZN3cub18CUB_300001_SM_10006detail6reduce28DeviceReduceSingleTileKernelINS2_10policy_hubIiyN4cuda3std3__44plusIiEEE10Policy1000EN6thrust24THRUST_300001_SM_1000_NS20permutation_iteratorINSD_10device_ptrIKiEENSD_18transform_iteratorI16SubarrayIndexMapNSD_17counting_iteratorIiNSD_11use_defaultESL_SL_EESL_SL_EEEEPiyS9_iiNS7_10__identityEEEvT0_T1_T2_T3_T4_T6__param_0];
	ld.param.u64 	%rd10, [_ZN3cub18CUB_300001_SM_10006detail6reduce28DeviceReduceSingleTileKernelINS2_10policy_hubIiyN4cuda3std3__44plusIiEEE10Policy1000EN6thrust24THRUST_300001_SM_1000_NS20permutation_iteratorINSD_10device_ptrIKiEENSD_18transform_iteratorI16SubarrayIndexMapNSD_17counting_iteratorIiNSD_11use_defaultESL_SL_EESL_SL_EEEEPiyS9_iiNS7_10__identityEEEvT0_T1_T2_T3_T4_T6__param_1];
	ld.param.u64 	%rd9, [_ZN3cub18CUB_300001_SM_10006detail6reduce28DeviceReduceSingleTileKernelINS2_10policy_hubIiyN4cuda3std3__44plusIiEEE10Policy1000EN6thrust24THRUST_300001_SM_1000_NS20permutation_iteratorINSD_10device_ptrIKiEENSD_18transform_iteratorI16SubarrayIndexMapNSD_17counting_iteratorIiNSD_11use_defaultESL_SL_EESL_SL_EEEEPiyS9_iiNS7_10__identityEEEvT0_T1_T2_T3_T4_T6__param_2];
	ld.param.u32 	%r98, [_ZN3cub18CUB_300001_SM_10006detail6reduce28DeviceReduceSingleTileKernelINS2_10policy_hubIiyN4cuda3std3__44plusIiEEE10Policy1000EN6thrust24THRUST_300001_SM_1000_NS20permutation_iteratorINSD_10device_ptrIKiEENSD_18transform_iteratorI16SubarrayIndexMapNSD_17counting_iteratorIiNSD_11use_defaultESL_SL_EESL_SL_EEEEPiyS9_iiNS7_10__identityEEEvT0_T1_T2_T3_T4_T6__param_4];
	cvta.to.global.u64 	%rd1, %rd10;
	setp.ne.s64 	%p1, %rd9, 0;
	@%p1 bra 	$L__BB4_3;
	mov.u32 	%r834, %tid.x;
	setp.ne.s32 	%p56, %r834, 0;
	@%p56 bra 	$L__BB4_51;
	st.global.u32 	[%rd1], %r98;
	bra.uni 	$L__BB4_51;
$L__BB4_3:
	setp.gt.u64 	%p2, %rd9, 4095;
	@%p2 bra 	$L__BB4_28;
	cvt.u32.u64 	%r1, %rd9;
	mov.u32 	%r2, %tid.x;
	setp.ge.u32 	%p23, %r2, %r1;
	mov.b32 	%r850, 0;
	mov.u32 	%r842, %r2;
	@%p23 bra 	$L__BB4_6;
	cvta.to.global.u64 	%rd108, %rd8;
	add.s32 	%r576, %r93, %r2;
	div.s32 	%r577, %r576, %r97;
	mul.lo.s32 	%r578, %r577, %r97;
	sub.s32 	%r579, %r576, %r578;
	add.s32 	%r580, %r577, %r95;
	add.s32 	%r581, %r579, %r96;
	mad.lo.s32 	%r582, %r580, %r94, %r581;
	mul.wide.s32 	%rd109, %r582, 4;
	add.s64 	%rd110, %rd108, %rd109;
	ld.global.u32 	%r850, [%rd110];
	add.s32 	%r842, %r2, 256;
$L__BB4_6:
	setp.ge.u32 	%p24, %r842, %r1;
	@%p24 bra 	$L__BB4_19;
	cvta.to.global.u64 	%rd2, %rd8;
	not.b32 	%r584, %r842;
	add.s32 	%r12, %r584, %r1;
	shr.u32 	%r585, %r12, 8;
	add.s32 	%r13, %r585, 1;
	and.b32  	%r14, %r13, 7;
	setp.lt.u32 	%p25, %r12, 1792;
	@%p25 bra 	$L__BB4_11;
	add.s32 	%r839, %r842, 1024;
	add.s32 	%r838, %r93, %r842;
	and.b32  	%r586, %r13, 33554424;
	neg.s32 	%r837, %r586;
$L__BB4_9:
	.pragma "nounroll";
	div.s32 	%r587, %r838, %r97;
	mul.lo.s32 	%r588, %r587, %r97;
	sub.s32 	%r589, %r838, %r588;
	add.s32 	%r590, %r587, %r95;
	add.s32 	%r591, %r589, %r96;
	mad.lo.s32 	%r592, %r590, %r94, %r591;
	mul.wide.s32 	%rd111, %r592, 4;
	add.s64 	%rd112, %rd2, %rd111;
	ld.global.u32 	%r593, [%rd112];
	add.s32 	%r594, %r593, %r850;
	add.s32 	%r595, %r838, 256;
	div.s32 	%r596, %r595, %r97;
	mul.lo.s32 	%r597, %r596, %r97;
	sub.s32 	%r598, %r595, %r597;
	add.s32 	%r599, %r596, %r95;
	add.s32 	%r600, %r598, %r96;
	mad.lo.s32 	%r601, %r599, %r94, %r600;
	mul.wide.s32 	%rd113, %r601, 4;
	add.s64 	%rd114, %rd2, %rd113;
	ld.global.u32 	%r602, [%rd114];
	add.s32 	%r603, %r602, %r594;
	add.s32 	%r604, %r838, 512;
	div.s32 	%r605, %r604, %r97;
	mul.lo.s32 	%r606, %r605, %r97;
	sub.s32 	%r607, %r604, %r606;
	add.s32 	%r608, %r605, %r95;
	add.s32 	%r609, %r607, %r96;
	mad.lo.s32 	%r610, %r608, %r94, %r609;
	mul.wide.s32 	%rd115, %r610, 4;
	add.s64 	%rd116, %rd2, %rd115;
	ld.global.u32 	%r611, [%rd116];
	add.s32 	%r612, %r611, %r603;
	add.s32 	%r613, %r838, 768;
	div.s32 	%r614, %r613, %r97;
	mul.lo.s32 	%r615, %r614, %r97;
	sub.s32 	%r616, %r613, %r615;
	add.s32 	%r617, %r614, %r95;
	add.s32 	%r618, %r616, %r96;
	mad.lo.s32 	%r619, %r617, %r94, %r618;
	mul.wide.s32 	%rd117, %r619, 4;
	add.s64 	%rd118, %rd2, %rd117;
	ld.global.u32 	%r620, [%rd118];
	add.s32 	%r621, %r620, %r612;
	add.s32 	%r622, %r838, 1024;
	div.s32 	%r623, %r622, %r97;
	mul.lo.s32 	%r624, %r623, %r97;
	sub.s32 	%r625, %r622, %r624;
	add.s32 	%r626, %r623, %r95;
	add.s32 	%r627, %r625, %r96;
	mad.lo.s32 	%r628, %r626, %r94, %r627;
	mul.wide.s32 	%rd119, %r628, 4;
	add.s64 	%rd120, %rd2, %rd119;
	ld.global.u32 	%r629, [%rd120];
	add.s32 	%r630, %r629, %r621;
	add.s32 	%r631, %r838, 1280;
	div.s32 	%r632, %r631, %r97;
	mul.lo.s32 	%r633, %r632, %r97;
	sub.s32 	%r634, %r631, %r633;
	add.s32 	%r635, %r632, %r95;
	add.s32 	%r636, %r634, %r96;
	mad.lo.s32 	%r637, %r635, %r94, %r636;
	mul.wide.s32 	%rd121, %r637, 4;
	add.s64 	%rd122, %rd2, %rd121;
	ld.global.u32 	%r638, [%rd122];
	add.s32 	%r639, %r638, %r630;
	add.s32 	%r640, %r838, 1536;
	div.s32 	%r641, %r640, %r97;
	mul.lo.s32 	%r642, %r641, %r97;
	sub.s32 	%r643, %r640, %r642;
	add.s32 	%r644, %r641, %r95;
	add.s32 	%r645, %r643, %r96;
	mad.lo.s32 	%r646, %r644, %r94, %r645;
	mul.wide.s32 	%rd123, %r646, 4;
	add.s64 	%rd124, %rd2, %rd123;
	ld.global.u32 	%r647, [%rd124];
	add.s32 	%r648, %r647, %r639;
	add.s32 	%r649, %r838, 1792;
	div.s32 	%r650, %r649, %r97;
	mul.lo.s32 	%r651, %r650, %r97;
	sub.s32 	%r652, %r649, %r651;
	add.s32 	%r653, %r650, %r95;
	add.s32 	%r654, %r652, %r96;
	mad.lo.s32 	%r655, %r653, %r94, %r654;
	mul.wide.s32 	%rd125, %r655, 4;
	add.s64 	%rd126, %rd2, %rd125;
	ld.global.u32 	%r656, [%rd126];
	add.s32 	%r850, %r656, %r648;
	add.s32 	%r839, %r839, 2048;
	add.s32 	%r838, %r838, 2048;
	add.s32 	%r837, %r837, 8;
	setp.ne.s32 	%p26, %r837, 0;
	@%p26 bra 	$L__BB4_9;
	add.s32 	%r842, %r839, -1024;
$L__BB4_11:
	setp.eq.s32 	%p27, %r14, 0;
	@%p27 bra 	$L__BB4_19;
	setp.lt.u32 	%p28, %r14, 4;
	@%p28 bra 	$L__BB4_14;
	add.s32 	%r658, %r842, %r93;
	div.s32 	%r659, %r658, %r97;
	mul.lo.s32 	%r660, %r659, %r97;
	sub.s32 	%r661, %r658, %r660;
	add.s32 	%r662, %r659, %r95;
	add.s32 	%r663, %r661, %r96;
	mad.lo.s32 	%r664, %r662, %r94, %r663;
	mul.wide.s32 	%rd127, %r664, 4;
	add.s64 	%rd128, %rd2, %rd127;
	ld.global.u32 	%r665, [%rd128];
	add.s32 	%r666, %r665, %r850;
	add.s32 	%r667, %r658, 256;
	div.s32 	%r668, %r667, %r97;
	mul.lo.s32 	%r669, %r668, %r97;
	sub.s32 	%r670, %r667, %r669;
	add.s32 	%r671, %r668, %r95;
	add.s32 	%r672, %r670, %r96;
	mad.lo.s32 	%r673, %r671, %r94, %r672;
	mul.wide.s32 	%rd129, %r673, 4;
	add.s64 	%rd130, %rd2, %rd129;
	ld.global.u32 	%r674, [%rd130];
	add.s32 	%r675, %r674, %r666;
	add.s32 	%r676, %r658, 512;
	div.s32 	%r677, %r676, %r97;
	mul.lo.s32 	%r678, %r677, %r97;
	sub.s32 	%r679, %r676, %r678;
	add.s32 	%r680, %r677, %r95;
	add.s32 	%r681, %r679, %r96;
	mad.lo.s32 	%r682, %r680, %r94, %r681;
	mul.wide.s32 	%rd131, %r682, 4;
	add.s64 	%rd132, %rd2, %rd131;
	ld.global.u32 	%r683, [%rd132];
	add.s32 	%r684, %r683, %r675;
	add.s32 	%r685, %r658, 768;
	div.s32 	%r686, %r685, %r97;
	mul.lo.s32 	%r687, %r686, %r97;
	sub.s32 	%r688, %r685, %r687;
	add.s32 	%r689, %r686, %r95;
	add.s32 	%r690, %r688, %r96;
	mad.lo.s32 	%r691, %r689, %r94, %r690;
	mul.wide.s32 	%rd133, %r691, 4;
	add.s64 	%rd134, %rd2, %rd133;
	ld.global.u32 	%r692, [%rd134];
	add.s32 	%r850, %r692, %r684;
	add.s32 	%r842, %r842, 1024;
$L__BB4_14:
	and.b32  	%r694, %r13, 3;
	setp.eq.s32 	%p29, %r694, 0;
	@%p29 bra 	$L__BB4_19;
	setp.eq.s32 	%p30, %r694, 1;
	@%p30 bra 	$L__BB4_17;
	add.s32 	%r695, %r842, %r93;
	div.s32 	%r696, %r695, %r97;
	mul.lo.s32 	%r697, %r696, %r97;
	sub.s32 	%r698, %r695, %r697;
	add.s32 	%r699, %r696, %r95;
	add.s32 	%r700, %r698, %r96;
	mad.lo.s32 	%r701, %r699, %r94, %r700;
	mul.wide.s32 	%rd135, %r701, 4;
	add.s64 	%rd136, %rd2, %rd135;
	ld.global.u32 	%r702, [%rd136];
	add.s32 	%r703, %r702, %r850;
	add.s32 	%r704, %r695, 256;
	div.s32 	%r705, %r704, %r97;
	mul.lo.s32 	%r706, %r705, %r97;
	sub.s32 	%r707, %r704, %r706;
	add.s32 	%r708, %r705, %r95;
	add.s32 	%r709, %r707, %r96;
	mad.lo.s32 	%r710, %r708, %r94, %r709;
	mul.wide.s32 	%rd137, %r710, 4;
	add.s64 	%rd138, %rd2, %rd137;
	ld.global.u32 	%r711, [%rd138];
	add.s32 	%r850, %r711, %r703;
	add.s32 	%r842, %r842, 512;
$L__BB4_17:
	and.b32  	%r712, %r12, 256;
	setp.ne.s32 	%p31, %r712, 0;
	@%p31 bra 	$L__BB4_19;
	add.s32 	%r713, %r842, %r93;
	div.s32 	%r714, %r713, %r97;
	mul.lo.s32 	%r715, %r714, %r97;
	sub.s32 	%r716, %r713, %r715;
	add.s32 	%r717, %r714, %r95;
	add.s32 	%r718, %r716, %r96;
	mad.lo.s32 	%r719, %r717, %r94, %r718;
	mul.wide.s32 	%rd139, %r719, 4;
	add.s64 	%rd140, %rd2, %rd139;
	ld.global.u32 	%r720, [%rd140];
	add.s32 	%r850, %r720, %r850;
$L__BB4_19:
	setp.lt.u64 	%p32, %rd9, 256;
	@%p32 bra 	$L__BB4_24;
	// begin inline asm
	mov.u32 %r784, %laneid;
	// end inline asm
	mov.b32 	%r787, 1;
	mov.b32 	%r808, 31;
	mov.b32 	%r809, -1;
	// begin inline asm
	shfl.sync.down.b32 %r785, %r850, %r787, %r808, %r809;
	// end inline asm
	setp.gt.s32 	%p48, %r784, 30;
	selp.b32 	%r810, 0, %r785, %p48;
	add.s32 	%r791, %r810, %r850;
	mov.b32 	%r792, 2;
	// begin inline asm
	shfl.sync.down.b32 %r790, %r791, %r792, %r808, %r809;
	// end inline asm
	setp.gt.s32 	%p49, %r784, 29;
	selp.b32 	%r811, 0, %r790, %p49;
	add.s32 	%r796, %r791, %r811;
	mov.b32 	%r797, 4;
	// begin inline asm
	shfl.sync.down.b32 %r795, %r796, %r797, %r808, %r809;
	// end inline asm
	setp.gt.s32 	%p50, %r784, 27;
	selp.b32 	%r812, 0, %r795, %p50;
	add.s32 	%r801, %r796, %r812;
	mov.b32 	%r802, 8;
	// begin inline asm
	shfl.sync.down.b32 %r800, %r801, %r802, %r808, %r809;
	// end inline asm
	setp.gt.s32 	%p51, %r784, 23;
	selp.b32 	%r813, 0, %r800, %p51;
	add.s32 	%r806, %r801, %r813;
	mov.b32 	%r807, 16;
	// begin inline asm
	shfl.sync.down.b32 %r805, %r806, %r807, %r808, %r809;
	// end inline asm
	setp.gt.s32 	%p52, %r784, 15;
	selp.b32 	%r814, 0, %r805, %p52;
	add.s32 	%r867, %r806, %r814;
	setp.ne.s32 	%p53, %r784, 0;
	@%p53 bra 	$L__BB4_22;
	shr.u32 	%r815, %r2, 3;
	and.b32  	%r816, %r815, 124;
	mov.u32 	%r817, _ZZN3cub18CUB_300001_SM_10006detail6reduce28DeviceReduceSingleTileKernelINS2_10policy_hubIiyN4cuda3std3__44plusIiEEE10Policy1000EN6thrust24THRUST_300001_SM_1000_NS20permutation_iteratorINSD_10device_ptrIKiEENSD_18transform_iteratorI16SubarrayIndexMapNSD_17counting_iteratorIiNSD_11use_defaultESL_SL_EESL_SL_EEEEPiyS9_iiNS7_10__identityEEEvT0_T1_T2_T3_T4_T6_E12temp_storage;
	add.s32 	%r818, %r817, %r816;
	st.shared.u32 	[%r818+8], %r867;
$L__BB4_22:
	bar.sync 	0;
	setp.ne.s32 	%p54, %r2, 0;
	@%p54 bra 	$L__BB4_49;
	ld.shared.u32 	%r819, [_ZZN3cub18CUB_300001_SM_10006detail6reduce28DeviceReduceSingleTileKernelINS2_10policy_hubIiyN4cuda3std3__44plusIiEEE10Policy1000EN6thrust24THRUST_300001_SM_1000_NS20permutation_iteratorINSD_10device_ptrIKiEENSD_18transform_iteratorI16SubarrayIndexMapNSD_17counting_iteratorIiNSD_11use_defaultESL_SL_EESL_SL_EEEEPiyS9_iiNS7_10__identityEEEvT0_T1_T2_T3_T4_T6_E12temp_storage+12];
	add.s32 	%r820, %r819, %r867;
	ld.shared.u32 	%r821, [_ZZN3cub18CUB_300001_SM_10006detail6reduce28DeviceReduceSingleTileKernelINS2_10policy_hubIiyN4cuda3std3__44plusIiEEE10Policy1000EN6thrust24THRUST_300001_SM_1000_NS20permutation_iteratorINSD_10device_ptrIKiEENSD_18transform_iteratorI16SubarrayIndexMapNSD_17counting_iteratorIiNSD_11use_defaultESL_SL_EESL_SL_EEEEPiyS9_iiNS7_10__identityEEEvT0_T1_T2_T3_T4_T6_E12temp_storage+16];
	add.s32 	%r822, %r820, %r821;
	ld.shared.u32 	%r823, [_ZZN3cub18CUB_300001_SM_10006detail6reduce28DeviceReduceSingleTileKernelINS2_10policy_hubIiyN4cuda3std3__44plusIiEEE10Policy1000EN6thrust24THRUST_300001_SM_1000_NS20permutation_iteratorINSD_10device_ptrIKiEENSD_18transform_iteratorI16SubarrayIndexMapNSD_17counting_iteratorIiNSD_11use_defaultESL_SL_EESL_SL_EEEEPiyS9_iiNS7_10__identityEEEvT0_T1_T2_T3_T4_T6_E12temp_storage+20];
	add.s32 	%r824, %r822, %r823;
	ld.shared.u32 	%r825, [_ZZN3cub18CUB_300001_SM_10006detail6reduce28DeviceReduceSingleTileKernelINS2_10policy_hubIiyN4cuda3std3__44plusIiEEE10Policy1000EN6thrust24THRUST_300001_SM_1000_NS20permutation_iteratorINSD_10device_ptrIKiEENSD_18transform_iteratorI16SubarrayIndexMapNSD_17counting_iteratorIiNSD_11use_defaultESL_SL_EESL_SL_EEEEPiyS9_iiNS7_10__identityEEEvT0_T1_T2_T3_T4_T6_E12temp_storage+24];
	add.s32 	%r826, %r824, %r825;
	ld.shared.u32 	%r827, [_ZZN3cub18CUB_300001_SM_10006detail6reduce28DeviceReduceSingleTileKernelINS2_10policy_hubIiyN4cuda3std3__44plusIiEEE10Policy1000EN6thrust24THRUST_300001_SM_1000_NS20permutation_iteratorINSD_10device_ptrIKiEENSD_18transform_iteratorI16SubarrayIndexMapNSD_17counting_iteratorIiNSD_11use_defaultESL_SL_EESL_SL_EEEEPiyS9_iiNS7_10__identityEEEvT0_T1_T2_T3_T4_T6_E12temp_storage+28];
	add.s32 	%r828, %r826, %r827;
	ld.shared.u32 	%r829, [_ZZN3cub18CUB_300001_SM_10006detail6reduce28DeviceReduceSingleTileKernelINS2_10policy_hubIiyN4cuda3std3__44plusIiEEE10Policy1000EN6thrust24THRUST_300001_SM_1000_NS20permutation_iteratorINSD_10device_ptrIKiEENSD_18transform_iteratorI16SubarrayIndexMapNSD_17counting_iteratorIiNSD_11use_defaultESL_SL_EESL_SL_EEEEPiyS9_iiNS7_10__identityEEEvT0_T1_T2_T3_T4_T6_E12temp_storage+32];
	add.s32 	%r830, %r828, %r829;
	ld.shared.u32 	%r831, [_ZZN3cub18CUB_300001_SM_10006detail6reduce28DeviceReduceSingleTileKernelINS2_10policy_hubIiyN4cuda3std3__44plusIiEEE10Policy1000EN6thrust24THRUST_300001_SM_1000_NS20permutation_iteratorINSD_10device_ptrIKiEENSD_18transform_iteratorI16SubarrayIndexMapNSD_17counting_iteratorIiNSD_11use_defaultESL_SL_EESL_SL_EEEEPiyS9_iiNS7_10__identityEEEvT0_T1_T2_T3_T4_T6_E12temp_storage+36];
	add.s32 	%r867, %r830, %r831;
	bra.uni 	$L__BB4_49;
$L__BB4_24:
	// begin inline asm
	mov.u32 %r721, %laneid;
	// end inline asm
	and.b32  	%r747, %r2, 992;
	add.s32 	%r748, %r747, 32;
	setp.gt.u32 	%p33, %r748, %r1;
	not.b32 	%r749, %r747;
	add.s32 	%r750, %r1, %r749;
	selp.b32 	%r745, %r750, 31, %p33;
	mov.b32 	%r724, 1;
	mov.b32 	%r746, -1;
	// begin inline asm
	shfl.sync.down.b32 %r722, %r850, %r724, %r745, %r746;
	// end inline asm
	setp.lt.s32 	%p34, %r721, %r745;
	selp.b32 	%r751, %r722, 0, %p34;
	add.s32 	%r728, %r751, %r850;
	mov.b32 	%r729, 2;
	// begin inline asm
	shfl.sync.down.b32 %r727, %r728, %r729, %r745, %r746;
	// end inline asm
	add.s32 	%r752, %r721, 2;
	setp.gt.s32 	%p35, %r752, %r745;
	selp.b32 	%r753, 0, %r727, %p35;
	add.s32 	%r733, %r728, %r753;
	mov.b32 	%r734, 4;
	// begin inline asm
	shfl.sync.down.b32 %r732, %r733, %r734, %r745, %r746;
	// end inline asm
	add.s32 	%r754, %r721, 4;
	setp.gt.s32 	%p36, %r754, %r745;
	selp.b32 	%r755, 0, %r732, %p36;
	add.s32 	%r738, %r733, %r755;
	mov.b32 	%r739, 8;
	// begin inline asm
	shfl.sync.down.b32 %r737, %r738, %r739, %r745, %r746;
	// end inline asm
	add.s32 	%r756, %r721, 8;
	setp.gt.s32 	%p37, %r756, %r745;
	selp.b32 	%r757, 0, %r737, %p37;
	add.s32 	%r743, %r738, %r757;
	mov.b32 	%r744, 16;
	// begin inline asm
	shfl.sync.down.b32 %r742, %r743, %r744, %r745, %r746;
	// end inline asm
	add.s32 	%r758, %r721, 16;
	setp.gt.s32 	%p38, %r758, %r745;
	selp.b32 	%r759, 0, %r742, %p38;
	add.s32 	%r867, %r743, %r759;
	setp.ne.s32 	%p39, %r721, 0;
	@%p39 bra 	$L__BB4_26;
	shr.u32 	%r760, %r2, 3;
	and.b32  	%r761, %r760, 124;
	mov.u32 	%r762, _ZZN3cub18CUB_300001_SM_10006detail6reduce28DeviceReduceSingleTileKernelINS2_10policy_hubIiyN4cuda3std3__44plusIiEEE10Policy1000EN6thrust24THRUST_300001_SM_1000_NS20permutation_iteratorINSD_10device_ptrIKiEENSD_18transform_iteratorI16SubarrayIndexMapNSD_17counting_iteratorIiNSD_11use_defaultESL_SL_EESL_SL_EEEEPiyS9_iiNS7_10__identityEEEvT0_T1_T2_T3_T4_T6_E12temp_storage;
	add.s32 	%r763, %r762, %r761;
	st.shared.u32 	[%r763+8], %r867;
$L__BB4_26:
	bar.sync 	0;
	setp.ne.s32 	%p40, %r2, 0;
	@%p40 bra 	$L__BB4_49;
	setp.gt.u64 	%p41, %rd9, 32;
	ld.shared.u32 	%r764, [_ZZN3cub18CUB_300001_SM_10006detail6reduce28DeviceReduceSingleTileKernelINS2_10policy_hubIiyN4cuda3std3__44plusIiEEE10Policy1000EN6thrust24THRUST_300001_SM_1000_NS20permutation_iteratorINSD_10device_ptrIKiEENSD_18transform_iteratorI16SubarrayIndexMapNSD_17counting_iteratorIiNSD_11use_defaultESL_SL_EESL_SL_EEEEPiyS9_iiNS7_10__identityEEEvT0_T1_T2_T3_T4_T6_E12temp_storage+12];
	selp.b32 	%r765, %r764, 0, %p41;
	add.s32 	%r766, %r765, %r867;
	setp.gt.u64 	%p42, %rd9, 64;
	ld.shared.u32 	%r767, [_ZZN3cub18CUB_300001_SM_10006detail6reduce28DeviceReduceSingleTileKernelINS2_10policy_hubIiyN4cuda3std3__44plusIiEEE10Policy1000EN6thrust24THRUST_300001_SM_1000_NS20permutation_iteratorINSD_10device_ptrIKiEENSD_18transform_iteratorI16SubarrayIndexMapNSD_17counting_iteratorIiNSD_11use_defaultESL_SL_EESL_SL_EEEEPiyS9_iiNS7_10__identityEEEvT0_T1_T2_T3_T4_T6_E12temp_storage+16];
	selp.b32 	%r768, %r767, 0, %p42;
	add.s32 	%r769, %r766, %r768;
	setp.gt.u64 	%p43, %rd9, 96;
	ld.shared.u32 	%r770, [_ZZN3cub18CUB_300001_SM_10006detail6reduce28DeviceReduceSingleTileKernelINS2_10policy_hubIiyN4cuda3std3__44plusIiEEE10Policy1000EN6thrust24THRUST_300001_SM_1000_NS20permutation_iteratorINSD_10device_ptrIKiEENSD_18transform_iteratorI16SubarrayIndexMapNSD_17counting_iteratorIiNSD_11use_defaultESL_SL_EESL_SL_EEEEPiyS9_iiNS7_10__identityEEEvT0_T1_T2_T3_T4_T6_E12temp_storage+20];
	selp.b32 	%r771, %r770, 0, %p43;
	add.s32 	%r772, %r769, %r771;
	setp.gt.u64 	%p44, %rd9, 128;
	ld.shared.u32 	%r773, [_ZZN3cub18CUB_300001_SM_10006detail6reduce28DeviceReduceSingleTileKernelINS2_10policy_hubIiyN4cuda3std3__44plusIiEEE10Policy1000EN6thrust24THRUST_300001_SM_1000_NS20permutation_iteratorINSD_10device_ptrIKiEENSD_18transform_iteratorI16SubarrayIndexMapNSD_17counting_iteratorIiNSD_11use_defaultESL_SL_EESL_SL_EEEEPiyS9_iiNS7_10__identityEEEvT0_T1_T2_T3_T4_T6_E12temp_storage+24];
	selp.b32 	%r774, %r773, 0, %p44;
	add.s32 	%r775, %r772, %r774;
	setp.gt.u64 	%p45, %rd9, 160;
	ld.shared.u32 	%r776, [_ZZN3cub18CUB_300001_SM_10006detail6reduce28DeviceReduceSingleTileKernelINS2_10policy_hubIiyN4cuda3std3__44plusIiEEE10Policy1000EN6thrust24THRUST_300001_SM_1000_NS20permutation_iteratorINSD_10device_ptrIKiEENSD_18transform_iteratorI16SubarrayIndexMapNSD_17counting_iteratorIiNSD_11use_defaultESL_SL_EESL_SL_EEEEPiyS9_iiNS7_10__identityEEEvT0_T1_T2_T3_T4_T6_E12temp_storage+28];
	selp.b32 	%r777, %r776, 0, %p45;
	add.s32 	%r778, %r775, %r777;
	setp.gt.u64 	%p46, %rd9, 192;
	ld.shared.u32 	%r779, [_ZZN3cub18CUB_300001_SM_10006detail6reduce28DeviceReduceSingleTileKernelINS2_10policy_hubIiyN4cuda3std3__44plusIiEEE10Policy1000EN6thrust24THRUST_300001_SM_1000_NS20permutation_iteratorINSD_10device_ptrIKiEENSD_18transform_iteratorI16SubarrayIndexMapNSD_17counting_iteratorIiNSD_11use_defaultESL_SL_EESL_SL_EEEEPiyS9_iiNS7_10__identityEEEvT0_T1_T2_T3_T4_T6_E12temp_storage+32];
	selp.b32 	%r780, %r779, 0, %p46;
	add.s32 	%r781, %r778, %r780;
	setp.gt.u64 	%p47, %rd9, 224;
	ld.shared.u32 	%r782, [_ZZN3cub18CUB_300001_SM_10006detail6reduce28DeviceReduceSingleTileKernelINS2_10policy_hubIiyN4cuda3std3__44plusIiEEE10Policy1000EN6thrust24THRUST_300001_SM_1000_NS20permutation_iteratorINSD_10device_ptrIKiEENSD_18transform_iteratorI16SubarrayIndexMapNSD_17counting_iteratorIiNSD_11use_defaultESL_SL_EESL_SL_EEEEPiyS9_iiNS7_10__identityEEEvT0_T1_T2_T3_T4_T6_E12temp_storage+36];
	selp.b32 	%r783, %r782, 0, %p47;
	add.s32 	%r867, %r781, %r783;
	bra.uni 	$L__BB4_49;
$L__BB4_28:
	mov.u32 	%r46, %tid.x;
	add.s32 	%r48, %r93, %r46;
	cvta.to.global.u64 	%rd3, %rd8;
	div.s32 	%r99, %r48, %r97;
	mul.lo.s32 	%r100, %r99, %r97;
	sub.s32 	%r101, %r48, %r100;
	add.s32 	%r102, %r99, %r95;
	add.s32 	%r103, %r101, %r96;
	mad.lo.s32 	%r104, %r102, %r94, %r103;
	mul.wide.s32 	%rd12, %r104, 4;
	add.s64 	%rd13, %rd3, %rd12;
	ld.global.u32 	%r105, [%rd13];
	add.s32 	%r53, %r48, 256;
	div.s32 	%r106, %r53, %r97;
	mul.lo.s32 	%r107, %r106, %r97;
	sub.s32 	%r108, %r53, %r107;
	add.s32 	%r109, %r106, %r95;
	add.s32 	%r110, %r108, %r96;
	mad.lo.s32 	%r111, %r109, %r94, %r110;
	mul.wide.s32 	%rd14, %r111, 4;
	add.s64 	%rd15, %rd3, %rd14;
	ld.global.u32 	%r112, [%rd15];
	add.s32 	%r113, %r48, 512;
	div.s32 	%r114, %r113, %r97;
	mul.lo.s32 	%r115, %r114, %r97;
	sub.s32 	%r116, %r113, %r115;
	add.s32 	%r117, %r114, %r95;
	add.s32 	%r118, %r116, %r96;
	mad.lo.s32 	%r119, %r117, %r94, %r118;
	mul.wide.s32 	%rd16, %r119, 4;
	add.s64 	%rd17, %rd3, %rd16;
	ld.global.u32 	%r120, [%rd17];
	add.s32 	%r121, %r48, 768;
	div.s32 	%r122, %r121, %r97;
	mul.lo.s32 	%r123, %r122, %r97;
	sub.s32 	%r124, %r121, %r123;
	add.s32 	%r125, %r122, %r95;
	add.s32 	%r126, %r124, %r96;
	mad.lo.s32 	%r127, %r125, %r94, %r126;
	mul.wide.s32 	%rd18, %r127, 4;
	add.s64 	%rd19, %rd3, %rd18;
	ld.global.u32 	%r128, [%rd19];
	add.s32 	%r129, %r48, 1024;
	div.s32 	%r130, %r129, %r97;
	mul.lo.s32 	%r131, %r130, %r97;
	sub.s32 	%r132, %r129, %r131;
	add.s32 	%r133, %r130, %r95;
	add.s32 	%r134, %r132, %r96;
	mad.lo.s32 	%r135, %r133, %r94, %r134;
	mul.wide.s32 	%rd20, %r135, 4;
	add.s64 	%rd21, %rd3, %rd20;
	ld.global.u32 	%r136, [%rd21];
	add.s32 	%r137, %r48, 1280;
	div.s32 	%r138, %r137, %r97;
	mul.lo.s32 	%r139, %r138, %r97;
	sub.s32 	%r140, %r137, %r139;
	add.s32 	%r141, %r138, %r95;
	add.s32 	%r142, %r140, %r96;
	mad.lo.s32 	%r143, %r141, %r94, %r142;
	mul.wide.s32 	%rd22, %r143, 4;
	add.s64 	%rd23, %rd3, %rd22;
	ld.global.u32 	%r144, [%rd23];
	add.s32 	%r145, %r48, 1536;
	div.s32 	%r146, %r145, %r97;
	mul.lo.s32 	%r147, %r146, %r97;
	sub.s32 	%r148, %r145, %r147;
	add.s32 	%r149, %r146, %r95;
	add.s32 	%r150, %r148, %r96;
	mad.lo.s32 	%r151, %r149, %r94, %r150;
	mul.wide.s32 	%rd24, %r151, 4;
	add.s64 	%rd25, %rd3, %rd24;
	ld.global.u32 	%r152, [%rd25];
	add.s32 	%r153, %r48, 1792;
	div.s32 	%r154, %r153, %r97;
	mul.lo.s32 	%r155, %r154, %r97;
	sub.s32 	%r156, %r153, %r155;
	add.s32 	%r157, %r154, %r95;
	add.s32 	%r158, %r156, %r96;
	mad.lo.s32 	%r159, %r157, %r94, %r158;
	mul.wide.s32 	%rd26, %r159, 4;
	add.s64 	%rd27, %rd3, %rd26;
	ld.global.u32 	%r160, [%rd27];
	add.s32 	%r161, %r48, 2048;
	div.s32 	%r162, %r161, %r97;
	mul.lo.s32 	%r163, %r162, %r97;
	sub.s32 	%r164, %r161, %r163;
	add.s32 	%r165, %r162, %r95;
	add.s32 	%r166, %r164, %r96;
	mad.lo.s32 	%r167, %r165, %r94, %r166;
	mul.wide.s32 	%rd28, %r167, 4;
	add.s64 	%rd29, %rd3, %rd28;
	ld.global.u32 	%r168, [%rd29];
	add.s32 	%r169, %r48, 2304;
	div.s32 	%r170, %r169, %r97;
	mul.lo.s32 	%r171, %r170, %r97;
	sub.s32 	%r172, %r169, %r171;
	add.s32 	%r173, %r170, %r95;
	add.s32 	%r174, %r172, %r96;
	mad.lo.s32 	%r175, %r173, %r94, %r174;
	mul.wide.s32 	%rd30, %r175, 4;
	add.s64 	%rd31, %rd3, %rd30;
	ld.global.u32 	%r176, [%rd31];
	add.s32 	%r177, %r48, 2560;
	div.s32 	%r178, %r177, %r97;
	mul.lo.s32 	%r179, %r178, %r97;
	sub.s32 	%r180, %r177, %r179;
	add.s32 	%r181, %r178, %r95;
	add.s32 	%r182, %r180, %r96;
	mad.lo.s32 	%r183, %r181, %r94, %r182;
	mul.wide.s32 	%rd32, %r183, 4;
	add.s64 	%rd33, %rd3, %rd32;
	ld.global.u32 	%r184, [%rd33];
	add.s32 	%r185, %r48, 2816;
	div.s32 	%r186, %r185, %r97;
	mul.lo.s32 	%r187, %r186, %r97;
	sub.s32 	%r188, %r185, %r187;
	add.s32 	%r189, %r186, %r95;
	add.s32 	%r190, %r188, %r96;
	mad.lo.s32 	%r191, %r189, %r94, %r190;
	mul.wide.s32 	%rd34, %r191, 4;
	add.s64 	%rd35, %rd3, %rd34;
	ld.global.u32 	%r192, [%rd35];
	add.s32 	%r193, %r48, 3072;
	div.s32 	%r194, %r193, %r97;
	mul.lo.s32 	%r195, %r194, %r97;
	sub.s32 	%r196, %r193, %r195;
	add.s32 	%r197, %r194, %r95;
	add.s32 	%r198, %r196, %r96;
	mad.lo.s32 	%r199, %r197, %r94, %r198;
	mul.wide.s32 	%rd36, %r199, 4;
	add.s64 	%rd37, %rd3, %rd36;
	ld.global.u32 	%r200, [%rd37];
	add.s32 	%r201, %r48, 3328;
	div.s32 	%r202, %r201, %r97;
	mul.lo.s32 	%r203, %r202, %r97;
	sub.s32 	%r204, %r201, %r203;
	add.s32 	%r205, %r202, %r95;
	add.s32 	%r206, %r204, %r96;
	mad.lo.s32 	%r207, %r205, %r94, %r206;
	mul.wide.s32 	%rd38, %r207, 4;
	add.s64 	%rd39, %rd3, %rd38;
	ld.global.u32 	%r208, [%rd39];
	add.s32 	%r209, %r48, 3584;
	div.s32 	%r210, %r209, %r97;
	mul.lo.s32 	%r211, %r210, %r97;
	sub.s32 	%r212, %r209, %r211;
	add.s32 	%r213, %r210, %r95;
	add.s32 	%r214, %r212, %r96;
	mad.lo.s32 	%r215, %r213, %r94, %r214;
	mul.wide.s32 	%rd40, %r215, 4;
	add.s64 	%rd41, %rd3, %rd40;
	ld.global.u32 	%r216, [%rd41];
	add.s32 	%r217, %r48, 3840;
	div.s32 	%r218, %r217, %r97;
	mul.lo.s32 	%r219, %r218, %r97;
	sub.s32 	%r220, %r217, %r219;
	add.s32 	%r221, %r218, %r95;
	add.s32 	%r222, %r220, %r96;
	mad.lo.s32 	%r223, %r221, %r94, %r222;
	mul.wide.s32 	%rd42, %r223, 4;
	add.s64 	%rd43, %rd3, %rd42;
	ld.global.u32 	%r224, [%rd43];
	add.s32 	%r225, %r112, %r105;
	add.s32 	%r226, %r120, %r225;
	add.s32 	%r227, %r128, %r226;
	add.s32 	%r228, %r136, %r227;
	add.s32 	%r229, %r144, %r228;
	add.s32 	%r230, %r152, %r229;
	add.s32 	%r231, %r160, %r230;
	add.s32 	%r232, %r168, %r231;
	add.s32 	%r233, %r176, %r232;
	add.s32 	%r234, %r184, %r233;
	add.s32 	%r235, %r192, %r234;
	add.s32 	%r236, %r200, %r235;
	add.s32 	%r237, %r208, %r236;
	add.s32 	%r238, %r216, %r237;
	add.s32 	%r866, %r224, %r238;
	add.s64 	%rd4, %rd9, -4096;
	setp.lt.u64 	%p3, %rd4, 4096;
	mov.b64 	%rd142, 4096;
	@%p3 bra 	$L__BB4_32;
	mov.b64 	%rd142, 4096;
$L__BB4_30:
	cvt.u32.u64 	%r239, %rd142;
	add.s32 	%r240, %r48, %r239;
	div.s32 	%r241, %r240, %r97;
	mul.lo.s32 	%r242, %r241, %r97;
	sub.s32 	%r243, %r240, %r242;
	add.s32 	%r244, %r241, %r95;
	add.s32 	%r245, %r243, %r96;
	mad.lo.s32 	%r246, %r244, %r94, %r245;
	mul.wide.s32 	%rd45, %r246, 4;
	add.s64 	%rd46, %rd3, %rd45;
	ld.global.u32 	%r247, [%rd46];
	add.s32 	%r248, %r53, %r239;
	div.s32 	%r249, %r248, %r97;
	mul.lo.s32 	%r250, %r249, %r97;
	sub.s32 	%r251, %r248, %r250;
	add.s32 	%r252, %r249, %r95;
	add.s32 	%r253, %r251, %r96;
	mad.lo.s32 	%r254, %r252, %r94, %r253;
	mul.wide.s32 	%rd47, %r254, 4;
	add.s64 	%rd48, %rd3, %rd47;
	ld.global.u32 	%r255, [%rd48];
	add.s32 	%r256, %r248, 256;
	div.s32 	%r257, %r256, %r97;
	mul.lo.s32 	%r258, %r257, %r97;
	sub.s32 	%r259, %r256, %r258;
	add.s32 	%r260, %r257, %r95;
	add.s32 	%r261, %r259, %r96;
	mad.lo.s32 	%r262, %r260, %r94, %r261;
	mul.wide.s32 	%rd49, %r262, 4;
	add.s64 	%rd50, %rd3, %rd49;
	ld.global.u32 	%r263, [%rd50];
	add.s32 	%r264, %r248, 512;
	div.s32 	%r265, %r264, %r97;
	mul.lo.s32 	%r266, %r265, %r97;
	sub.s32 	%r267, %r264, %r266;
	add.s32 	%r268, %r265, %r95;
	add.s32 	%r269, %r267, %r96;
	mad.lo.s32 	%r270, %r268, %r94, %r269;
	mul.wide.s32 	%rd51, %r270, 4;
	add.s64 	%rd52, %rd3, %rd51;
	ld.global.u32 	%r271, [%rd52];
	add.s32 	%r272, %r248, 768;
	div.s32 	%r273, %r272, %r97;
	mul.lo.s32 	%r274, %r273, %r97;
	sub.s32 	%r275, %r272, %r274;
	add.s32 	%r276, %r273, %r95;
	add.s32 	%r277, %r275, %r96;
	mad.lo.s32 	%r278, %r276, %r94, %r277;
	mul.wide.s32 	%rd53, %r278, 4;
	add.s64 	%rd54, %rd3, %rd53;
	ld.global.u32 	%r279, [%rd54];
	add.s32 	%r280, %r248, 1024;
	div.s32 	%r281, %r280, %r97;
	mul.lo.s32 	%r282, %r281, %r97;
	sub.s32 	%r283, %r280, %r282;
	add.s32 	%r284, %r281, %r95;
	add.s32 	%r285, %r283, %r96;
	mad.lo.s32 	%r286, %r284, %r94, %r285;
	mul.wide.s32 	%rd55, %r286, 4;
	add.s64 	%rd56, %rd3, %rd55;
	ld.global.u32 	%r287, [%rd56];
	add.s32 	%r288, %r248, 1280;
	div.s32 	%r289, %r288, %r97;
	mul.lo.s32 	%r290, %r289, %r97;
	sub.s32 	%r291, %r288, %r290;
	add.s32 	%r292, %r289, %r95;
	add.s32 	%r293, %r291, %r96;
	mad.lo.s32 	%r294, %r292, %r94, %r293;
	mul.wide.s32 	%rd57, %r294, 4;
	add.s64 	%rd58, %rd3, %rd57;
	ld.global.u32 	%r295, [%rd58];
	add.s32 	%r296, %r248, 1536;
	div.s32 	%r297, %r296, %r97;
	mul.lo.s32 	%r298, %r297, %r97;
	sub.s32 	%r299, %r296, %r298;
	add.s32 	%r300, %r297, %r95;
	add.s32 	%r301, %r299, %r96;
	mad.lo.s32 	%r302, %r300, %r94, %r301;
	mul.wide.s32 	%rd59, %r302, 4;
	add.s64 	%rd60, %rd3, %rd59;
	ld.global.u32 	%r303, [%rd60];
	add.s32 	%r304, %r248, 1792;
	div.s32 	%r305, %r304, %r97;
	mul.lo.s32 	%r306, %r305, %r97;
	sub.s32 	%r307, %r304, %r306;
	add.s32 	%r308, %r305, %r95;
	add.s32 	%r309, %r307, %r96;
	mad.lo.s32 	%r310, %r308, %r94, %r309;
	mul.wide.s32 	%rd61, %r310, 4;
	add.s64 	%rd62, %rd3, %rd61;
	ld.global.u32 	%r311, [%rd62];
	add.s32 	%r312, %r248, 2048;
	div.s32 	%r313, %r312, %r97;
	mul.lo.s32 	%r314, %r313, %r97;
	sub.s32 	%r315, %r312, %r314;
	add.s32 	%r316, %r313, %r95;
	add.s32 	%r317, %r315, %r96;
	mad.lo.s32 	%r318, %r316, %r94, %r317;
	mul.wide.s32 	%rd63, %r318, 4;
	add.s64 	%rd64, %rd3, %rd63;
	ld.global.u32 	%r319, [%rd64];
	add.s32 	%r320, %r248, 2304;
	div.s32 	%r321, %r320, %r97;
	mul.lo.s32 	%r322, %r321, %r97;
	sub.s32 	%r323, %r320, %r322;
	add.s32 	%r324, %r321, %r95;
	add.s32 	%r325, %r323, %r96;
	mad.lo.s32 	%r326, %r324, %r94, %r325;
	mul.wide.s32 	%rd65, %r326, 4;
	add.s64 	%rd66, %rd3, %rd65;
	ld.global.u32 	%r327, [%rd66];
	add.s32 	%r328, %r248, 2560;
	div.s32 	%r329, %r328, %r97;
	mul.lo.s32 	%r330, %r329, %r97;
	sub.s32 	%r331, %r328, %r330;
	add.s32 	%r332, %r329, %r95;
	add.s32 	%r333, %r331, %r96;
	mad.lo.s32 	%r334, %r332, %r94, %r333;
	mul.wide.s32 	%rd67, %r334, 4;
	add.s64 	%rd68, %rd3, %rd67;
	ld.global.u32 	%r335, [%rd68];
	add.s32 	%r336, %r248, 2816;
	div.s32 	%r337, %r336, %r97;
	mul.lo.s32 	%r338, %r337, %r97;
	sub.s32 	%r339, %r336, %r338;
	add.s32 	%r340, %r337, %r95;
	add.s32 	%r341, %r339, %r96;
	mad.lo.s32 	%r342, %r340, %r94, %r341;
	mul.wide.s32 	%rd69, %r342, 4;
	add.s64 	%rd70, %rd3, %rd69;
	ld.global.u32 	%r343, [%rd70];
	add.s32 	%r344, %r248, 3072;
	div.s32 	%r345, %r344, %r97;
	mul.lo.s32 	%r346, %r345, %r97;
	sub.s32 	%r347, %r344, %r346;
	add.s32 	%r348, %r345, %r95;
	add.s32 	%r349, %r347, %r96;
	mad.lo.s32 	%r350, %r348, %r94, %r349;
	mul.wide.s32 	%rd71, %r350, 4;
	add.s64 	%rd72, %rd3, %rd71;
	ld.global.u32 	%r351, [%rd72];
	add.s32 	%r352, %r248, 3328;
	div.s32 	%r353, %r352, %r97;
	mul.lo.s32 	%r354, %r353, %r97;
	sub.s32 	%r355, %r352, %r354;
	add.s32 	%r356, %r353, %r95;
	add.s32 	%r357, %r355, %r96;
	mad.lo.s32 	%r358, %r356, %r94, %r357;
	mul.wide.s32 	%rd73, %r358, 4;
	add.s64 	%rd74, %rd3, %rd73;
	ld.global.u32 	%r359, [%rd74];
	add.s32 	%r360, %r248, 3584;
	div.s32 	%r361, %r360, %r97;
	mul.lo.s32 	%r362, %r361, %r97;
	sub.s32 	%r363, %r360, %r362;
	add.s32 	%r364, %r361, %r95;
	add.s32 	%r365, %r363, %r96;
	mad.lo.s32 	%r366, %r364, %r94, %r365;
	mul.wide.s32 	%rd75, %r366, 4;
	add.s64 	%rd76, %rd3, %rd75;
	ld.global.u32 	%r367, [%rd76];
	add.s32 	%r368, %r247, %r866;
	add.s32 	%r369, %r255, %r368;
	add.s32 	%r370, %r263, %r369;
	add.s32 	%r371, %r271, %r370;
	add.s32 	%r372, %r279, %r371;
	add.s32 	%r373, %r287, %r372;
	add.s32 	%r374, %r295, %r373;
	add.s32 	%r375, %r303, %r374;
	add.s32 	%r376, %r311, %r375;
	add.s32 	%r377, %r319, %r376;
	add.s32 	%r378, %r327, %r377;
	add.s32 	%r379, %r335, %r378;
	add.s32 	%r380, %r343, %r379;
	add.s32 	%r381, %r351, %r380;
	add.s32 	%r382, %r359, %r381;
	add.s32 	%r866, %r367, %r382;
	sub.s64 	%rd77, %rd9, %rd142;
	setp.lt.u64 	%p4, %rd77, 4096;
	@%p4 bra 	$L__BB4_45;
	add.s64 	%rd142, %rd142, 4096;
	setp.le.u64 	%p5, %rd142, %rd4;
	@%p5 bra 	$L__BB4_30;
$L__BB4_32:
	setp.le.u64 	%p6, %rd9, %rd142;
	cvt.u32.u64 	%r383, %rd142;
	cvt.u32.u64 	%r384, %rd9;
	sub.s32 	%r385, %r384, %r383;
	setp.ge.s32 	%p7, %r46, %r385;
	or.pred  	%p8, %p6, %p7;
	@%p8 bra 	$L__BB4_45;
	add.s32 	%r59, %r93, %r383;
	not.b32 	%r389, %r46;
	add.s32 	%r390, %r389, %r384;
	sub.s32 	%r60, %r390, %r383;
	shr.u32 	%r391, %r60, 8;
	add.s32 	%r61, %r391, 1;
	and.b32  	%r62, %r61, 7;
	setp.lt.u32 	%p9, %r60, 1792;
	mov.u32 	%r861, %r46;
	@%p9 bra 	$L__BB4_37;
	or.b32  	%r855, %r46, 1024;
	add.s32 	%r854, %r48, %r383;
	and.b32  	%r392, %r61, 33554424;
	neg.s32 	%r853, %r392;
$L__BB4_35:
	.pragma "nounroll";
	div.s32 	%r393, %r854, %r97;
	mul.lo.s32 	%r394, %r393, %r97;
	sub.s32 	%r395, %r854, %r394;
	add.s32 	%r396, %r393, %r95;
	add.s32 	%r397, %r395, %r96;
	mad.lo.s32 	%r398, %r396, %r94, %r397;
	mul.wide.s32 	%rd78, %r398, 4;
	add.s64 	%rd79, %rd3, %rd78;
	ld.global.u32 	%r399, [%rd79];
	add.s32 	%r400, %r399, %r866;
	add.s32 	%r401, %r854, 256;
	div.s32 	%r402, %r401, %r97;
	mul.lo.s32 	%r403, %r402, %r97;
	sub.s32 	%r404, %r401, %r403;
	add.s32 	%r405, %r402, %r95;
	add.s32 	%r406, %r404, %r96;
	mad.lo.s32 	%r407, %r405, %r94, %r406;
	mul.wide.s32 	%rd80, %r407, 4;
	add.s64 	%rd81, %rd3, %rd80;
	ld.global.u32 	%r408, [%rd81];
	add.s32 	%r409, %r408, %r400;
	add.s32 	%r410, %r854, 512;
	div.s32 	%r411, %r410, %r97;
	mul.lo.s32 	%r412, %r411, %r97;
	sub.s32 	%r413, %r410, %r412;
	add.s32 	%r414, %r411, %r95;
	add.s32 	%r415, %r413, %r96;
	mad.lo.s32 	%r416, %r414, %r94, %r415;
	mul.wide.s32 	%rd82, %r416, 4;
	add.s64 	%rd83, %rd3, %rd82;
	ld.global.u32 	%r417, [%rd83];
	add.s32 	%r418, %r417, %r409;
	add.s32 	%r419, %r854, 768;
	div.s32 	%r420, %r419, %r97;
	mul.lo.s32 	%r421, %r420, %r97;
	sub.s32 	%r422, %r419, %r421;
	add.s32 	%r423, %r420, %r95;
	add.s32 	%r424, %r422, %r96;
	mad.lo.s32 	%r425, %r423, %r94, %r424;
	mul.wide.s32 	%rd84, %r425, 4;
	add.s64 	%rd85, %rd3, %rd84;
	ld.global.u32 	%r426, [%rd85];
	add.s32 	%r427, %r426, %r418;
	add.s32 	%r428, %r854, 1024;
	div.s32 	%r429, %r428, %r97;
	mul.lo.s32 	%r430, %r429, %r97;
	sub.s32 	%r431, %r428, %r430;
	add.s32 	%r432, %r429, %r95;
	add.s32 	%r433, %r431, %r96;
	mad.lo.s32 	%r434, %r432, %r94, %r433;
	mul.wide.s32 	%rd86, %r434, 4;
	add.s64 	%rd87, %rd3, %rd86;
	ld.global.u32 	%r435, [%rd87];
	add.s32 	%r436, %r435, %r427;
	add.s32 	%r437, %r854, 1280;
	div.s32 	%r438, %r437, %r97;
	mul.lo.s32 	%r439, %r438, %r97;
	sub.s32 	%r440, %r437, %r439;
	add.s32 	%r441, %r438, %r95;
	add.s32 	%r442, %r440, %r96;
	mad.lo.s32 	%r443, %r441, %r94, %r442;
	mul.wide.s32 	%rd88, %r443, 4;
	add.s64 	%rd89, %rd3, %rd88;
	ld.global.u32 	%r444, [%rd89];
	add.s32 	%r445, %r444, %r436;
	add.s32 	%r446, %r854, 1536;
	div.s32 	%r447, %r446, %r97;
	mul.lo.s32 	%r448, %r447, %r97;
	sub.s32 	%r449, %r446, %r448;
	add.s32 	%r450, %r447, %r95;
	add.s32 	%r451, %r449, %r96;
	mad.lo.s32 	%r452, %r450, %r94, %r451;
	mul.wide.s32 	%rd90, %r452, 4;
	add.s64 	%rd91, %rd3, %rd90;
	ld.global.u32 	%r453, [%rd91];
	add.s32 	%r454, %r453, %r445;
	add.s32 	%r455, %r854, 1792;
	div.s32 	%r456, %r455, %r97;
	mul.lo.s32 	%r457, %r456, %r97;
	sub.s32 	%r458, %r455, %r457;
	add.s32 	%r459, %r456, %r95;
	add.s32 	%r460, %r458, %r96;
	mad.lo.s32 	%r461, %r459, %r94, %r460;
	mul.wide.s32 	%rd92, %r461, 4;
	add.s64 	%rd93, %rd3, %rd92;
	ld.global.u32 	%r462, [%rd93];
	add.s32 	%r866, %r462, %r454;
	add.s32 	%r855, %r855, 2048;
	add.s32 	%r854, %r854, 2048;
	add.s32 	%r853, %r853, 8;
	setp.ne.s32 	%p10, %r853, 0;
	@%p10 bra 	$L__BB4_35;
	add.s32 	%r861, %r855, -1024;
$L__BB4_37:
	setp.eq.s32 	%p11, %r62, 0;
	@%p11 bra 	$L__BB4_45;
	setp.lt.u32 	%p12, %r62, 4;
	@%p12 bra 	$L__BB4_40;
	add.s32 	%r464, %r59, %r861;
	div.s32 	%r465, %r464, %r97;
	mul.lo.s32 	%r466, %r465, %r97;
	sub.s32 	%r467, %r464, %r466;
	add.s32 	%r468, %r465, %r95;
	add.s32 	%r469, %r467, %r96;
	mad.lo.s32 	%r470, %r468, %r94, %r469;
	mul.wide.s32 	%rd94, %r470, 4;
	add.s64 	%rd95, %rd3, %rd94;
	ld.global.u32 	%r471, [%rd95];
	add.s32 	%r472, %r471, %r866;
	add.s32 	%r473, %r464, 256;
	div.s32 	%r474, %r473, %r97;
	mul.lo.s32 	%r475, %r474, %r97;
	sub.s32 	%r476, %r473, %r475;
	add.s32 	%r477, %r474, %r95;
	add.s32 	%r478, %r476, %r96;
	mad.lo.s32 	%r479, %r477, %r94, %r478;
	mul.wide.s32 	%rd96, %r479, 4;
	add.s64 	%rd97, %rd3, %rd96;
	ld.global.u32 	%r480, [%rd97];
	add.s32 	%r481, %r480, %r472;
	add.s32 	%r482, %r464, 512;
	div.s32 	%r483, %r482, %r97;
	mul.lo.s32 	%r484, %r483, %r97;
	sub.s32 	%r485, %r482, %r484;
	add.s32 	%r486, %r483, %r95;
	add.s32 	%r487, %r485, %r96;
	mad.lo.s32 	%r488, %r486, %r94, %r487;
	mul.wide.s32 	%rd98, %r488, 4;
	add.s64 	%rd99, %rd3, %rd98;
	ld.global.u32 	%r489, [%rd99];
	add.s32 	%r490, %r489, %r481;
	add.s32 	%r491, %r464, 768;
	div.s32 	%r492, %r491, %r97;
	mul.lo.s32 	%r493, %r492, %r97;
	sub.s32 	%r494, %r491, %r493;
	add.s32 	%r495, %r492, %r95;
	add.s32 	%r496, %r494, %r96;
	mad.lo.s32 	%r497, %r495, %r94, %r496;
	mul.wide.s32 	%rd100, %r497, 4;
	add.s64 	%rd101, %rd3, %rd100;
	ld.global.u32 	%r498, [%rd101];
	add.s32 	%r866, %r498, %r490;
	add.s32 	%r861, %r861, 1024;
$L__BB4_40:
	and.b32  	%r500, %r61, 3;
	setp.eq.s32 	%p13, %r500, 0;
	@%p13 bra 	$L__BB4_45;
	setp.eq.s32 	%p14, %r500, 1;
	@%p14 bra 	$L__BB4_43;
	add.s32 	%r501, %r59, %r861;
	div.s32 	%r502, %r501, %r97;
	mul.lo.s32 	%r503, %r502, %r97;
	sub.s32 	%r504, %r501, %r503;
	add.s32 	%r505, %r502, %r95;
	add.s32 	%r506, %r504, %r96;
	mad.lo.s32 	%r507, %r505, %r94, %r506;
	mul.wide.s32 	%rd102, %r507, 4;
	add.s64 	%rd103, %rd3, %rd102;
	ld.global.u32 	%r508, [%rd103];
	add.s32 	%r509, %r508, %r866;
	add.s32 	%r510, %r501, 256;
	div.s32 	%r511, %r510, %r97;
	mul.lo.s32 	%r512, %r511, %r97;
	sub.s32 	%r513, %r510, %r512;
	add.s32 	%r514, %r511, %r95;
	add.s32 	%r515, %r513, %r96;
	mad.lo.s32 	%r516, %r514, %r94, %r515;
	mul.wide.s32 	%rd104, %r516, 4;
	add.s64 	%rd105, %rd3, %rd104;
	ld.global.u32 	%r517, [%rd105];
	add.s32 	%r866, %r517, %r509;
	add.s32 	%r861, %r861, 512;
$L__BB4_43:
	and.b32  	%r518, %r60, 256;
	setp.ne.s32 	%p15, %r518, 0;
	@%p15 bra 	$L__BB4_45;
	add.s32 	%r519, %r59, %r861;
	div.s32 	%r520, %r519, %r97;
	mul.lo.s32 	%r521, %r520, %r97;
	sub.s32 	%r522, %r519, %r521;
	add.s32 	%r523, %r520, %r95;
	add.s32 	%r524, %r522, %r96;
	mad.lo.s32 	%r525, %r523, %r94, %r524;
	mul.wide.s32 	%rd106, %r525, 4;
	add.s64 	%rd107, %rd3, %rd106;
	ld.global.u32 	%r526, [%rd107];
	add.s32 	%r866, %r526, %r866;
$L__BB4_45:
	// begin inline asm
	mov.u32 %r527, %laneid;
	// end inline asm
	mov.b32 	%r530, 1;
	mov.b32 	%r551, 31;
	mov.b32 	%r552, -1;
	// begin inline asm
	shfl.sync.down.b32 %r528, %r866, %r530, %r551, %r552;
	// end inline asm
	setp.gt.s32 	%p16, %r527, 30;
	selp.b32 	%r553, 0, %r528, %p16;
	add.s32 	%r534, %r553, %r866;
	mov.b32 	%r535, 2;
	// begin inline asm
	shfl.sync.down.b32 %r533, %r534, %r535, %r551, %r552;
	// end inline asm
	setp.gt.s32 	%p17, %r527, 29;
	selp.b32 	%r554, 0, %r533, %p17;
	add.s32 	%r539, %r534, %r554;
	mov.b32 	%r540, 4;
	// begin inline asm
	shfl.sync.down.b32 %r538, %r539, %r540, %r551, %r552;
	// end inline asm
	setp.gt.s32 	%p18, %r527, 27;
	selp.b32 	%r555, 0, %r538, %p18;
	add.s32 	%r544, %r539, %r555;
	mov.b32 	%r545, 8;
	// begin inline asm
	shfl.sync.down.b32 %r543, %r544, %r545, %r551, %r552;
	// end inline asm
	setp.gt.s32 	%p19, %r527, 23;
	selp.b32 	%r556, 0, %r543, %p19;
	add.s32 	%r549, %r544, %r556;
	mov.b32 	%r550, 16;
	// begin inline asm
	shfl.sync.down.b32 %r548, %r549, %r550, %r551, %r552;
	// end inline asm
	setp.gt.s32 	%p20, %r527, 15;
	selp.b32 	%r557, 0, %r548, %p20;
	add.s32 	%r867, %r549, %r557;
	setp.ne.s32 	%p21, %r527, 0;
	@%p21 bra 	$L__BB4_47;
	shr.u32 	%r558, %r46, 3;
	and.b32  	%r559, %r558, 124;
	mov.u32 	%r560, _ZZN3cub18CUB_300001_SM_10006detail6reduce28DeviceReduceSingleTileKernelINS2_10policy_hubIiyN4cuda3std3__44plusIiEEE10Policy1000EN6thrust24THRUST_300001_SM_1000_NS20permutation_iteratorINSD_10device_ptrIKiEENSD_18transform_iteratorI16SubarrayIndexMapNSD_17counting_iteratorIiNSD_11use_defaultESL_SL_EESL_SL_EEEEPiyS9_iiNS7_10__identityEEEvT0_T1_T2_T3_T4_T6_E12temp_storage;
	add.s32 	%r561, %r560, %r559;
	st.shared.u32 	[%r561+8], %r867;
$L__BB4_47:
	bar.sync 	0;
	setp.ne.s32 	%p22, %r46, 0;
	@%p22 bra 	$L__BB4_49;
	ld.shared.u32 	%r562, [_ZZN3cub18CUB_300001_SM_10006detail6reduce28DeviceReduceSingleTileKernelINS2_10policy_hubIiyN4cuda3std3__44plusIiEEE10Policy1000EN6thrust24THRUST_300001_SM_1000_NS20permutation_iteratorINSD_10device_ptrIKiEENSD_18transform_iteratorI16SubarrayIndexMapNSD_17counting_iteratorIiNSD_11use_defaultESL_SL_EESL_SL_EEEEPiyS9_iiNS7_10__identityEEEvT0_T1_T2_T3_T4_T6_E12temp_storage+12];
	add.s32 	%r563, %r562, %r867;
	ld.shared.u32 	%r564, [_ZZN3cub18CUB_300001_SM_10006detail6reduce28DeviceReduceSingleTileKernelINS2_10policy_hubIiyN4cuda3std3__44plusIiEEE10Policy1000EN6thrust24THRUST_300001_SM_1000_NS20permutation_iteratorINSD_10device_ptrIKiEENSD_18transform_iteratorI16SubarrayIndexMapNSD_17counting_iteratorIiNSD_11use_defaultESL_SL_EESL_SL_EEEEPiyS9_iiNS7_10__identityEEEvT0_T1_T2_T3_T4_T6_E12temp_storage+16];
	add.s32 	%r565, %r563, %r564;
	ld.shared.u32 	%r566, [_ZZN3cub18CUB_300001_SM_10006detail6reduce28DeviceReduceSingleTileKernelINS2_10policy_hubIiyN4cuda3std3__44plusIiEEE10Policy1000EN6thrust24THRUST_300001_SM_1000_NS20permutation_iteratorINSD_10device_ptrIKiEENSD_18transform_iteratorI16SubarrayIndexMapNSD_17counting_iteratorIiNSD_11use_defaultESL_SL_EESL_SL_EEEEPiyS9_iiNS7_10__identityEEEvT0_T1_T2_T3_T4_T6_E12temp_storage+20];
	add.s32 	%r567, %r565, %r566;
	ld.shared.u32 	%r568, [_ZZN3cub18CUB_300001_SM_10006detail6reduce28DeviceReduceSingleTileKernelINS2_10policy_hubIiyN4cuda3std3__44plusIiEEE10Policy1000EN6thrust24THRUST_300001_SM_1000_NS20permutation_iteratorINSD_10device_ptrIKiEENSD_18transform_iteratorI16SubarrayIndexMapNSD_17counting_iteratorIiNSD_11use_defaultESL_SL_EESL_SL_EEEEPiyS9_iiNS7_10__identityEEEvT0_T1_T2_T3_T4_T6_E12temp_storage+24];
	add.s32 	%r569, %r567, %r568;
	ld.shared.u32 	%r570, [_ZZN3cub18CUB_300001_SM_10006detail6reduce28DeviceReduceSingleTileKernelINS2_10policy_hubIiyN4cuda3std3__44plusIiEEE10Policy1000EN6thrust24THRUST_300001_SM_1000_NS20permutation_iteratorINSD_10device_ptrIKiEENSD_18transform_iteratorI16SubarrayIndexMapNSD_17counting_iteratorIiNSD_11use_defaultESL_SL_EESL_SL_EEEEPiyS9_iiNS7_10__identityEEEvT0_T1_T2_T3_T4_T6_E12temp_storage+28];
	add.s32 	%r571, %r569, %r570;
	ld.shared.u32 	%r572, [_ZZN3cub18CUB_300001_SM_10006detail6reduce28DeviceReduceSingleTileKernelINS2_10policy_hubIiyN4cuda3std3__44plusIiEEE10Policy1000EN6thrust24THRUST_300001_SM_1000_NS20permutation_iteratorINSD_10device_ptrIKiEENSD_18transform_iteratorI16SubarrayIndexMapNSD_17counting_iteratorIiNSD_11use_defaultESL_SL_EESL_SL_EEEEPiyS9_iiNS7_10__identityEEEvT0_T1_T2_T3_T4_T6_E12temp_storage+32];
	add.s32 	%r573, %r571, %r572;
	ld.shared.u32 	%r574, [_ZZN3cub18CUB_300001_SM_10006detail6reduce28DeviceReduceSingleTileKernelINS2_10policy_hubIiyN4cuda3std3__44plusIiEEE10Policy1000EN6thrust24THRUST_300001_SM_1000_NS20permutation_iteratorINSD_10device_ptrIKiEENSD_18transform_iteratorI16SubarrayIndexMapNSD_17counting_iteratorIiNSD_11use_defaultESL_SL_EESL_SL_EEEEPiyS9_iiNS7_10__identityEEEvT0_T1_T2_T3_T4_T6_E12temp_storage+36];
	add.s32 	%r867, %r573, %r574;
$L__BB4_49:
	mov.u32 	%r832, %tid.x;
	setp.ne.s32 	%p55, %r832, 0;
	@%p55 bra 	$L__BB4_51;
	add.s32 	%r833, %r867, %r98;
	st.global.u32 	[%rd1], %r833;
$L__BB4_51:
	ret;

}
	// .globl	_ZN3cub18CUB_300001_SM_10006detail6reduce18DeviceReduceKernelINS2_10policy_hubIiyN4cuda3std3__44plusIiEEE10Policy1000EN6thrust24THRUST_300001_SM_1000_NS20permutation_iteratorINSD_10device_ptrIKiEENSD_18transform_iteratorI16SubarrayIndexMapNSD_17counting_iteratorIiNSD_11use_defaultESL_SL_EESL_SL_EEEEyS9_iNS7_10__identityEEEvT0_PT3_T1_NS0_13GridEvenShareIST_EET2_T4_
.visible .entry _ZN3cub18CUB_300001_SM_10006detail6reduce18DeviceReduceKernelINS2_10policy_hubIiyN4cuda3std3__44plusIiEEE10Policy1000EN6thrust24THRUST_300001_SM_1000_NS20permutation_iteratorINSD_10device_ptrIKiEENSD_18transform_iteratorI16SubarrayIndexMapNSD_17counting_iteratorIiNSD_11use_defaultESL_SL_EESL_SL_EEEEyS9_iNS7_10__identityEEEvT0_PT3_T1_NS0_13GridEvenShareIST_EET2_T4_(
	.param .align 8 .b8 _ZN3cub18CUB_300001_SM_10006detail6reduce18DeviceReduceKernelINS2_10policy_hubIiyN4cuda3std3__44plusIiEEE10Policy1000EN6thrust24THRUST_300001_SM_1000_NS20permutation_iteratorINSD_10device_ptrIKiEENSD_18transform_iteratorI16SubarrayIndexMapNSD_17counting_iteratorIiNSD_11use_defaultESL_SL_EESL_SL_EEEEyS9_iNS7_10__identityEEEvT0_PT3_T1_NS0_13GridEvenShareIST_EET2_T4__param_0[32],
	.param .u64 .ptr .align 1 _ZN3cub18CUB_300001_SM_10006detail6reduce18DeviceReduceKernelINS2_10policy_hubIiyN4cuda3std3__44plusIiEEE10Policy1000EN6thrust24THRUST_300001_SM_1000_NS20permutation_iteratorINSD_10device_ptrIKiEENSD_18transform_iteratorI16SubarrayIndexMapNSD_17counting_iteratorIiNSD_11use_defaultESL_SL_EESL_SL_EEEEyS9_iNS7_10__identityEEEvT0_PT3_T1_NS0_13GridEvenShareIST_EET2_T4__param_1,
	.param .u64 _ZN3cub18CUB_300001_SM_10006detail6reduce18DeviceReduceKernelINS2_10policy_hubIiyN4cuda3std3__44plusIiEEE10Policy1000EN6thrust24THRUST_300001_SM_1000_NS20permutation_iteratorINSD_10device_ptrIKiEENSD_18transform_iteratorI16SubarrayIndexMapNSD_17counting_iteratorIiNSD_11use_defaultESL_SL_EESL_SL_EEEEyS9_iNS7_10__identityEEEvT0_PT3_T1_NS0_13GridEvenShareIST_EET2_T4__param_2,
	.param .align 8 .b8 _ZN3cub18CUB_300001_SM_10006detail6reduce18DeviceReduceKernelINS2_10policy_hubIiyN4cuda3std3__44plusIiEEE10Policy1000EN6thrust24THRUST_300001_SM_1000_NS20permutation_iteratorINSD_10device_ptrIKiEENSD_18transform_iteratorI16SubarrayIndexMapNSD_17counting_iteratorIiNSD_11use_defaultESL_SL_EESL_SL_EEEEyS9_iNS7_10__identityEEEvT0_PT3_T1_NS0_13GridEvenShareIST_EET2_T4__param_3[72],
	.param .align 1 .b8 _ZN3cub18CUB_300001_SM_10006detail6reduce18DeviceReduceKernelINS2_10policy_hubIiyN4cuda3std3__44plusIiEEE10Policy1000EN6thrust24THRUST_300001_SM_1000_NS20permutation_iteratorINSD_10device_ptrIKiEENSD_18transform_iteratorI16SubarrayIndexMapNSD_17counting_iteratorIiNSD_11use_defaultESL_SL_EESL_SL_EEEEyS9_iNS7_10__identityEEEvT0_PT3_T1_NS0_13GridEvenShareIST_EET2_T4__param_4[1],
	.param .align 1 .b8 _ZN3cub18CUB_300001_SM_10006detail6reduce18DeviceReduceKernelINS2_10policy_hubIiyN4cuda3std3__44plusIiEEE10Policy1000EN6thrust24THRUST_300001_SM_1000_NS20permutation_iteratorINSD_10device_ptrIKiEENSD_18transform_iteratorI16SubarrayIndexMapNSD_17counting_iteratorIiNSD_11use_defaultESL_SL_EESL_SL_EEEEyS9_iNS7_10__identityEEEvT0_PT3_T1_NS0_13GridEvenShareIST_EET2_T4__param_5[1]
)
.maxntid 256
{
	.reg .pred 	%p<55>;
	.reg .b32 	%r<909>;
	.reg .b64 	%rd<155>;
	// demoted variable
	.shared .align 4 .b8 _ZZN3cub18CUB_300001_SM_10006detail6reduce18DeviceReduceKernelINS2_10policy_hubIiyN4cuda3std3__44plusIiEEE10Policy1000EN6thrust24THRUST_300001_SM_1000_NS20permutation_iteratorINSD_10device_ptrIKiEENSD_18transform_iteratorI16SubarrayIndexMapNSD_17counting_iteratorIiNSD_11use_defaultESL_SL_EESL_SL_EEEEyS9_iNS7_10__identityEEEvT0_PT3_T1_NS0_13GridEvenShareIST_EET2_T4_E12temp_storage[44];
	ld.param.u32 	%r108, [_ZN3cub18CUB_300001_SM_10006detail6reduce18DeviceReduceKernelINS2_10policy_hubIiyN4cuda3std3__44plusIiEEE10Policy1000EN6thrust24THRUST_300001_SM_1000_NS20permutation_iteratorINSD_10device_ptrIKiEENSD_18transform_iteratorI16SubarrayIndexMapNSD_17counting_iteratorIiNSD_11use_defaultESL_SL_EESL_SL_EEEEyS9_iNS7_10__identityEEEvT0_PT3_T1_NS0_13GridEvenShareIST_EET2_T4__param_3+40];
	ld.param.u64 	%rd11, [_ZN3cub18CUB_300001_SM_10006detail6reduce18DeviceReduceKernelINS2_10policy_hubIiyN4cuda3std3__44plusIiEEE10Policy1000EN6thrust24THRUST_300001_SM_1000_NS20permutation_iteratorINSD_10device_ptrIKiEENSD_18transform_iteratorI16SubarrayIndexMapNSD_17counting_iteratorIiNSD_11use_defaultESL_SL_EESL_SL_EEEEyS9_iNS7_10__identityEEEvT0_PT3_T1_NS0_13GridEvenShareIST_EET2_T4__param_0+24];
	ld.param.u32 	%r105, [_ZN3cub18CUB_300001_SM_10006detail6reduce18DeviceReduceKernelINS2_10policy_hubIiyN4cuda3std3__44plusIiEEE10Policy1000EN6thrust24THRUST_300001_SM_1000_NS20permutation_iteratorINSD_10device_ptrIKiEENSD_18transform_iteratorI16SubarrayIndexMapNSD_17counting_iteratorIiNSD_11use_defaultESL_SL_EESL_SL_EEEEyS9_iNS7_10__identityEEEvT0_PT3_T1_NS0_13GridEvenShareIST_EET2_T4__param_0+16];
	ld.param.v2.u32 	{%r103, %r104}, [_ZN3cub18CUB_300001_SM_10006detail6reduce18DeviceReduceKernelINS2_10policy_hubIiyN4cuda3std3__44plusIiEEE10Policy1000EN6thrust24THRUST_300001_SM_1000_NS20permutation_iteratorINSD_10device_ptrIKiEENSD_18transform_iteratorI16SubarrayIndexMapNSD_17counting_iteratorIiNSD_11use_defaultESL_SL_EESL_SL_EEEEyS9_iNS7_10__identityEEEvT0_PT3_T1_NS0_13GridEvenShareIST_EET2_T4__param_0+8];
	ld.param.v2.u32 	{%r101, %r102}, [_ZN3cub18CUB_300001_SM_10006detail6reduce18DeviceReduceKernelINS2_10policy_hubIiyN4cuda3std3__44plusIiEEE10Policy1000EN6thrust24THRUST_300001_SM_1000_NS20permutation_iteratorINSD_10device_ptrIKiEENSD_18transform_iteratorI16SubarrayIndexMapNSD_17counting_iteratorIiNSD_11use_defaultESL_SL_EESL_SL_EEEEyS9_iNS7_10__identityEEEvT0_PT3_T1_NS0_13GridEvenShareIST_EET2_T4__param_0];
	ld.param.u64 	%rd16, [_ZN3cub18CUB_300001_SM_10006detail6reduce18DeviceReduceKernelINS2_10policy_hubIiyN4cuda3std3__44plusIiEEE10Policy1000EN6thrust24THRUST_300001_SM_1000_NS20permutation_iteratorINSD_10device_ptrIKiEENSD_18transform_iteratorI16SubarrayIndexMapNSD_17counting_iteratorIiNSD_11use_defaultESL_SL_EESL_SL_EEEEyS9_iNS7_10__identityEEEvT0_PT3_T1_NS0_13GridEvenShareIST_EET2_T4__param_3+32];
	mov.u32 	%r2, %ctaid.x;
	shl.b32 	%r109, %r2, 12;
	cvt.u64.u32 	%rd2, %r109;
	sub.s64 	%rd3, %rd16, %rd2;
	setp.gt.u64 	%p1, %rd3, 4095;
	@%p1 bra 	$L__BB5_25;
	cvt.u32.u64 	%r610, %rd2;
	cvt.u32.u64 	%r3, %rd16;
	sub.s32 	%r4, %r3, %r610;
	mov.u32 	%r5, %tid.x;
	setp.ge.s32 	%p22, %r5, %r4;
	mov.b32 	%r889, 0;
	mov.u32 	%r881, %r5;
	@%p22 bra 	$L__BB5_3;
	add.s32 	%r612, %r610, %r5;
	cvta.to.global.u64 	%rd117, %rd11;
	add.s32 	%r613, %r612, %r101;
	div.s32 	%r614, %r613, %r105;
	mul.lo.s32 	%r615, %r614, %r105;
	sub.s32 	%r616, %r613, %r615;
	add.s32 	%r617, %r614, %r103;
	add.s32 	%r618, %r616, %r104;
	mad.lo.s32 	%r619, %r617, %r102, %r618;
	mul.wide.s32 	%rd118, %r619, 4;
	add.s64 	%rd119, %rd117, %rd118;
	ld.global.u32 	%r889, [%rd119];
	add.s32 	%r881, %r5, 256;
$L__BB5_3:
	setp.ge.s32 	%p23, %r881, %r4;
	@%p23 bra 	$L__BB5_16;
	cvta.to.global.u64 	%rd4, %rd11;
	add.s32 	%r15, %r101, %r610;
	not.b32 	%r622, %r881;
	add.s32 	%r16, %r622, %r3;
	sub.s32 	%r623, %r16, %r610;
	shr.u32 	%r624, %r623, 8;
	add.s32 	%r17, %r624, 1;
	and.b32  	%r18, %r17, 7;
	setp.lt.u32 	%p24, %r623, 1792;
	@%p24 bra 	$L__BB5_8;
	add.s32 	%r878, %r881, 1024;
	add.s32 	%r626, %r101, %r881;
	add.s32 	%r877, %r626, %r610;
	and.b32  	%r627, %r17, 33554424;
	neg.s32 	%r876, %r627;
$L__BB5_6:
	.pragma "nounroll";
	div.s32 	%r628, %r877, %r105;
	mul.lo.s32 	%r629, %r628, %r105;
	sub.s32 	%r630, %r877, %r629;
	add.s32 	%r631, %r628, %r103;
	add.s32 	%r632, %r630, %r104;
	mad.lo.s32 	%r633, %r631, %r102, %r632;
	mul.wide.s32 	%rd120, %r633, 4;
	add.s64 	%rd121, %rd4, %rd120;
	ld.global.u32 	%r634, [%rd121];
	add.s32 	%r635, %r634, %r889;
	add.s32 	%r636, %r877, 256;
	div.s32 	%r637, %r636, %r105;
	mul.lo.s32 	%r638, %r637, %r105;
	sub.s32 	%r639, %r636, %r638;
	add.s32 	%r640, %r637, %r103;
	add.s32 	%r641, %r639, %r104;
	mad.lo.s32 	%r642, %r640, %r102, %r641;
	mul.wide.s32 	%rd122, %r642, 4;
	add.s64 	%rd123, %rd4, %rd122;
	ld.global.u32 	%r643, [%rd123];
	add.s32 	%r644, %r643, %r635;
	add.s32 	%r645, %r877, 512;
	div.s32 	%r646, %r645, %r105;
	mul.lo.s32 	%r647, %r646, %r105;
	sub.s32 	%r648, %r645, %r647;
	add.s32 	%r649, %r646, %r103;
	add.s32 	%r650, %r648, %r104;
	mad.lo.s32 	%r651, %r649, %r102, %r650;
	mul.wide.s32 	%rd124, %r651, 4;
	add.s64 	%rd125, %rd4, %rd124;
	ld.global.u32 	%r652, [%rd125];
	add.s32 	%r653, %r652, %r644;
	add.s32 	%r654, %r877, 768;
	div.s32 	%r655, %r654, %r105;
	mul.lo.s32 	%r656, %r655, %r105;
	sub.s32 	%r657, %r654, %r656;
	add.s32 	%r658, %r655, %r103;
	add.s32 	%r659, %r657, %r104;
	mad.lo.s32 	%r660, %r658, %r102, %r659;
	mul.wide.s32 	%rd126, %r660, 4;
	add.s64 	%rd127, %rd4, %rd126;
	ld.global.u32 	%r661, [%rd127];
	add.s32 	%r662, %r661, %r653;
	add.s32 	%r663, %r877, 1024;
	div.s32 	%r664, %r663, %r105;
	mul.lo.s32 	%r665, %r664, %r105;
	sub.s32 	%r666, %r663, %r665;
	add.s32 	%r667, %r664, %r103;
	add.s32 	%r668, %r666, %r104;
	mad.lo.s32 	%r669, %r667, %r102, %r668;
	mul.wide.s32 	%rd128, %r669, 4;
	add.s64 	%rd129, %rd4, %rd128;
	ld.global.u32 	%r670, [%rd129];
	add.s32 	%r671, %r670, %r662;
	add.s32 	%r672, %r877, 1280;
	div.s32 	%r673, %r672, %r105;
	mul.lo.s32 	%r674, %r673, %r105;
	sub.s32 	%r675, %r672, %r674;
	add.s32 	%r676, %r673, %r103;
	add.s32 	%r677, %r675, %r104;
	mad.lo.s32 	%r678, %r676, %r102, %r677;
	mul.wide.s32 	%rd130, %r678, 4;
	add.s64 	%rd131, %rd4, %rd130;
	ld.global.u32 	%r679, [%rd131];
	add.s32 	%r680, %r679, %r671;
	add.s32 	%r681, %r877, 1536;
	div.s32 	%r682, %r681, %r105;
	mul.lo.s32 	%r683, %r682, %r105;
	sub.s32 	%r684, %r681, %r683;
	add.s32 	%r685, %r682, %r103;
	add.s32 	%r686, %r684, %r104;
	mad.lo.s32 	%r687, %r685, %r102, %r686;
	mul.wide.s32 	%rd132, %r687, 4;
	add.s64 	%rd133, %rd4, %rd132;
	ld.global.u32 	%r688, [%rd133];
	add.s32 	%r689, %r688, %r680;
	add.s32 	%r690, %r877, 1792;
	div.s32 	%r691, %r690, %r105;
	mul.lo.s32 	%r692, %r691, %r105;
	sub.s32 	%r693, %r690, %r692;
	add.s32 	%r694, %r691, %r103;
	add.s32 	%r695, %r693, %r104;
	mad.lo.s32 	%r696, %r694, %r102, %r695;
	mul.wide.s32 	%rd134, %r696, 4;
	add.s64 	%rd135, %rd4, %rd134;
	ld.global.u32 	%r697, [%rd135];
	add.s32 	%r889, %r697, %r689;
	add.s32 	%r878, %r878, 2048;
	add.s32 	%r877, %r877, 2048;
	add.s32 	%r876, %r876, 8;
	setp.ne.s32 	%p25, %r876, 0;
	@%p25 bra 	$L__BB5_6;
	add.s32 	%r881, %r878, -1024;
$L__BB5_8:
	setp.eq.s32 	%p26, %r18, 0;
	@%p26 bra 	$L__BB5_16;
	setp.lt.u32 	%p27, %r18, 4;
	@%p27 bra 	$L__BB5_11;
	add.s32 	%r699, %r15, %r881;
	div.s32 	%r700, %r699, %r105;
	mul.lo.s32 	%r701, %r700, %r105;
	sub.s32 	%r702, %r699, %r701;
	add.s32 	%r703, %r700, %r103;
	add.s32 	%r704, %r702, %r104;
	mad.lo.s32 	%r705, %r703, %r102, %r704;
	mul.wide.s32 	%rd136, %r705, 4;
	add.s64 	%rd137, %rd4, %rd136;
	ld.global.u32 	%r706, [%rd137];
	add.s32 	%r707, %r706, %r889;
	add.s32 	%r708, %r699, 256;
	div.s32 	%r709, %r708, %r105;
	mul.lo.s32 	%r710, %r709, %r105;
	sub.s32 	%r711, %r708, %r710;
	add.s32 	%r712, %r709, %r103;
	add.s32 	%r713, %r711, %r104;
	mad.lo.s32 	%r714, %r712, %r102, %r713;
	mul.wide.s32 	%rd138, %r714, 4;
	add.s64 	%rd139, %rd4, %rd138;
	ld.global.u32 	%r715, [%rd139];
	add.s32 	%r716, %r715, %r707;
	add.s32 	%r717, %r699, 512;
	div.s32 	%r718, %r717, %r105;
	mul.lo.s32 	%r719, %r718, %r105;
	sub.s32 	%r720, %r717, %r719;
	add.s32 	%r721, %r718, %r103;
	add.s32 	%r722, %r720, %r104;
	mad.lo.s32 	%r723, %r721, %r102, %r722;
	mul.wide.s32 	%rd140, %r723, 4;
	add.s64 	%rd141, %rd4, %rd140;
	ld.global.u32 	%r724, [%rd141];
	add.s32 	%r725, %r724, %r716;
	add.s32 	%r726, %r699, 768;
	div.s32 	%r727, %r726, %r105;
	mul.lo.s32 	%r728, %r727, %r105;
	sub.s32 	%r729, %r726, %r728;
	add.s32 	%r730, %r727, %r103;
	add.s32 	%r731, %r729, %r104;
	mad.lo.s32 	%r732, %r730, %r102, %r731;
	mul.wide.s32 	%rd142, %r732, 4;
	add.s64 	%rd143, %rd4, %rd142;
	ld.global.u32 	%r733, [%rd143];
	add.s32 	%r889, %r733, %r725;
	add.s32 	%r881, %r881, 1024;
$L__BB5_11:
	and.b32  	%r735, %r17, 3;
	setp.eq.s32 	%p28, %r735, 0;
	@%p28 bra 	$L__BB5_16;
	setp.eq.s32 	%p29, %r735, 1;
	@%p29 bra 	$L__BB5_14;
	add.s32 	%r736, %r15, %r881;
	div.s32 	%r737, %r736, %r105;
	mul.lo.s32 	%r738, %r737, %r105;
	sub.s32 	%r739, %r736, %r738;
	add.s32 	%r740, %r737, %r103;
	add.s32 	%r741, %r739, %r104;
	mad.lo.s32 	%r742, %r740, %r102, %r741;
	mul.wide.s32 	%rd144, %r742, 4;
	add.s64 	%rd145, %rd4, %rd144;
	ld.global.u32 	%r743, [%rd145];
	add.s32 	%r744, %r743, %r889;
	add.s32 	%r745, %r736, 256;
	div.s32 	%r746, %r745, %r105;
	mul.lo.s32 	%r747, %r746, %r105;
	sub.s32 	%r748, %r745, %r747;
	add.s32 	%r749, %r746, %r103;
	add.s32 	%r750, %r748, %r104;
	mad.lo.s32 	%r751, %r749, %r102, %r750;
	mul.wide.s32 	%rd146, %r751, 4;
	add.s64 	%rd147, %rd4, %rd146;
	ld.global.u32 	%r752, [%rd147];
	add.s32 	%r889, %r752, %r744;
	add.s32 	%r881, %r881, 512;
$L__BB5_14:
	and.b32  	%r753, %r16, 256;
	setp.ne.s32 	%p30, %r753, 0;
	@%p30 bra 	$L__BB5_16;
	add.s32 	%r754, %r15, %r881;
	div.s32 	%r755, %r754, %r105;
	mul.lo.s32 	%r756, %r755, %r105;
	sub.s32 	%r757, %r754, %r756;
	add.s32 	%r758, %r755, %r103;
	add.s32 	%r759, %r757, %r104;
	mad.lo.s32 	%r760, %r758, %r102, %r759;
	mul.wide.s32 	%rd148, %r760, 4;
	add.s64 	%rd149, %rd4, %rd148;
	ld.global.u32 	%r761, [%rd149];
	add.s32 	%r889, %r761, %r889;
$L__BB5_16:
	setp.lt.s32 	%p31, %r4, 256;
	@%p31 bra 	$L__BB5_21;
	// begin inline asm
	mov.u32 %r825, %laneid;
	// end inline asm
	mov.b32 	%r828, 1;
	mov.b32 	%r849, 31;
	mov.b32 	%r850, -1;
	// begin inline asm
	shfl.sync.down.b32 %r826, %r889, %r828, %r849, %r850;
	// end inline asm
	setp.gt.s32 	%p47, %r825, 30;
	selp.b32 	%r851, 0, %r826, %p47;
	add.s32 	%r832, %r851, %r889;
	mov.b32 	%r833, 2;
	// begin inline asm
	shfl.sync.down.b32 %r831, %r832, %r833, %r849, %r850;
	// end inline asm
	setp.gt.s32 	%p48, %r825, 29;
	selp.b32 	%r852, 0, %r831, %p48;
	add.s32 	%r837, %r832, %r852;
	mov.b32 	%r838, 4;
	// begin inline asm
	shfl.sync.down.b32 %r836, %r837, %r838, %r849, %r850;
	// end inline asm
	setp.gt.s32 	%p49, %r825, 27;
	selp.b32 	%r853, 0, %r836, %p49;
	add.s32 	%r842, %r837, %r853;
	mov.b32 	%r843, 8;
	// begin inline asm
	shfl.sync.down.b32 %r841, %r842, %r843, %r849, %r850;
	// end inline asm
	setp.gt.s32 	%p50, %r825, 23;
	selp.b32 	%r854, 0, %r841, %p50;
	add.s32 	%r847, %r842, %r854;
	mov.b32 	%r848, 16;
	// begin inline asm
	shfl.sync.down.b32 %r846, %r847, %r848, %r849, %r850;
	// end inline asm
	setp.gt.s32 	%p51, %r825, 15;
	selp.b32 	%r855, 0, %r846, %p51;
	add.s32 	%r908, %r847, %r855;
	setp.ne.s32 	%p52, %r825, 0;
	@%p52 bra 	$L__BB5_19;
	shr.u32 	%r856, %r5, 3;
	and.b32  	%r857, %r856, 124;
	mov.u32 	%r858, _ZZN3cub18CUB_300001_SM_10006detail6reduce18DeviceReduceKernelINS2_10policy_hubIiyN4cuda3std3__44plusIiEEE10Policy1000EN6thrust24THRUST_300001_SM_1000_NS20permutation_iteratorINSD_10device_ptrIKiEENSD_18transform_iteratorI16SubarrayIndexMapNSD_17counting_iteratorIiNSD_11use_defaultESL_SL_EESL_SL_EEEEyS9_iNS7_10__identityEEEvT0_PT3_T1_NS0_13GridEvenShareIST_EET2_T4_E12temp_storage;
	add.s32 	%r859, %r858, %r857;
	st.shared.u32 	[%r859+8], %r908;
$L__BB5_19:
	bar.sync 	0;
	setp.ne.s32 	%p53, %r5, 0;
	@%p53 bra 	$L__BB5_45;
	ld.shared.u32 	%r860, [_ZZN3cub18CUB_300001_SM_10006detail6reduce18DeviceReduceKernelINS2_10policy_hubIiyN4cuda3std3__44plusIiEEE10Policy1000EN6thrust24THRUST_300001_SM_1000_NS20permutation_iteratorINSD_10device_ptrIKiEENSD_18transform_iteratorI16SubarrayIndexMapNSD_17counting_iteratorIiNSD_11use_defaultESL_SL_EESL_SL_EEEEyS9_iNS7_10__identityEEEvT0_PT3_T1_NS0_13GridEvenShareIST_EET2_T4_E12temp_storage+12];
	add.s32 	%r861, %r860, %r908;
	ld.shared.u32 	%r862, [_ZZN3cub18CUB_300001_SM_10006detail6reduce18DeviceReduceKernelINS2_10policy_hubIiyN4cuda3std3__44plusIiEEE10Policy1000EN6thrust24THRUST_300001_SM_1000_NS20permutation_iteratorINSD_10device_ptrIKiEENSD_18transform_iteratorI16SubarrayIndexMapNSD_17counting_iteratorIiNSD_11use_defaultESL_SL_EESL_SL_EEEEyS9_iNS7_10__identityEEEvT0_PT3_T1_NS0_13GridEvenShareIST_EET2_T4_E12temp_storage+16];
	add.s32 	%r863, %r861, %r862;
	ld.shared.u32 	%r864, [_ZZN3cub18CUB_300001_SM_10006detail6reduce18DeviceReduceKernelINS2_10policy_hubIiyN4cuda3std3__44plusIiEEE10Policy1000EN6thrust24THRUST_300001_SM_1000_NS20permutation_iteratorINSD_10device_ptrIKiEENSD_18transform_iteratorI16SubarrayIndexMapNSD_17counting_iteratorIiNSD_11use_defaultESL_SL_EESL_SL_EEEEyS9_iNS7_10__identityEEEvT0_PT3_T1_NS0_13GridEvenShareIST_EET2_T4_E12temp_storage+20];
	add.s32 	%r865, %r863, %r864;
	ld.shared.u32 	%r866, [_ZZN3cub18CUB_300001_SM_10006detail6reduce18DeviceReduceKernelINS2_10policy_hubIiyN4cuda3std3__44plusIiEEE10Policy1000EN6thrust24THRUST_300001_SM_1000_NS20permutation_iteratorINSD_10device_ptrIKiEENSD_18transform_iteratorI16SubarrayIndexMapNSD_17counting_iteratorIiNSD_11use_defaultESL_SL_EESL_SL_EEEEyS9_iNS7_10__identityEEEvT0_PT3_T1_NS0_13GridEvenShareIST_EET2_T4_E12temp_storage+24];
	add.s32 	%r867, %r865, %r866;
	ld.shared.u32 	%r868, [_ZZN3cub18CUB_300001_SM_10006detail6reduce18DeviceReduceKernelINS2_10policy_hubIiyN4cuda3std3__44plusIiEEE10Policy1000EN6thrust24THRUST_300001_SM_1000_NS20permutation_iteratorINSD_10device_ptrIKiEENSD_18transform_iteratorI16SubarrayIndexMapNSD_17counting_iteratorIiNSD_11use_defaultESL_SL_EESL_SL_EEEEyS9_iNS7_10__identityEEEvT0_PT3_T1_NS0_13GridEvenShareIST_EET2_T4_E12temp_storage+28];
	add.s32 	%r869, %r867, %r868;
	ld.shared.u32 	%r870, [_ZZN3cub18CUB_300001_SM_10006detail6reduce18DeviceReduceKernelINS2_10policy_hubIiyN4cuda3std3__44plusIiEEE10Policy1000EN6thrust24THRUST_300001_SM_1000_NS20permutation_iteratorINSD_10device_ptrIKiEENSD_18transform_iteratorI16SubarrayIndexMapNSD_17counting_iteratorIiNSD_11use_defaultESL_SL_EESL_SL_EEEEyS9_iNS7_10__identityEEEvT0_PT3_T1_NS0_13GridEvenShareIST_EET2_T4_E12temp_storage+32];
	add.s32 	%r871, %r869, %r870;
	ld.shared.u32 	%r872, [_ZZN3cub18CUB_300001_SM_10006detail6reduce18DeviceReduceKernelINS2_10policy_hubIiyN4cuda3std3__44plusIiEEE10Policy1000EN6thrust24THRUST_300001_SM_1000_NS20permutation_iteratorINSD_10device_ptrIKiEENSD_18transform_iteratorI16SubarrayIndexMapNSD_17counting_iteratorIiNSD_11use_defaultESL_SL_EESL_SL_EEEEyS9_iNS7_10__identityEEEvT0_PT3_T1_NS0_13GridEvenShareIST_EET2_T4_E12temp_storage+36];
	add.s32 	%r908, %r871, %r872;
	bra.uni 	$L__BB5_45;
$L__BB5_21:
	// begin inline asm
	mov.u32 %r762, %laneid;
	// end inline asm
	and.b32  	%r788, %r5, 992;
	add.s32 	%r789, %r788, 32;
	setp.gt.s32 	%p32, %r789, %r4;
	not.b32 	%r790, %r788;
	add.s32 	%r791, %r4, %r790;
	selp.b32 	%r786, %r791, 31, %p32;
	mov.b32 	%r765, 1;
	mov.b32 	%r787, -1;
	// begin inline asm
	shfl.sync.down.b32 %r763, %r889, %r765, %r786, %r787;
	// end inline asm
	setp.lt.s32 	%p33, %r762, %r786;
	selp.b32 	%r792, %r763, 0, %p33;
	add.s32 	%r769, %r792, %r889;
	mov.b32 	%r770, 2;
	// begin inline asm
	shfl.sync.down.b32 %r768, %r769, %r770, %r786, %r787;
	// end inline asm
	add.s32 	%r793, %r762, 2;
	setp.gt.s32 	%p34, %r793, %r786;
	selp.b32 	%r794, 0, %r768, %p34;
	add.s32 	%r774, %r769, %r794;
	mov.b32 	%r775, 4;
	// begin inline asm
	shfl.sync.down.b32 %r773, %r774, %r775, %r786, %r787;
	// end inline asm
	add.s32 	%r795, %r762, 4;
	setp.gt.s32 	%p35, %r795, %r786;
	selp.b32 	%r796, 0, %r773, %p35;
	add.s32 	%r779, %r774, %r796;
	mov.b32 	%r780, 8;
	// begin inline asm
	shfl.sync.down.b32 %r778, %r779, %r780, %r786, %r787;
	// end inline asm
	add.s32 	%r797, %r762, 8;
	setp.gt.s32 	%p36, %r797, %r786;
	selp.b32 	%r798, 0, %r778, %p36;
	add.s32 	%r784, %r779, %r798;
	mov.b32 	%r785, 16;
	// begin inline asm
	shfl.sync.down.b32 %r783, %r784, %r785, %r786, %r787;
	// end inline asm
	add.s32 	%r799, %r762, 16;
	setp.gt.s32 	%p37, %r799, %r786;
	selp.b32 	%r800, 0, %r783, %p37;
	add.s32 	%r908, %r784, %r800;
	setp.ne.s32 	%p38, %r762, 0;
	@%p38 bra 	$L__BB5_23;
	shr.u32 	%r801, %r5, 3;
	and.b32  	%r802, %r801, 124;
	mov.u32 	%r803, _ZZN3cub18CUB_300001_SM_10006detail6reduce18DeviceReduceKernelINS2_10policy_hubIiyN4cuda3std3__44plusIiEEE10Policy1000EN6thrust24THRUST_300001_SM_1000_NS20permutation_iteratorINSD_10device_ptrIKiEENSD_18transform_iteratorI16SubarrayIndexMapNSD_17counting_iteratorIiNSD_11use_defaultESL_SL_EESL_SL_EEEEyS9_iNS7_10__identityEEEvT0_PT3_T1_NS0_13GridEvenShareIST_EET2_T4_E12temp_storage;
	add.s32 	%r804, %r803, %r802;
	st.shared.u32 	[%r804+8], %r908;
$L__BB5_23:
	bar.sync 	0;
	setp.ne.s32 	%p39, %r5, 0;
	@%p39 bra 	$L__BB5_45;
	setp.gt.s32 	%p40, %r4, 32;
	ld.shared.u32 	%r805, [_ZZN3cub18CUB_300001_SM_10006detail6reduce18DeviceReduceKernelINS2_10policy_hubIiyN4cuda3std3__44plusIiEEE10Policy1000EN6thrust24THRUST_300001_SM_1000_NS20permutation_iteratorINSD_10device_ptrIKiEENSD_18transform_iteratorI16SubarrayIndexMapNSD_17counting_iteratorIiNSD_11use_defaultESL_SL_EESL_SL_EEEEyS9_iNS7_10__identityEEEvT0_PT3_T1_NS0_13GridEvenShareIST_EET2_T4_E12temp_storage+12];
	selp.b32 	%r806, %r805, 0, %p40;
	add.s32 	%r807, %r806, %r908;
	setp.gt.s32 	%p41, %r4, 64;
	ld.shared.u32 	%r808, [_ZZN3cub18CUB_300001_SM_10006detail6reduce18DeviceReduceKernelINS2_10policy_hubIiyN4cuda3std3__44plusIiEEE10Policy1000EN6thrust24THRUST_300001_SM_1000_NS20permutation_iteratorINSD_10device_ptrIKiEENSD_18transform_iteratorI16SubarrayIndexMapNSD_17counting_iteratorIiNSD_11use_defaultESL_SL_EESL_SL_EEEEyS9_iNS7_10__identityEEEvT0_PT3_T1_NS0_13GridEvenShareIST_EET2_T4_E12temp_storage+16];
	selp.b32 	%r809, %r808, 0, %p41;
	add.s32 	%r810, %r807, %r809;
	setp.gt.s32 	%p42, %r4, 96;
	ld.shared.u32 	%r811, [_ZZN3cub18CUB_300001_SM_10006detail6reduce18DeviceReduceKernelINS2_10policy_hubIiyN4cuda3std3__44plusIiEEE10Policy1000EN6thrust24THRUST_300001_SM_1000_NS20permutation_iteratorINSD_10device_ptrIKiEENSD_18transform_iteratorI16SubarrayIndexMapNSD_17counting_iteratorIiNSD_11use_defaultESL_SL_EESL_SL_EEEEyS9_iNS7_10__identityEEEvT0_PT3_T1_NS0_13GridEvenShareIST_EET2_T4_E12temp_storage+20];
	selp.b32 	%r812, %r811, 0, %p42;
	add.s32 	%r813, %r810, %r812;
	setp.gt.s32 	%p43, %r4, 128;
	ld.shared.u32 	%r814, [_ZZN3cub18CUB_300001_SM_10006detail6reduce18DeviceReduceKernelINS2_10policy_hubIiyN4cuda3std3__44plusIiEEE10Policy1000EN6thrust24THRUST_300001_SM_1000_NS20permutation_iteratorINSD_10device_ptrIKiEENSD_18transform_iteratorI16SubarrayIndexMapNSD_17counting_iteratorIiNSD_11use_defaultESL_SL_EESL_SL_EEEEyS9_iNS7_10__identityEEEvT0_PT3_T1_NS0_13GridEvenShareIST_EET2_T4_E12temp_storage+24];
	selp.b32 	%r815, %r814, 0, %p43;
	add.s32 	%r816, %r813, %r815;
	setp.gt.s32 	%p44, %r4, 160;
	ld.shared.u32 	%r817, [_ZZN3cub18CUB_300001_SM_10006detail6reduce18DeviceReduceKernelINS2_10policy_hubIiyN4cuda3std3__44plusIiEEE10Policy1000EN6thrust24THRUST_300001_SM_1000_NS20permutation_iteratorINSD_10device_ptrIKiEENSD_18transform_iteratorI16SubarrayIndexMapNSD_17counting_iteratorIiNSD_11use_defaultESL_SL_EESL_SL_EEEEyS9_iNS7_10__identityEEEvT0_PT3_T1_NS0_13GridEvenShareIST_EET2_T4_E12temp_storage+28];
	selp.b32 	%r818, %r817, 0, %p44;
	add.s32 	%r819, %r816, %r818;
	setp.gt.s32 	%p45, %r4, 192;
	ld.shared.u32 	%r820, [_ZZN3cub18CUB_300001_SM_10006detail6reduce18DeviceReduceKernelINS2_10policy_hubIiyN4cuda3std3__44plusIiEEE10Policy1000EN6thrust24THRUST_300001_SM_1000_NS20permutation_iteratorINSD_10device_ptrIKiEENSD_18transform_iteratorI16SubarrayIndexMapNSD_17counting_iteratorIiNSD_11use_defaultESL_SL_EESL_SL_EEEEyS9_iNS7_10__identityEEEvT0_PT3_T1_NS0_13GridEvenShareIST_EET2_T4_E12temp_storage+32];
	selp.b32 	%r821, %r820, 0, %p45;
	add.s32 	%r822, %r819, %r821;
	setp.gt.s32 	%p46, %r4, 224;
	ld.shared.u32 	%r823, [_ZZN3cub18CUB_300001_SM_10006detail6reduce18DeviceReduceKernelINS2_10policy_hubIiyN4cuda3std3__44plusIiEEE10Policy1000EN6thrust24THRUST_300001_SM_1000_NS20permutation_iteratorINSD_10device_ptrIKiEENSD_18transform_iteratorI16SubarrayIndexMapNSD_17counting_iteratorIiNSD_11use_defaultESL_SL_EESL_SL_EEEEyS9_iNS7_10__identityEEEvT0_PT3_T1_NS0_13GridEvenShareIST_EET2_T4_E12temp_storage+36];
	selp.b32 	%r824, %r823, 0, %p46;
	add.s32 	%r908, %r822, %r824;
	bra.uni 	$L__BB5_45;
$L__BB5_25:
	cvt.u32.u64 	%r110, %rd2;
	mov.u32 	%r50, %tid.x;
	cvta.to.global.u64 	%rd5, %rd11;
	add.s32 	%r111, %r110, %r50;
	add.s32 	%r112, %r111, %r101;
	div.s32 	%r113, %r112, %r105;
	mul.lo.s32 	%r114, %r113, %r105;
	sub.s32 	%r115, %r112, %r114;
	add.s32 	%r116, %r113, %r103;
	add.s32 	%r117, %r115, %r104;
	mad.lo.s32 	%r118, %r116, %r102, %r117;
	mul.wide.s32 	%rd20, %r118, 4;
	add.s64 	%rd21, %rd5, %rd20;
	ld.global.u32 	%r119, [%rd21];
	add.s32 	%r120, %r112, 256;
	div.s32 	%r121, %r120, %r105;
	mul.lo.s32 	%r122, %r121, %r105;
	sub.s32 	%r123, %r120, %r122;
	add.s32 	%r124, %r121, %r103;
	add.s32 	%r125, %r123, %r104;
	mad.lo.s32 	%r126, %r124, %r102, %r125;
	mul.wide.s32 	%rd22, %r126, 4;
	add.s64 	%rd23, %rd5, %rd22;
	ld.global.u32 	%r127, [%rd23];
	add.s32 	%r128, %r112, 512;
	div.s32 	%r129, %r128, %r105;
	mul.lo.s32 	%r130, %r129, %r105;
	sub.s32 	%r131, %r128, %r130;
	add.s32 	%r132, %r129, %r103;
	add.s32 	%r133, %r131, %r104;
	mad.lo.s32 	%r134, %r132, %r102, %r133;
	mul.wide.s32 	%rd24, %r134, 4;
	add.s64 	%rd25, %rd5, %rd24;
	ld.global.u32 	%r135, [%rd25];
	add.s32 	%r136, %r112, 768;
	div.s32 	%r137, %r136, %r105;
	mul.lo.s32 	%r138, %r137, %r105;
	sub.s32 	%r139, %r136, %r138;
	add.s32 	%r140, %r137, %r103;
	add.s32 	%r141, %r139, %r104;
	mad.lo.s32 	%r142, %r140, %r102, %r141;
	mul.wide.s32 	%rd26, %r142, 4;
	add.s64 	%rd27, %rd5, %rd26;
	ld.global.u32 	%r143, [%rd27];
	add.s32 	%r144, %r112, 1024;
	div.s32 	%r145, %r144, %r105;
	mul.lo.s32 	%r146, %r145, %r105;
	sub.s32 	%r147, %r144, %r146;
	add.s32 	%r148, %r145, %r103;
	add.s32 	%r149, %r147, %r104;
	mad.lo.s32 	%r150, %r148, %r102, %r149;
	mul.wide.s32 	%rd28, %r150, 4;
	add.s64 	%rd29, %rd5, %rd28;
	ld.global.u32 	%r151, [%rd29];
	add.s32 	%r152, %r112, 1280;
	div.s32 	%r153, %r152, %r105;
	mul.lo.s32 	%r154, %r153, %r105;
	sub.s32 	%r155, %r152, %r154;
	add.s32 	%r156, %r153, %r103;
	add.s32 	%r157, %r155, %r104;
	mad.lo.s32 	%r158, %r156, %r102, %r157;
	mul.wide.s32 	%rd30, %r158, 4;
	add.s64 	%rd31, %rd5, %rd30;
	ld.global.u32 	%r159, [%rd31];
	add.s32 	%r160, %r112, 1536;
	div.s32 	%r161, %r160, %r105;
	mul.lo.s32 	%r162, %r161, %r105;
	sub.s32 	%r163, %r160, %r162;
	add.s32 	%r164, %r161, %r103;
	add.s32 	%r165, %r163, %r104;
	mad.lo.s32 	%r166, %r164, %r102, %r165;
	mul.wide.s32 	%rd32, %r166, 4;
	add.s64 	%rd33, %rd5, %rd32;
	ld.global.u32 	%r167, [%rd33];
	add.s32 	%r168, %r112, 1792;
	div.s32 	%r169, %r168, %r105;
	mul.lo.s32 	%r170, %r169, %r105;
	sub.s32 	%r171, %r168, %r170;
	add.s32 	%r172, %r169, %r103;
	add.s32 	%r173, %r171, %r104;
	mad.lo.s32 	%r174, %r172, %r102, %r173;
	mul.wide.s32 	%rd34, %r174, 4;
	add.s64 	%rd35, %rd5, %rd34;
	ld.global.u32 	%r175, [%rd35];
	add.s32 	%r176, %r112, 2048;
	div.s32 	%r177, %r176, %r105;
	mul.lo.s32 	%r178, %r177, %r105;
	sub.s32 	%r179, %r176, %r178;
	add.s32 	%r180, %r177, %r103;
	add.s32 	%r181, %r179, %r104;
	mad.lo.s32 	%r182, %r180, %r102, %r181;
	mul.wide.s32 	%rd36, %r182, 4;
	add.s64 	%rd37, %rd5, %rd36;
	ld.global.u32 	%r183, [%rd37];
	add.s32 	%r184, %r112, 2304;
	div.s32 	%r185, %r184, %r105;
	mul.lo.s32 	%r186, %r185, %r105;
	sub.s32 	%r187, %r184, %r186;
	add.s32 	%r188, %r185, %r103;
	add.s32 	%r189, %r187, %r104;
	mad.lo.s32 	%r190, %r188, %r102, %r189;
	mul.wide.s32 	%rd38, %r190, 4;
	add.s64 	%rd39, %rd5, %rd38;
	ld.global.u32 	%r191, [%rd39];
	add.s32 	%r192, %r112, 2560;
	div.s32 	%r193, %r192, %r105;
	mul.lo.s32 	%r194, %r193, %r105;
	sub.s32 	%r195, %r192, %r194;
	add.s32 	%r196, %r193, %r103;
	add.s32 	%r197, %r195, %r104;
	mad.lo.s32 	%r198, %r196, %r102, %r197;
	mul.wide.s32 	%rd40, %r198, 4;
	add.s64 	%rd41, %rd5, %rd40;
	ld.global.u32 	%r199, [%rd41];
	add.s32 	%r200, %r112, 2816;
	div.s32 	%r201, %r200, %r105;
	mul.lo.s32 	%r202, %r201, %r105;
	sub.s32 	%r203, %r200, %r202;
	add.s32 	%r204, %r201, %r103;
	add.s32 	%r205, %r203, %r104;
	mad.lo.s32 	%r206, %r204, %r102, %r205;
	mul.wide.s32 	%rd42, %r206, 4;
	add.s64 	%rd43, %rd5, %rd42;
	ld.global.u32 	%r207, [%rd43];
	add.s32 	%r208, %r112, 3072;
	div.s32 	%r209, %r208, %r105;
	mul.lo.s32 	%r210, %r209, %r105;
	sub.s32 	%r211, %r208, %r210;
	add.s32 	%r212, %r209, %r103;
	add.s32 	%r213, %r211, %r104;
	mad.lo.s32 	%r214, %r212, %r102, %r213;
	mul.wide.s32 	%rd44, %r214, 4;
	add.s64 	%rd45, %rd5, %rd44;
	ld.global.u32 	%r215, [%rd45];
	add.s32 	%r216, %r112, 3328;
	div.s32 	%r217, %r216, %r105;
	mul.lo.s32 	%r218, %r217, %r105;
	sub.s32 	%r219, %r216, %r218;
	add.s32 	%r220, %r217, %r103;
	add.s32 	%r221, %r219, %r104;
	mad.lo.s32 	%r222, %r220, %r102, %r221;
	mul.wide.s32 	%rd46, %r222, 4;
	add.s64 	%rd47, %rd5, %rd46;
	ld.global.u32 	%r223, [%rd47];
	add.s32 	%r224, %r112, 3584;
	div.s32 	%r225, %r224, %r105;
	mul.lo.s32 	%r226, %r225, %r105;
	sub.s32 	%r227, %r224, %r226;
	add.s32 	%r228, %r225, %r103;
	add.s32 	%r229, %r227, %r104;
	mad.lo.s32 	%r230, %r228, %r102, %r229;
	mul.wide.s32 	%rd48, %r230, 4;
	add.s64 	%rd49, %rd5, %rd48;
	ld.global.u32 	%r231, [%rd49];
	add.s32 	%r232, %r112, 3840;
	div.s32 	%r233, %r232, %r105;
	mul.lo.s32 	%r234, %r233, %r105;
	sub.s32 	%r235, %r232, %r234;
	add.s32 	%r236, %r233, %r103;
	add.s32 	%r237, %r235, %r104;
	mad.lo.s32 	%r238, %r236, %r102, %r237;
	mul.wide.s32 	%rd50, %r238, 4;
	add.s64 	%rd51, %rd5, %rd50;
	ld.global.u32 	%r239, [%rd51];
	add.s32 	%r240, %r127, %r119;
	add.s32 	%r241, %r135, %r240;
	add.s32 	%r242, %r143, %r241;
	add.s32 	%r243, %r151, %r242;
	add.s32 	%r244, %r159, %r243;
	add.s32 	%r245, %r167, %r244;
	add.s32 	%r246, %r175, %r245;
	add.s32 	%r247, %r183, %r246;
	add.s32 	%r248, %r191, %r247;
	add.s32 	%r249, %r199, %r248;
	add.s32 	%r250, %r207, %r249;
	add.s32 	%r251, %r215, %r250;
	add.s32 	%r252, %r223, %r251;
	add.s32 	%r253, %r231, %r252;
	add.s32 	%r907, %r239, %r253;
	shl.b32 	%r254, %r108, 12;
	cvt.s64.s32 	%rd6, %r254;
	setp.lt.u64 	%p2, %rd3, %rd6;
	@%p2 bra 	$L__BB5_41;
	cvt.u32.u64 	%r256, %rd6;
	add.s32 	%r57, %r101, %r50;
	add.s32 	%r258, %r57, %r256;
	add.s32 	%r259, %r258, %r110;
	add.s32 	%r891, %r259, 1024;
	cvt.u32.u64 	%r59, %rd16;
	not.b32 	%r260, %r50;
	add.s32 	%r261, %r260, %r59;
	sub.s32 	%r262, %r261, %r256;
	sub.s32 	%r890, %r262, %r110;
	mov.b32 	%r892, 0;
	mov.u64 	%rd154, %rd2;
$L__BB5_27:
	shl.b32 	%r263, %r108, 12;
	cvt.s64.s32 	%rd8, %r263;
	add.s64 	%rd154, %rd154, %rd8;
	add.s64 	%rd52, %rd16, -4096;
	setp.gt.u64 	%p3, %rd154, %rd52;
	@%p3 bra 	$L__BB5_29;
	shl.b32 	%r264, %r108, 12;
	cvt.s64.s32 	%rd53, %r264;
	cvt.u32.u64 	%r265, %rd154;
	add.s32 	%r266, %r57, %r265;
	div.s32 	%r267, %r266, %r105;
	mul.lo.s32 	%r268, %r267, %r105;
	sub.s32 	%r269, %r266, %r268;
	add.s32 	%r270, %r267, %r103;
	add.s32 	%r271, %r269, %r104;
	mad.lo.s32 	%r272, %r270, %r102, %r271;
	mul.wide.s32 	%rd54, %r272, 4;
	add.s64 	%rd55, %rd5, %rd54;
	ld.global.u32 	%r273, [%rd55];
	add.s32 	%r274, %r266, 256;
	div.s32 	%r275, %r274, %r105;
	mul.lo.s32 	%r276, %r275, %r105;
	sub.s32 	%r277, %r274, %r276;
	add.s32 	%r278, %r275, %r103;
	add.s32 	%r279, %r277, %r104;
	mad.lo.s32 	%r280, %r278, %r102, %r279;
	mul.wide.s32 	%rd56, %r280, 4;
	add.s64 	%rd57, %rd5, %rd56;
	ld.global.u32 	%r281, [%rd57];
	add.s32 	%r282, %r266, 512;
	div.s32 	%r283, %r282, %r105;
	mul.lo.s32 	%r284, %r283, %r105;
	sub.s32 	%r285, %r282, %r284;
	add.s32 	%r286, %r283, %r103;
	add.s32 	%r287, %r285, %r104;
	mad.lo.s32 	%r288, %r286, %r102, %r287;
	mul.wide.s32 	%rd58, %r288, 4;
	add.s64 	%rd59, %rd5, %rd58;
	ld.global.u32 	%r289, [%rd59];
	add.s32 	%r290, %r266, 768;
	div.s32 	%r291, %r290, %r105;
	mul.lo.s32 	%r292, %r291, %r105;
	sub.s32 	%r293, %r290, %r292;
	add.s32 	%r294, %r291, %r103;
	add.s32 	%r295, %r293, %r104;
	mad.lo.s32 	%r296, %r294, %r102, %r295;
	mul.wide.s32 	%rd60, %r296, 4;
	add.s64 	%rd61, %rd5, %rd60;
	ld.global.u32 	%r297, [%rd61];
	add.s32 	%r298, %r266, 1024;
	div.s32 	%r299, %r298, %r105;
	mul.lo.s32 	%r300, %r299, %r105;
	sub.s32 	%r301, %r298, %r300;
	add.s32 	%r302, %r299, %r103;
	add.s32 	%r303, %r301, %r104;
	mad.lo.s32 	%r304, %r302, %r102, %r303;
	mul.wide.s32 	%rd62, %r304, 4;
	add.s64 	%rd63, %rd5, %rd62;
	ld.global.u32 	%r305, [%rd63];
	add.s32 	%r306, %r266, 1280;
	div.s32 	%r307, %r306, %r105;
	mul.lo.s32 	%r308, %r307, %r105;
	sub.s32 	%r309, %r306, %r308;
	add.s32 	%r310, %r307, %r103;
	add.s32 	%r311, %r309, %r104;
	mad.lo.s32 	%r312, %r310, %r102, %r311;
	mul.wide.s32 	%rd64, %r312, 4;
	add.s64 	%rd65, %rd5, %rd64;
	ld.global.u32 	%r313, [%rd65];
	add.s32 	%r314, %r266, 1536;
	div.s32 	%r315, %r314, %r105;
	mul.lo.s32 	%r316, %r315, %r105;
	sub.s32 	%r317, %r314, %r316;
	add.s32 	%r318, %r315, %r103;
	add.s32 	%r319, %r317, %r104;
	mad.lo.s32 	%r320, %r318, %r102, %r319;
	mul.wide.s32 	%rd66, %r320, 4;
	add.s64 	%rd67, %rd5, %rd66;
	ld.global.u32 	%r321, [%rd67];
	add.s32 	%r322, %r266, 1792;
	div.s32 	%r323, %r322, %r105;
	mul.lo.s32 	%r324, %r323, %r105;
	sub.s32 	%r325, %r322, %r324;
	add.s32 	%r326, %r323, %r103;
	add.s32 	%r327, %r325, %r104;
	mad.lo.s32 	%r328, %r326, %r102, %r327;
	mul.wide.s32 	%rd68, %r328, 4;
	add.s64 	%rd69, %rd5, %rd68;
	ld.global.u32 	%r329, [%rd69];
	add.s32 	%r330, %r266, 2048;
	div.s32 	%r331, %r330, %r105;
	mul.lo.s32 	%r332, %r331, %r105;
	sub.s32 	%r333, %r330, %r332;
	add.s32 	%r334, %r331, %r103;
	add.s32 	%r335, %r333, %r104;
	mad.lo.s32 	%r336, %r334, %r102, %r335;
	mul.wide.s32 	%rd70, %r336, 4;
	add.s64 	%rd71, %rd5, %rd70;
	ld.global.u32 	%r337, [%rd71];
	add.s32 	%r338, %r266, 2304;
	div.s32 	%r339, %r338, %r105;
	mul.lo.s32 	%r340, %r339, %r105;
	sub.s32 	%r341, %r338, %r340;
	add.s32 	%r342, %r339, %r103;
	add.s32 	%r343, %r341, %r104;
	mad.lo.s32 	%r344, %r342, %r102, %r343;
	mul.wide.s32 	%rd72, %r344, 4;
	add.s64 	%rd73, %rd5, %rd72;
	ld.global.u32 	%r345, [%rd73];
	add.s32 	%r346, %r266, 2560;
	div.s32 	%r347, %r346, %r105;
	mul.lo.s32 	%r348, %r347, %r105;
	sub.s32 	%r349, %r346, %r348;
	add.s32 	%r350, %r347, %r103;
	add.s32 	%r351, %r349, %r104;
	mad.lo.s32 	%r352, %r350, %r102, %r351;
	mul.wide.s32 	%rd74, %r352, 4;
	add.s64 	%rd75, %rd5, %rd74;
	ld.global.u32 	%r353, [%rd75];
	add.s32 	%r354, %r266, 2816;
	div.s32 	%r355, %r354, %r105;
	mul.lo.s32 	%r356, %r355, %r105;
	sub.s32 	%r357, %r354, %r356;
	add.s32 	%r358, %r355, %r103;
	add.s32 	%r359, %r357, %r104;
	mad.lo.s32 	%r360, %r358, %r102, %r359;
	mul.wide.s32 	%rd76, %r360, 4;
	add.s64 	%rd77, %rd5, %rd76;
	ld.global.u32 	%r361, [%rd77];
	add.s32 	%r362, %r266, 3072;
	div.s32 	%r363, %r362, %r105;
	mul.lo.s32 	%r364, %r363, %r105;
	sub.s32 	%r365, %r362, %r364;
	add.s32 	%r366, %r363, %r103;
	add.s32 	%r367, %r365, %r104;
	mad.lo.s32 	%r368, %r366, %r102, %r367;
	mul.wide.s32 	%rd78, %r368, 4;
	add.s64 	%rd79, %rd5, %rd78;
	ld.global.u32 	%r369, [%rd79];
	add.s32 	%r370, %r266, 3328;
	div.s32 	%r371, %r370, %r105;
	mul.lo.s32 	%r372, %r371, %r105;
	sub.s32 	%r373, %r370, %r372;
	add.s32 	%r374, %r371, %r103;
	add.s32 	%r375, %r373, %r104;
	mad.lo.s32 	%r376, %r374, %r102, %r375;
	mul.wide.s32 	%rd80, %r376, 4;
	add.s64 	%rd81, %rd5, %rd80;
	ld.global.u32 	%r377, [%rd81];
	add.s32 	%r378, %r266, 3584;
	div.s32 	%r379, %r378, %r105;
	mul.lo.s32 	%r380, %r379, %r105;
	sub.s32 	%r381, %r378, %r380;
	add.s32 	%r382, %r379, %r103;
	add.s32 	%r383, %r381, %r104;
	mad.lo.s32 	%r384, %r382, %r102, %r383;
	mul.wide.s32 	%rd82, %r384, 4;
	add.s64 	%rd83, %rd5, %rd82;
	ld.global.u32 	%r385, [%rd83];
	add.s32 	%r386, %r266, 3840;
	div.s32 	%r387, %r386, %r105;
	mul.lo.s32 	%r388, %r387, %r105;
	sub.s32 	%r389, %r386, %r388;
	add.s32 	%r390, %r387, %r103;
	add.s32 	%r391, %r389, %r104;
	mad.lo.s32 	%r392, %r390, %r102, %r391;
	mul.wide.s32 	%rd84, %r392, 4;
	add.s64 	%rd85, %rd5, %rd84;
	ld.global.u32 	%r393, [%rd85];
	add.s32 	%r394, %r273, %r907;
	add.s32 	%r395, %r281, %r394;
	add.s32 	%r396, %r289, %r395;
	add.s32 	%r397, %r297, %r396;
	add.s32 	%r398, %r305, %r397;
	add.s32 	%r399, %r313, %r398;
	add.s32 	%r400, %r321, %r399;
	add.s32 	%r401, %r329, %r400;
	add.s32 	%r402, %r337, %r401;
	add.s32 	%r403, %r345, %r402;
	add.s32 	%r404, %r353, %r403;
	add.s32 	%r405, %r361, %r404;
	add.s32 	%r406, %r369, %r405;
	add.s32 	%r407, %r377, %r406;
	add.s32 	%r408, %r385, %r407;
	add.s32 	%r907, %r393, %r408;
	sub.s64 	%rd86, %rd16, %rd154;
	setp.lt.u64 	%p4, %rd86, %rd53;
	add.s32 	%r892, %r892, 1;
	add.s32 	%r891, %r891, %r264;
	sub.s32 	%r890, %r890, %r264;
	@%p4 bra 	$L__BB5_41;
	bra.uni 	$L__BB5_27;
$L__BB5_29:
	setp.le.u64 	%p5, %rd16, %rd154;
	cvt.u32.u64 	%r409, %rd154;
	cvt.u32.u64 	%r410, %rd16;
	sub.s32 	%r411, %r410, %r409;
	setp.ge.s32 	%p6, %r50, %r411;
	or.pred  	%p7, %p5, %p6;
	@%p7 bra 	$L__BB5_41;
	cvt.u32.u64 	%r414, %rd8;
	cvt.u32.u64 	%r415, %rd2;
	add.s32 	%r70, %r101, %r409;
	not.b32 	%r417, %r50;
	add.s32 	%r71, %r417, %r59;
	add.s32 	%r418, %r414, %r415;
	sub.s32 	%r419, %r71, %r418;
	mul.lo.s32 	%r420, %r108, %r892;
	shl.b32 	%r421, %r420, 12;
	sub.s32 	%r422, %r419, %r421;
	shr.u32 	%r423, %r422, 8;
	add.s32 	%r72, %r423, 1;
	and.b32  	%r73, %r72, 7;
	setp.lt.u32 	%p8, %r422, 1792;
	mov.u32 	%r899, %r50;
	@%p8 bra 	$L__BB5_33;
	shr.u32 	%r424, %r890, 8;
	add.s32 	%r425, %r424, 1;
	and.b32  	%r426, %r425, 33554424;
	neg.s32 	%r894, %r426;
	mov.u32 	%r899, %r50;
$L__BB5_32:
	.pragma "nounroll";
	add.s32 	%r427, %r891, -1024;
	div.s32 	%r428, %r427, %r105;
	mul.lo.s32 	%r429, %r428, %r105;
	sub.s32 	%r430, %r427, %r429;
	add.s32 	%r431, %r428, %r103;
	add.s32 	%r432, %r430, %r104;
	mad.lo.s32 	%r433, %r431, %r102, %r432;
	mul.wide.s32 	%rd87, %r433, 4;
	add.s64 	%rd88, %rd5, %rd87;
	ld.global.u32 	%r434, [%rd88];
	add.s32 	%r435, %r434, %r907;
	add.s32 	%r436, %r891, -768;
	div.s32 	%r437, %r436, %r105;
	mul.lo.s32 	%r438, %r437, %r105;
	sub.s32 	%r439, %r436, %r438;
	add.s32 	%r440, %r437, %r103;
	add.s32 	%r441, %r439, %r104;
	mad.lo.s32 	%r442, %r440, %r102, %r441;
	mul.wide.s32 	%rd89, %r442, 4;
	add.s64 	%rd90, %rd5, %rd89;
	ld.global.u32 	%r443, [%rd90];
	add.s32 	%r444, %r443, %r435;
	add.s32 	%r445, %r891, -512;
	div.s32 	%r446, %r445, %r105;
	mul.lo.s32 	%r447, %r446, %r105;
	sub.s32 	%r448, %r445, %r447;
	add.s32 	%r449, %r446, %r103;
	add.s32 	%r450, %r448, %r104;
	mad.lo.s32 	%r451, %r449, %r102, %r450;
	mul.wide.s32 	%rd91, %r451, 4;
	add.s64 	%rd92, %rd5, %rd91;
	ld.global.u32 	%r452, [%rd92];
	add.s32 	%r453, %r452, %r444;
	add.s32 	%r454, %r891, -256;
	div.s32 	%r455, %r454, %r105;
	mul.lo.s32 	%r456, %r455, %r105;
	sub.s32 	%r457, %r454, %r456;
	add.s32 	%r458, %r455, %r103;
	add.s32 	%r459, %r457, %r104;
	mad.lo.s32 	%r460, %r458, %r102, %r459;
	mul.wide.s32 	%rd93, %r460, 4;
	add.s64 	%rd94, %rd5, %rd93;
	ld.global.u32 	%r461, [%rd94];
	add.s32 	%r462, %r461, %r453;
	add.s32 	%r463, %r891, 768;
	div.s32 	%r464, %r891, %r105;
	mul.lo.s32 	%r465, %r464, %r105;
	sub.s32 	%r466, %r891, %r465;
	add.s32 	%r467, %r464, %r103;
	add.s32 	%r468, %r466, %r104;
	mad.lo.s32 	%r469, %r467, %r102, %r468;
	mul.wide.s32 	%rd95, %r469, 4;
	add.s64 	%rd96, %rd5, %rd95;
	ld.global.u32 	%r470, [%rd96];
	add.s32 	%r471, %r470, %r462;
	add.s32 	%r472, %r891, 256;
	div.s32 	%r473, %r472, %r105;
	mul.lo.s32 	%r474, %r473, %r105;
	sub.s32 	%r475, %r472, %r474;
	add.s32 	%r476, %r473, %r103;
	add.s32 	%r477, %r475, %r104;
	mad.lo.s32 	%r478, %r476, %r102, %r477;
	mul.wide.s32 	%rd97, %r478, 4;
	add.s64 	%rd98, %rd5, %rd97;
	ld.global.u32 	%r479, [%rd98];
	add.s32 	%r480, %r479, %r471;
	add.s32 	%r481, %r891, 512;
	div.s32 	%r482, %r481, %r105;
	mul.lo.s32 	%r483, %r482, %r105;
	sub.s32 	%r484, %r481, %r483;
	add.s32 	%r485, %r482, %r103;
	add.s32 	%r486, %r484, %r104;
	mad.lo.s32 	%r487, %r485, %r102, %r486;
	mul.wide.s32 	%rd99, %r487, 4;
	add.s64 	%rd100, %rd5, %rd99;
	ld.global.u32 	%r488, [%rd100];
	add.s32 	%r489, %r488, %r480;
	div.s32 	%r490, %r463, %r105;
	mul.lo.s32 	%r491, %r490, %r105;
	sub.s32 	%r492, %r463, %r491;
	add.s32 	%r493, %r490, %r103;
	add.s32 	%r494, %r492, %r104;
	mad.lo.s32 	%r495, %r493, %r102, %r494;
	mul.wide.s32 	%rd101, %r495, 4;
	add.s64 	%rd102, %rd5, %rd101;
	ld.global.u32 	%r496, [%rd102];
	add.s32 	%r907, %r496, %r489;
	add.s32 	%r899, %r899, 2048;
	add.s32 	%r891, %r891, 2048;
	add.s32 	%r894, %r894, 8;
	setp.ne.s32 	%p9, %r894, 0;
	@%p9 bra 	$L__BB5_32;
$L__BB5_33:
	setp.eq.s32 	%p10, %r73, 0;
	@%p10 bra 	$L__BB5_41;
	setp.lt.u32 	%p11, %r73, 4;
	@%p11 bra 	$L__BB5_36;
	add.s32 	%r498, %r70, %r899;
	div.s32 	%r499, %r498, %r105;
	mul.lo.s32 	%r500, %r499, %r105;
	sub.s32 	%r501, %r498, %r500;
	add.s32 	%r502, %r499, %r103;
	add.s32 	%r503, %r501, %r104;
	mad.lo.s32 	%r504, %r502, %r102, %r503;
	mul.wide.s32 	%rd103, %r504, 4;
	add.s64 	%rd104, %rd5, %rd103;
	ld.global.u32 	%r505, [%rd104];
	add.s32 	%r506, %r505, %r907;
	add.s32 	%r507, %r498, 256;
	div.s32 	%r508, %r507, %r105;
	mul.lo.s32 	%r509, %r508, %r105;
	sub.s32 	%r510, %r507, %r509;
	add.s32 	%r511, %r508, %r103;
	add.s32 	%r512, %r510, %r104;
	mad.lo.s32 	%r513, %r511, %r102, %r512;
	mul.wide.s32 	%rd105, %r513, 4;
	add.s64 	%rd106, %rd5, %rd105;
	ld.global.u32 	%r514, [%rd106];
	add.s32 	%r515, %r514, %r506;
	add.s32 	%r516, %r498, 512;
	div.s32 	%r517, %r516, %r105;
	mul.lo.s32 	%r518, %r517, %r105;
	sub.s32 	%r519, %r516, %r518;
	add.s32 	%r520, %r517, %r103;
	add.s32 	%r521, %r519, %r104;
	mad.lo.s32 	%r522, %r520, %r102, %r521;
	mul.wide.s32 	%rd107, %r522, 4;
	add.s64 	%rd108, %rd5, %rd107;
	ld.global.u32 	%r523, [%rd108];
	add.s32 	%r524, %r523, %r515;
	add.s32 	%r525, %r498, 768;
	div.s32 	%r526, %r525, %r105;
	mul.lo.s32 	%r527, %r526, %r105;
	sub.s32 	%r528, %r525, %r527;
	add.s32 	%r529, %r526, %r103;
	add.s32 	%r530, %r528, %r104;
	mad.lo.s32 	%r531, %r529, %r102, %r530;
	mul.wide.s32 	%rd109, %r531, 4;
	add.s64 	%rd110, %rd5, %rd109;
	ld.global.u32 	%r532, [%rd110];
	add.s32 	%r907, %r532, %r524;
	add.s32 	%r899, %r899, 1024;
$L__BB5_36:
	and.b32  	%r534, %r72, 3;
	setp.eq.s32 	%p12, %r534, 0;
	@%p12 bra 	$L__BB5_41;
	setp.eq.s32 	%p13, %r534, 1;
	@%p13 bra 	$L__BB5_39;
	add.s32 	%r535, %r70, %r899;
	div.s32 	%r536, %r535, %r105;
	mul.lo.s32 	%r537, %r536, %r105;
	sub.s32 	%r538, %r535, %r537;
	add.s32 	%r539, %r536, %r103;
	add.s32 	%r540, %r538, %r104;
	mad.lo.s32 	%r541, %r539, %r102, %r540;
	mul.wide.s32 	%rd111, %r541, 4;
	add.s64 	%rd112, %rd5, %rd111;
	ld.global.u32 	%r542, [%rd112];
	add.s32 	%r543, %r542, %r907;
	add.s32 	%r544, %r535, 256;
	div.s32 	%r545, %r544, %r105;
	mul.lo.s32 	%r546, %r545, %r105;
	sub.s32 	%r547, %r544, %r546;
	add.s32 	%r548, %r545, %r103;
	add.s32 	%r549, %r547, %r104;
	mad.lo.s32 	%r550, %r548, %r102, %r549;
	mul.wide.s32 	%rd113, %r550, 4;
	add.s64 	%rd114, %rd5, %rd113;
	ld.global.u32 	%r551, [%rd114];
	add.s32 	%r907, %r551, %r543;
	add.s32 	%r899, %r899, 512;
$L__BB5_39:
	and.b32  	%r552, %r71, 256;
	setp.ne.s32 	%p14, %r552, 0;
	@%p14 bra 	$L__BB5_41;
	add.s32 	%r553, %r70, %r899;
	div.s32 	%r554, %r553, %r105;
	mul.lo.s32 	%r555, %r554, %r105;
	sub.s32 	%r556, %r553, %r555;
	add.s32 	%r557, %r554, %r103;
	add.s32 	%r558, %r556, %r104;
	mad.lo.s32 	%r559, %r557, %r102, %r558;
	mul.wide.s32 	%rd115, %r559, 4;
	add.s64 	%rd116, %rd5, %rd115;
	ld.global.u32 	%r560, [%rd116];
	add.s32 	%r907, %r560, %r907;
$L__BB5_41:
	// begin inline asm
	mov.u32 %r561, %laneid;
	// end inline asm
	mov.b32 	%r564, 1;
	mov.b32 	%r585, 31;
	mov.b32 	%r586, -1;
	// begin inline asm
	shfl.sync.down.b32 %r562, %r907, %r564, %r585, %r586;
	// end inline asm
	setp.gt.s32 	%p15, %r561, 30;
	selp.b32 	%r587, 0, %r562, %p15;
	add.s32 	%r568, %r587, %r907;
	mov.b32 	%r569, 2;
	// begin inline asm
	shfl.sync.down.b32 %r567, %r568, %r569, %r585, %r586;
	// end inline asm
	setp.gt.s32 	%p16, %r561, 29;
	selp.b32 	%r588, 0, %r567, %p16;
	add.s32 	%r573, %r568, %r588;
	mov.b32 	%r574, 4;
	// begin inline asm
	shfl.sync.down.b32 %r572, %r573, %r574, %r585, %r586;
	// end inline asm
	setp.gt.s32 	%p17, %r561, 27;
	selp.b32 	%r589, 0, %r572, %p17;
	add.s32 	%r578, %r573, %r589;
	mov.b32 	%r579, 8;
	// begin inline asm
	shfl.sync.down.b32 %r577, %r578, %r579, %r585, %r586;
	// end inline asm
	setp.gt.s32 	%p18, %r561, 23;
	selp.b32 	%r590, 0, %r577, %p18;
	add.s32 	%r583, %r578, %r590;
	mov.b32 	%r584, 16;
	// begin inline asm
	shfl.sync.down.b32 %r582, %r583, %r584, %r585, %r586;
	// end inline asm
	setp.gt.s32 	%p19, %r561, 15;
	selp.b32 	%r591, 0, %r582, %p19;
	add.s32 	%r908, %r583, %r591;
	setp.ne.s32 	%p20, %r561, 0;
	@%p20 bra 	$L__BB5_43;
	shr.u32 	%r592, %r50, 3;
	and.b32  	%r593, %r592, 124;
	mov.u32 	%r594, _ZZN3cub18CUB_300001_SM_10006detail6reduce18DeviceReduceKernelINS2_10policy_hubIiyN4cuda3std3__44plusIiEEE10Policy1000EN6thrust24THRUST_300001_SM_1000_NS20permutation_iteratorINSD_10device_ptrIKiEENSD_18transform_iteratorI16SubarrayIndexMapNSD_17counting_iteratorIiNSD_11use_defaultESL_SL_EESL_SL_EEEEyS9_iNS7_10__identityEEEvT0_PT3_T1_NS0_13GridEvenShareIST_EET2_T4_E12temp_storage;
	add.s32 	%r595, %r594, %r593;
	st.shared.u32 	[%r595+8], %r908;
$L__BB5_43:
	bar.sync 	0;
	setp.ne.s32 	%p21, %r50, 0;
	@%p21 bra 	$L__BB5_45;
	ld.shared.u32 	%r596, [_ZZN3cub18CUB_300001_SM_10006detail6reduce18DeviceReduceKernelINS2_10policy_hubIiyN4cuda3std3__44plusIiEEE10Policy1000EN6thrust24THRUST_300001_SM_1000_NS20permutation_iteratorINSD_10device_ptrIKiEENSD_18transform_iteratorI16SubarrayIndexMapNSD_17counting_iteratorIiNSD_11use_defaultESL_SL_EESL_SL_EEEEyS9_iNS7_10__identityEEEvT0_PT3_T1_NS0_13GridEvenShareIST_EET2_T4_E12temp_storage+12];
	add.s32 	%r597, %r596, %r908;
	ld.shared.u32 	%r598, [_ZZN3cub18CUB_300001_SM_10006detail6reduce18DeviceReduceKernelINS2_10policy_hubIiyN4cuda3std3__44plusIiEEE10Policy1000EN6thrust24THRUST_300001_SM_1000_NS20permutation_iteratorINSD_10device_ptrIKiEENSD_18transform_iteratorI16SubarrayIndexMapNSD_17counting_iteratorIiNSD_11use_defaultESL_SL_EESL_SL_EEEEyS9_iNS7_10__identityEEEvT0_PT3_T1_NS0_13GridEvenShareIST_EET2_T4_E12temp_storage+16];
	add.s32 	%r599, %r597, %r598;
	ld.shared.u32 	%r600, [_ZZN3cub18CUB_300001_SM_10006detail6reduce18DeviceReduceKernelINS2_10policy_hubIiyN4cuda3std3__44plusIiEEE10Policy1000EN6thrust24THRUST_300001_SM_1000_NS20permutation_iteratorINSD_10device_ptrIKiEENSD_18transform_iteratorI16SubarrayIndexMapNSD_17counting_iteratorIiNSD_11use_defaultESL_SL_EESL_SL_EEEEyS9_iNS7_10__identityEEEvT0_PT3_T1_NS0_13GridEvenShareIST_EET2_T4_E12temp_storage+20];
	add.s32 	%r601, %r599, %r600;
	ld.shared.u32 	%r602, [_ZZN3cub18CUB_300001_SM_10006detail6reduce18DeviceReduceKernelINS2_10policy_hubIiyN4cuda3std3__44plusIiEEE10Policy1000EN6thrust24THRUST_300001_SM_1000_NS20permutation_iteratorINSD_10device_ptrIKiEENSD_18transform_iteratorI16SubarrayIndexMapNSD_17counting_iteratorIiNSD_11use_defaultESL_SL_EESL_SL_EEEEyS9_iNS7_10__identityEEEvT0_PT3_T1_NS0_13GridEvenShareIST_EET2_T4_E12temp_storage+24];
	add.s32 	%r603, %r601, %r602;
	ld.shared.u32 	%r604, [_ZZN3cub18CUB_300001_SM_10006detail6reduce18DeviceReduceKernelINS2_10policy_hubIiyN4cuda3std3__44plusIiEEE10Policy1000EN6thrust24THRUST_300001_SM_1000_NS20permutation_iteratorINSD_10device_ptrIKiEENSD_18transform_iteratorI16SubarrayIndexMapNSD_17counting_iteratorIiNSD_11use_defaultESL_SL_EESL_SL_EEEEyS9_iNS7_10__identityEEEvT0_PT3_T1_NS0_13GridEvenShareIST_EET2_T4_E12temp_storage+28];
	add.s32 	%r605, %r603, %r604;
	ld.shared.u32 	%r606, [_ZZN3cub18CUB_300001_SM_10006detail6reduce18DeviceReduceKernelINS2_10policy_hubIiyN4cuda3std3__44plusIiEEE10Policy1000EN6thrust24THRUST_300001_SM_1000_NS20permutation_iteratorINSD_10device_ptrIKiEENSD_18transform_iteratorI16SubarrayIndexMapNSD_17counting_iteratorIiNSD_11use_defaultESL_SL_EESL_SL_EEEEyS9_iNS7_10__identityEEEvT0_PT3_T1_NS0_13GridEvenShareIST_EET2_T4_E12temp_storage+32];
	add.s32 	%r607, %r605, %r606;
	ld.shared.u32 	%r608, [_ZZN3cub18CUB_300001_SM_10006detail6reduce18DeviceReduceKernelINS2_10policy_hubIiyN4cuda3std3__44plusIiEEE10Policy1000EN6thrust24THRUST_300001_SM_1000_NS20permutation_iteratorINSD_10device_ptrIKiEENSD_18transform_iteratorI16SubarrayIndexMapNSD_17counting_iteratorIiNSD_11use_defaultESL_SL_EESL_SL_EEEEyS9_iNS7_10__identityEEEvT0_PT3_T1_NS0_13GridEvenShareIST_EET2_T4_E12temp_storage+36];
	add.s32 	%r908, %r607, %r608;
$L__BB5_45:
	mov.u32 	%r873, %tid.x;
	setp.ne.s32 	%p54, %r873, 0;
	@%p54 bra 	$L__BB5_47;
	ld.param.u64 	%rd153, [_ZN3cub18CUB_300001_SM_10006detail6reduce18DeviceReduceKernelINS2_10policy_hubIiyN4cuda3std3__44plusIiEEE10Policy1000EN6thrust24THRUST_300001_SM_1000_NS20permutation_iteratorINSD_10device_ptrIKiEENSD_18transform_iteratorI16SubarrayIndexMapNSD_17counting_iteratorIiNSD_11use_defaultESL_SL_EESL_SL_EEEEyS9_iNS7_10__identityEEEvT0_PT3_T1_NS0_13GridEvenShareIST_EET2_T4__param_1];
	cvta.to.global.u64 	%rd150, %rd153;
	mul.wide.u32 	%rd151, %r2, 4;
	add.s64 	%rd152, %rd150, %rd151;
	st.global.u32 	[%rd152], %r908;
$L__BB5_47:
	ret;

}
	// .globl	_ZN3cub18CUB_300001_SM_10006detail6reduce28DeviceReduceSingleTileKernelINS2_10policy_hubIiyN4cuda3std3__44plusIiEEE10Policy1000EPiSC_iS9_iiNS7_10__identityEEEvT0_T1_T2_T3_T4_T6_
.visible .entry _ZN3cub18CUB_300001_SM_10006detail6reduce28DeviceReduceSingleTileKernelINS2_10policy_hubIiyN4cuda3std3__44plusIiEEE10Policy1000EPiSC_iS9_iiNS7_10__identityEEEvT0_T1_T2_T3_T4_T6_(
	.param .u64 .ptr .align 1 _ZN3cub18CUB_300001_SM_10006detail6reduce28DeviceReduceSingleTileKernelINS2_10policy_hubIiyN4cuda3std3__44plusIiEEE10Policy1000EPiSC_iS9_iiNS7_10__identityEEEvT0_T1_T2_T3_T4_T6__param_0,
	.param .u64 .ptr .align 1 _ZN3cub18CUB_300001_SM_10006detail6reduce28DeviceReduceSingleTileKernelINS2_10policy_hubIiyN4cuda3std3__44plusIiEEE10Policy1000EPiSC_iS9_iiNS7_10__identityEEEvT0_T1_T2_T3_T4_T6__param_1,
	.param .u32 _ZN3cub18CUB_300001_SM_10006detail6reduce28DeviceReduceSingleTileKernelINS2_10policy_hubIiyN4cuda3std3__44plusIiEEE10Policy1000EPiSC_iS9_iiNS7_10__identityEEEvT0_T1_T2_T3_T4_T6__param_2,
	.param .align 1 .b8 _ZN3cub18CUB_300001_SM_10006detail6reduce28DeviceReduceSingleTileKernelINS2_10policy_hubIiyN4cuda3std3__44plusIiEEE10Policy1000EPiSC_iS9_iiNS7_10__identityEEEvT0_T1_T2_T3_T4_T6__param_3[1],
	.param .u32 _ZN3cub18CUB_300001_SM_10006detail6reduce28DeviceReduceSingleTileKernelINS2_10policy_hubIiyN4cuda3std3__44plusIiEEE10Policy1000EPiSC_iS9_iiNS7_10__identityEEEvT0_T1_T2_T3_T4_T6__param_4,
	.param .align 1 .b8 _ZN3cub18CUB_300001_SM_10006detail6reduce28DeviceReduceSingleTileKernelINS2_10policy_hubIiyN4cuda3std3__44plusIiEEE10Policy1000EPiSC_iS9_iiNS7_10__identityEEEvT0_T1_T2_T3_T4_T6__param_5[1]
)
.maxntid 256
.minnctapersm 1
{
	.reg .pred 	%p<97>;
	.reg .b32 	%r<687>;
	.reg .b64 	%rd<125>;
	// demoted variable
	.shared .align 4 .b8 _ZZN3cub18CUB_300001_SM_10006detail6reduce28DeviceReduceSingleTileKernelINS2_10policy_hubIiyN4cuda3std3__44plusIiEEE10Policy1000EPiSC_iS9_iiNS7_10__identityEEEvT0_T1_T2_T3_T4_T6_E12temp_storage[44];
	ld.param.u64 	%rd16, [_ZN3cub18CUB_300001_SM_10006detail6reduce28DeviceReduceSingleTileKernelINS2_10policy_hubIiyN4cuda3std3__44plusIiEEE10Policy1000EPiSC_iS9_iiNS7_10__identityEEEvT0_T1_T2_T3_T4_T6__param_0];
	ld.param.u64 	%rd17, [_ZN3cub18CUB_300001_SM_10006detail6reduce28DeviceReduceSingleTileKernelINS2_10policy_hubIiyN4cuda3std3__44plusIiEEE10Policy1000EPiSC_iS9_iiNS7_10__identityEEEvT0_T1_T2_T3_T4_T6__param_1];
	ld.param.u32 	%r120, [_ZN3cub18CUB_300001_SM_10006detail6reduce28DeviceReduceSingleTileKernelINS2_10policy_hubIiyN4cuda3std3__44plusIiEEE10Policy1000EPiSC_iS9_iiNS7_10__identityEEEvT0_T1_T2_T3_T4_T6__param_2];
	ld.param.u32 	%r121, [_ZN3cub18CUB_300001_SM_10006detail6reduce28DeviceReduceSingleTileKernelINS2_10policy_hubIiyN4cuda3std3__44plusIiEEE10Policy1000EPiSC_iS9_iiNS7_10__identityEEEvT0_T1_T2_T3_T4_T6__param_4];
	cvta.to.global.u64 	%rd1, %rd17;
	setp.ne.s32 	%p1, %r120, 0;
	@%p1 bra 	$L__BB6_3;
	mov.u32 	%r633, %tid.x;
	setp.ne.s32 	%p96, %r633, 0;
	@%p96 bra 	$L__BB6_74;
	st.global.u32 	[%rd1], %r121;
	bra.uni 	$L__BB6_74;
$L__BB6_3:
	and.b64  	%rd18, %rd16, 15;
	setp.ne.s64 	%p2, %rd18, 0;
	@%p2 bra 	$L__BB6_38;
	setp.gt.s32 	%p49, %r120, 4095;
	@%p49 bra 	$L__BB6_22;
	mov.u32 	%r1, %tid.x;
	setp.ge.s32 	%p66, %r1, %r120;
	mov.b32 	%r644, 0;
	mov.u32 	%r639, %r1;
	@%p66 bra 	$L__BB6_7;
	mul.wide.u32 	%rd113, %r1, 4;
	add.s64 	%rd112, %rd16, %rd113;
	// begin inline asm
	ld.global.nc.u32 %r644, [%rd112];
	// end inline asm
	add.s32 	%r639, %r1, 256;
$L__BB6_7:
	setp.ge.s32 	%p67, %r639, %r120;
	@%p67 bra 	$L__BB6_13;
	not.b32 	%r507, %r639;
	add.s32 	%r6, %r120, %r507;
	and.b32  	%r508, %r6, 768;
	setp.eq.s32 	%p68, %r508, 768;
	@%p68 bra 	$L__BB6_11;
	mul.wide.u32 	%rd114, %r639, 4;
	add.s64 	%rd121, %rd16, %rd114;
	shr.u32 	%r509, %r6, 8;
	add.s32 	%r510, %r509, 1;
	and.b32  	%r511, %r510, 3;
	neg.s32 	%r636, %r511;
$L__BB6_10:
	.pragma "nounroll";
	// begin inline asm
	ld.global.nc.u32 %r512, [%rd121];
	// end inline asm
	add.s32 	%r644, %r512, %r644;
	add.s32 	%r639, %r639, 256;
	add.s64 	%rd121, %rd121, 1024;
	add.s32 	%r636, %r636, 1;
	setp.ne.s32 	%p69, %r636, 0;
	@%p69 bra 	$L__BB6_10;
$L__BB6_11:
	setp.lt.u32 	%p70, %r6, 768;
	@%p70 bra 	$L__BB6_13;
$L__BB6_12:
	mul.wide.s32 	%rd120, %r639, 4;
	add.s64 	%rd116, %rd16, %rd120;
	// begin inline asm
	ld.global.nc.u32 %r513, [%rd116];
	// end inline asm
	add.s32 	%r517, %r513, %r644;
	add.s64 	%rd117, %rd116, 1024;
	// begin inline asm
	ld.global.nc.u32 %r514, [%rd117];
	// end inline asm
	add.s32 	%r518, %r514, %r517;
	add.s64 	%rd118, %rd116, 2048;
	// begin inline asm
	ld.global.nc.u32 %r515, [%rd118];
	// end inline asm
	add.s32 	%r519, %r515, %r518;
	add.s64 	%rd119, %rd116, 3072;
	// begin inline asm
	ld.global.nc.u32 %r516, [%rd119];
	// end inline asm
	add.s32 	%r644, %r516, %r519;
	add.s32 	%r639, %r639, 1024;
	setp.lt.s32 	%p71, %r639, %r120;
	@%p71 bra 	$L__BB6_12;
$L__BB6_13:
	setp.lt.s32 	%p72, %r120, 256;
	@%p72 bra 	$L__BB6_18;
	// begin inline asm
	mov.u32 %r583, %laneid;
	// end inline asm
	mov.b32 	%r586, 1;
	mov.b32 	%r607, 31;
	mov.b32 	%r608, -1;
	// begin inline asm
	shfl.sync.down.b32 %r584, %r644, %r586, %r607, %r608;
	// end inline asm
	setp.gt.s32 	%p88, %r583, 30;
	selp.b32 	%r609, 0, %r584, %p88;
	add.s32 	%r590, %r609, %r644;
	mov.b32 	%r591, 2;
	// begin inline asm
	shfl.sync.down.b32 %r589, %r590, %r591, %r607, %r608;
	// end inline asm
	setp.gt.s32 	%p89, %r583, 29;
	selp.b32 	%r610, 0, %r589, %p89;
	add.s32 	%r595, %r590, %r610;
	mov.b32 	%r596, 4;
	// begin inline asm
	shfl.sync.down.b32 %r594, %r595, %r596, %r607, %r608;
	// end inline asm
	setp.gt.s32 	%p90, %r583, 27;
	selp.b32 	%r611, 0, %r594, %p90;
	add.s32 	%r600, %r595, %r611;
	mov.b32 	%r601, 8;
	// begin inline asm
	shfl.sync.down.b32 %r599, %r600, %r601, %r607, %r608;
	// end inline asm
	setp.gt.s32 	%p91, %r583, 23;
	selp.b32 	%r612, 0, %r599, %p91;
	add.s32 	%r605, %r600, %r612;
	mov.b32 	%r606, 16;
	// begin inline asm
	shfl.sync.down.b32 %r604, %r605, %r606, %r607, %r608;
	// end inline asm
	setp.gt.s32 	%p92, %r583, 15;
	selp.b32 	%r613, 0, %r604, %p92;
	add.s32 	%r686, %r605, %r613;
	setp.ne.s32 	%p93, %r583, 0;
	@%p93 bra 	$L__BB6_16;
	shr.u32 	%r614, %r1, 3;
	and.b32  	%r615, %r614, 124;
	mov.u32 	%r616, _ZZN3cub18CUB_300001_SM_10006detail6reduce28DeviceReduceSingleTileKernelINS2_10policy_hubIiyN4cuda3std3__44plusIiEEE10Policy1000EPiSC_iS9_iiNS7_10__identityEEEvT0_T1_T2_T3_T4_T6_E12temp_storage;
	add.s32 	%r617, %r616, %r615;
	st.shared.u32 	[%r617+8], %r686;
$L__BB6_16:
	bar.sync 	0;
	setp.ne.s32 	%p94, %r1, 0;
	@%p94 bra 	$L__BB6_72;
	ld.shared.u32 	%r618, [_ZZN3cub18CUB_300001_SM_10006detail6reduce28DeviceReduceSingleTileKernelINS2_10policy_hubIiyN4cuda3std3__44plusIiEEE10Policy1000EPiSC_iS9_iiNS7_10__identityEEEvT0_T1_T2_T3_T4_T6_E12temp_storage+12];
	add.s32 	%r619, %r618, %r686;
	ld.shared.u32 	%r620, [_ZZN3cub18CUB_300001_SM_10006detail6reduce28DeviceReduceSingleTileKernelINS2_10policy_hubIiyN4cuda3std3__44plusIiEEE10Policy1000EPiSC_iS9_iiNS7_10__identityEEEvT0_T1_T2_T3_T4_T6_E12temp_storage+16];
	add.s32 	%r621, %r619, %r620;
	ld.shared.u32 	%r622, [_ZZN3cub18CUB_300001_SM_10006detail6reduce28DeviceReduceSingleTileKernelINS2_10policy_hubIiyN4cuda3std3__44plusIiEEE10Policy1000EPiSC_iS9_iiNS7_10__identityEEEvT0_T1_T2_T3_T4_T6_E12temp_storage+20];
	add.s32 	%r623, %r621, %r622;
	ld.shared.u32 	%r624, [_ZZN3cub18CUB_300001_SM_10006detail6reduce28DeviceReduceSingleTileKernelINS2_10policy_hubIiyN4cuda3std3__44plusIiEEE10Policy1000EPiSC_iS9_iiNS7_10__identityEEEvT0_T1_T2_T3_T4_T6_E12temp_storage+24];
	add.s32 	%r625, %r623, %r624;
	ld.shared.u32 	%r626, [_ZZN3cub18CUB_300001_SM_10006detail6reduce28DeviceReduceSingleTileKernelINS2_10policy_hubIiyN4cuda3std3__44plusIiEEE10Policy1000EPiSC_iS9_iiNS7_10__identityEEEvT0_T1_T2_T3_T4_T6_E12temp_storage+28];
	add.s32 	%r627, %r625, %r626;
	ld.shared.u32 	%r628, [_ZZN3cub18CUB_300001_SM_10006detail6reduce28DeviceReduceSingleTileKernelINS2_10policy_hubIiyN4cuda3std3__44plusIiEEE10Policy1000EPiSC_iS9_iiNS7_10__identityEEEvT0_T1_T2_T3_T4_T6_E12temp_storage+32];
	add.s32 	%r629, %r627, %r628;
	ld.shared.u32 	%r630, [_ZZN3cub18CUB_300001_SM_10006detail6reduce28DeviceReduceSingleTileKernelINS2_10policy_hubIiyN4cuda3std3__44plusIiEEE10Policy1000EPiSC_iS9_iiNS7_10__identityEEEvT0_T1_T2_T3_T4_T6_E12temp_storage+36];
	add.s32 	%r686, %r629, %r630;
	bra.uni 	$L__BB6_72;
$L__BB6_18:
	// begin inline asm
	mov.u32 %r520, %laneid;
	// end inline asm
	and.b32  	%r546, %r1, 992;
	add.s32 	%r547, %r546, 32;
	setp.gt.s32 	%p73, %r547, %r120;
	not.b32 	%r548, %r546;
	add.s32 	%r549, %r120, %r548;
	selp.b32 	%r544, %r549, 31, %p73;
	mov.b32 	%r523, 1;
	mov.b32 	%r545, -1;
	// begin inline asm
	shfl.sync.down.b32 %r521, %r644, %r523, %r544, %r545;
	// end inline asm
	setp.lt.s32 	%p74, %r520, %r544;
	selp.b32 	%r550, %r521, 0, %p74;
	add.s32 	%r527, %r550, %r644;
	mov.b32 	%r528, 2;
	// begin inline asm
	shfl.sync.down.b32 %r526, %r527, %r528, %r544, %r545;
	// end inline asm
	add.s32 	%r551, %r520, 2;
	setp.gt.s32 	%p75, %r551, %r544;
	selp.b32 	%r552, 0, %r526, %p75;
	add.s32 	%r532, %r527, %r552;
	mov.b32 	%r533, 4;
	// begin inline asm
	shfl.sync.down.b32 %r531, %r532, %r533, %r544, %r545;
	// end inline asm
	add.s32 	%r553, %r520, 4;
	setp.gt.s32 	%p76, %r553, %r544;
	selp.b32 	%r554, 0, %r531, %p76;
	add.s32 	%r537, %r532, %r554;
	mov.b32 	%r538, 8;
	// begin inline asm
	shfl.sync.down.b32 %r536, %r537, %r538, %r544, %r545;
	// end inline asm
	add.s32 	%r555, %r520, 8;
	setp.gt.s32 	%p77, %r555, %r544;
	selp.b32 	%r556, 0, %r536, %p77;
	add.s32 	%r542, %r537, %r556;
	mov.b32 	%r543, 16;
	// begin inline asm
	shfl.sync.down.b32 %r541, %r542, %r543, %r544, %r545;
	// end inline asm
	add.s32 	%r557, %r520, 16;
	setp.gt.s32 	%p78, %r557, %r544;
	selp.b32 	%r558, 0, %r541, %p78;
	add.s32 	%r686, %r542, %r558;
	setp.ne.s32 	%p79, %r520, 0;
	@%p79 bra 	$L__BB6_20;
	shr.u32 	%r559, %r1, 3;
	and.b32  	%r560, %r559, 124;
	mov.u32 	%r561, _ZZN3cub18CUB_300001_SM_10006detail6reduce28DeviceReduceSingleTileKernelINS2_10policy_hubIiyN4cuda3std3__44plusIiEEE10Policy1000EPiSC_iS9_iiNS7_10__identityEEEvT0_T1_T2_T3_T4_T6_E12temp_storage;
	add.s32 	%r562, %r561, %r560;
	st.shared.u32 	[%r562+8], %r686;
$L__BB6_20:
	bar.sync 	0;
	setp.ne.s32 	%p80, %r1, 0;
	@%p80 bra 	$L__BB6_72;
	setp.gt.s32 	%p81, %r120, 32;
	ld.shared.u32 	%r563, [_ZZN3cub18CUB_300001_SM_10006detail6reduce28DeviceReduceSingleTileKernelINS2_10policy_hubIiyN4cuda3std3__44plusIiEEE10Policy1000EPiSC_iS9_iiNS7_10__identityEEEvT0_T1_T2_T3_T4_T6_E12temp_storage+12];
	selp.b32 	%r564, %r563, 0, %p81;
	add.s32 	%r565, %r564, %r686;
	setp.gt.s32 	%p82, %r120, 64;
	ld.shared.u32 	%r566, [_ZZN3cub18CUB_300001_SM_10006detail6reduce28DeviceReduceSingleTileKernelINS2_10policy_hubIiyN4cuda3std3__44plusIiEEE10Policy1000EPiSC_iS9_iiNS7_10__identityEEEvT0_T1_T2_T3_T4_T6_E12temp_storage+16];
	selp.b32 	%r567, %r566, 0, %p82;
	add.s32 	%r568, %r565, %r567;
	setp.gt.s32 	%p83, %r120, 96;
	ld.shared.u32 	%r569, [_ZZN3cub18CUB_300001_SM_10006detail6reduce28DeviceReduceSingleTileKernelINS2_10policy_hubIiyN4cuda3std3__44plusIiEEE10Policy1000EPiSC_iS9_iiNS7_10__identityEEEvT0_T1_T2_T3_T4_T6_E12temp_storage+20];
	selp.b32 	%r570, %r569, 0, %p83;
	add.s32 	%r571, %r568, %r570;
	setp.gt.s32 	%p84, %r120, 128;
	ld.shared.u32 	%r572, [_ZZN3cub18CUB_300001_SM_10006detail6reduce28DeviceReduceSingleTileKernelINS2_10policy_hubIiyN4cuda3std3__44plusIiEEE10Policy1000EPiSC_iS9_iiNS7_10__identityEEEvT0_T1_T2_T3_T4_T6_E12temp_storage+24];
	selp.b32 	%r573, %r572, 0, %p84;
	add.s32 	%r574, %r571, %r573;
	setp.gt.s32 	%p85, %r120, 160;
	ld.shared.u32 	%r575, [_ZZN3cub18CUB_300001_SM_10006detail6reduce28DeviceReduceSingleTileKernelINS2_10policy_hubIiyN4cuda3std3__44plusIiEEE10Policy1000EPiSC_iS9_iiNS7_10__identityEEEvT0_T1_T2_T3_T4_T6_E12temp_storage+28];
	selp.b32 	%r576, %r575, 0, %p85;
	add.s32 	%r577, %r574, %r576;
	setp.gt.s32 	%p86, %r120, 192;
	ld.shared.u32 	%r578, [_ZZN3cub18CUB_300001_SM_10006detail6reduce28DeviceReduceSingleTileKernelINS2_10policy_hubIiyN4cuda3std3__44plusIiEEE10Policy1000EPiSC_iS9_iiNS7_10__identityEEEvT0_T1_T2_T3_T4_T6_E12temp_storage+32];
	selp.b32 	%r579, %r578, 0, %p86;
	add.s32 	%r580, %r577, %r579;
	setp.gt.s32 	%p87, %r120, 224;
	ld.shared.u32 	%r581, [_ZZN3cub18CUB_300001_SM_10006detail6reduce28DeviceReduceSingleTileKernelINS2_10policy_hubIiyN4cuda3std3__44plusIiEEE10Policy1000EPiSC_iS9_iiNS7_10__identityEEEvT0_T1_T2_T3_T4_T6_E12temp_storage+36];
	selp.b32 	%r582, %r581, 0, %p87;
	add.s32 	%r686, %r580, %r582;
	bra.uni 	$L__BB6_72;
$L__BB6_22:
	mov.u32 	%r26, %tid.x;
	shl.b32 	%r377, %r26, 2;
	mul.wide.u32 	%rd86, %r377, 4;
	add.s64 	%rd76, %rd16, %rd86;
	// begin inline asm
	ld.global.nc.v2.u64 {%rd74, %rd75}, [%rd76];
	// end inline asm
	mov.b64 	{%r378, %r379}, %rd75;
	mov.b64 	{%r380, %r381}, %rd74;
	add.s64 	%rd79, %rd76, 4096;
	// begin inline asm
	ld.global.nc.v2.u64 {%rd77, %rd78}, [%rd79];
	// end inline asm
	mov.b64 	{%r382, %r383}, %rd78;
	mov.b64 	{%r384, %r385}, %rd77;
	add.s64 	%rd82, %rd76, 8192;
	// begin inline asm
	ld.global.nc.v2.u64 {%rd80, %rd81}, [%rd82];
	// end inline asm
	mov.b64 	{%r386, %r387}, %rd81;
	mov.b64 	{%r388, %r389}, %rd80;
	add.s64 	%rd85, %rd76, 12288;
	// begin inline asm
	ld.global.nc.v2.u64 {%rd83, %rd84}, [%rd85];
	// end inline asm
	mov.b64 	{%r390, %r391}, %rd84;
	mov.b64 	{%r392, %r393}, %rd83;
	add.s32 	%r394, %r381, %r380;
	add.s32 	%r395, %r378, %r394;
	add.s32 	%r396, %r379, %r395;
	add.s32 	%r397, %r384, %r396;
	add.s32 	%r398, %r385, %r397;
	add.s32 	%r399, %r382, %r398;
	add.s32 	%r400, %r383, %r399;
	add.s32 	%r401, %r388, %r400;
	add.s32 	%r402, %r389, %r401;
	add.s32 	%r403, %r386, %r402;
	add.s32 	%r404, %r387, %r403;
	add.s32 	%r405, %r392, %r404;
	add.s32 	%r406, %r393, %r405;
	add.s32 	%r407, %r390, %r406;
	add.s32 	%r659, %r391, %r407;
	setp.lt.u32 	%p50, %r120, 8192;
	mov.b32 	%r648, 4096;
	@%p50 bra 	$L__BB6_26;
	add.s32 	%r28, %r120, -4096;
	mov.b32 	%r648, 4096;
$L__BB6_24:
	mul.wide.s32 	%rd99, %r648, 4;
	add.s64 	%rd89, %rd76, %rd99;
	// begin inline asm
	ld.global.nc.v2.u64 {%rd87, %rd88}, [%rd89];
	// end inline asm
	mov.b64 	{%r409, %r410}, %rd88;
	mov.b64 	{%r411, %r412}, %rd87;
	add.s64 	%rd92, %rd89, 4096;
	// begin inline asm
	ld.global.nc.v2.u64 {%rd90, %rd91}, [%rd92];
	// end inline asm
	mov.b64 	{%r413, %r414}, %rd91;
	mov.b64 	{%r415, %r416}, %rd90;
	add.s64 	%rd95, %rd89, 8192;
	// begin inline asm
	ld.global.nc.v2.u64 {%rd93, %rd94}, [%rd95];
	// end inline asm
	mov.b64 	{%r417, %r418}, %rd94;
	mov.b64 	{%r419, %r420}, %rd93;
	add.s64 	%rd98, %rd89, 12288;
	// begin inline asm
	ld.global.nc.v2.u64 {%rd96, %rd97}, [%rd98];
	// end inline asm
	mov.b64 	{%r421, %r422}, %rd97;
	mov.b64 	{%r423, %r424}, %rd96;
	add.s32 	%r425, %r411, %r659;
	add.s32 	%r426, %r412, %r425;
	add.s32 	%r427, %r409, %r426;
	add.s32 	%r428, %r410, %r427;
	add.s32 	%r429, %r415, %r428;
	add.s32 	%r430, %r416, %r429;
	add.s32 	%r431, %r413, %r430;
	add.s32 	%r432, %r414, %r431;
	add.s32 	%r433, %r419, %r432;
	add.s32 	%r434, %r420, %r433;
	add.s32 	%r435, %r417, %r434;
	add.s32 	%r436, %r418, %r435;
	add.s32 	%r437, %r423, %r436;
	add.s32 	%r438, %r424, %r437;
	add.s32 	%r439, %r421, %r438;
	add.s32 	%r659, %r422, %r439;
	sub.s32 	%r440, %r120, %r648;
	setp.lt.s32 	%p51, %r440, 4096;
	@%p51 bra 	$L__BB6_34;
	add.s32 	%r648, %r648, 4096;
	setp.le.s32 	%p52, %r648, %r28;
	@%p52 bra 	$L__BB6_24;
$L__BB6_26:
	setp.le.s32 	%p53, %r120, %r648;
	@%p53 bra 	$L__BB6_34;
	sub.s32 	%r35, %r120, %r648;
	setp.ge.s32 	%p54, %r26, %r35;
	@%p54 bra 	$L__BB6_34;
	not.b32 	%r442, %r26;
	add.s32 	%r443, %r120, %r442;
	sub.s32 	%r36, %r443, %r648;
	and.b32  	%r444, %r36, 768;
	setp.eq.s32 	%p55, %r444, 768;
	mov.u32 	%r653, %r26;
	@%p55 bra 	$L__BB6_31;
	add.s32 	%r650, %r26, %r648;
	shr.u32 	%r445, %r36, 8;
	add.s32 	%r446, %r445, 1;
	and.b32  	%r447, %r446, 3;
	neg.s32 	%r649, %r447;
	mov.u32 	%r653, %r26;
$L__BB6_30:
	.pragma "nounroll";
	mul.wide.u32 	%rd101, %r650, 4;
	add.s64 	%rd100, %rd16, %rd101;
	// begin inline asm
	ld.global.nc.u32 %r448, [%rd100];
	// end inline asm
	add.s32 	%r659, %r448, %r659;
	add.s32 	%r653, %r653, 256;
	add.s32 	%r650, %r650, 256;
	add.s32 	%r649, %r649, 1;
	setp.ne.s32 	%p56, %r649, 0;
	@%p56 bra 	$L__BB6_30;
$L__BB6_31:
	setp.lt.u32 	%p57, %r36, 768;
	@%p57 bra 	$L__BB6_34;
	cvt.u64.u32 	%rd102, %r653;
	cvt.u64.u32 	%rd103, %r648;
	add.s64 	%rd104, %rd102, %rd103;
	shl.b64 	%rd105, %rd104, 2;
	add.s64 	%rd106, %rd105, %rd16;
	add.s64 	%rd122, %rd106, 2048;
	add.s32 	%r656, %r653, %r648;
$L__BB6_33:
	mul.wide.u32 	%rd111, %r656, 4;
	add.s64 	%rd107, %rd16, %rd111;
	// begin inline asm
	ld.global.nc.u32 %r449, [%rd107];
	// end inline asm
	add.s32 	%r453, %r449, %r659;
	add.s64 	%rd108, %rd122, -1024;
	// begin inline asm
	ld.global.nc.u32 %r450, [%rd108];
	// end inline asm
	add.s32 	%r454, %r450, %r453;
	// begin inline asm
	ld.global.nc.u32 %r451, [%rd122];
	// end inline asm
	add.s32 	%r455, %r451, %r454;
	add.s64 	%rd110, %rd122, 1024;
	// begin inline asm
	ld.global.nc.u32 %r452, [%rd110];
	// end inline asm
	add.s32 	%r659, %r452, %r455;
	add.s32 	%r653, %r653, 1024;
	add.s64 	%rd122, %rd122, 4096;
	add.s32 	%r656, %r656, 1024;
	setp.lt.s32 	%p58, %r653, %r35;
	@%p58 bra 	$L__BB6_33;
$L__BB6_34:
	// begin inline asm
	mov.u32 %r456, %laneid;
	// end inline asm
	mov.b32 	%r459, 1;
	mov.b32 	%r480, 31;
	mov.b32 	%r481, -1;
	// begin inline asm
	shfl.sync.down.b32 %r457, %r659, %r459, %r480, %r481;
	// end inline asm
	setp.gt.s32 	%p59, %r456, 30;
	selp.b32 	%r482, 0, %r457, %p59;
	add.s32 	%r463, %r482, %r659;
	mov.b32 	%r464, 2;
	// begin inline asm
	shfl.sync.down.b32 %r462, %r463, %r464, %r480, %r481;
	// end inline asm
	setp.gt.s32 	%p60, %r456, 29;
	selp.b32 	%r483, 0, %r462, %p60;
	add.s32 	%r468, %r463, %r483;
	mov.b32 	%r469, 4;
	// begin inline asm
	shfl.sync.down.b32 %r467, %r468, %r469, %r480, %r481;
	// end inline asm
	setp.gt.s32 	%p61, %r456, 27;
	selp.b32 	%r484, 0, %r467, %p61;
	add.s32 	%r473, %r468, %r484;
	mov.b32 	%r474, 8;
	// begin inline asm
	shfl.sync.down.b32 %r472, %r473, %r474, %r480, %r481;
	// end inline asm
	setp.gt.s32 	%p62, %r456, 23;
	selp.b32 	%r485, 0, %r472, %p62;
	add.s32 	%r478, %r473, %r485;
	mov.b32 	%r479, 16;
	// begin inline asm
	shfl.sync.down.b32 %r477, %r478, %r479, %r480, %r481;
	// end inline asm
	setp.gt.s32 	%p63, %r456, 15;
	selp.b32 	%r486, 0, %r477, %p63;
	add.s32 	%r686, %r478, %r486;
	setp.ne.s32 	%p64, %r456, 0;
	@%p64 bra 	$L__BB6_36;
	shr.u32 	%r487, %r26, 3;
	and.b32  	%r488, %r487, 124;
	mov.u32 	%r489, _ZZN3cub18CUB_300001_SM_10006detail6reduce28DeviceReduceSingleTileKernelINS2_10policy_hubIiyN4cuda3std3__44plusIiEEE10Policy1000EPiSC_iS9_iiNS7_10__identityEEEvT0_T1_T2_T3_T4_T6_E12temp_storage;
	add.s32 	%r490, %r489, %r488;
	st.shared.u32 	[%r490+8], %r686;
$L__BB6_36:
	bar.sync 	0;
	setp.ne.s32 	%p65, %r26, 0;
	@%p65 bra 	$L__BB6_72;
	ld.shared.u32 	%r491, [_ZZN3cub18CUB_300001_SM_10006detail6reduce28DeviceReduceSingleTileKernelINS2_10policy_hubIiyN4cuda3std3__44plusIiEEE10Policy1000EPiSC_iS9_iiNS7_10__identityEEEvT0_T1_T2_T3_T4_T6_E12temp_storage+12];
	add.s32 	%r492, %r491, %r686;
	ld.shared.u32 	%r493, [_ZZN3cub18CUB_300001_SM_10006detail6reduce28DeviceReduceSingleTileKernelINS2_10policy_hubIiyN4cuda3std3__44plusIiEEE10Policy1000EPiSC_iS9_iiNS7_10__identityEEEvT0_T1_T2_T3_T4_T6_E12temp_storage+16];
	add.s32 	%r494, %r492, %r493;
	ld.shared.u32 	%r495, [_ZZN3cub18CUB_300001_SM_10006detail6reduce28DeviceReduceSingleTileKernelINS2_10policy_hubIiyN4cuda3std3__44plusIiEEE10Policy1000EPiSC_iS9_iiNS7_10__identityEEEvT0_T1_T2_T3_T4_T6_E12temp_storage+20];
	add.s32 	%r496, %r494, %r495;
	ld.shared.u32 	%r497, [_ZZN3cub18CUB_300001_SM_10006detail6reduce28DeviceReduceSingleTileKernelINS2_10policy_hubIiyN4cuda3std3__44plusIiEEE10Policy1000EPiSC_iS9_iiNS7_10__identityEEEvT0_T1_T2_T3_T4_T6_E12temp_storage+24];
	add.s32 	%r498, %r496, %r497;
	ld.shared.u32 	%r499, [_ZZN3cub18CUB_300001_SM_10006detail6reduce28DeviceReduceSingleTileKernelINS2_10policy_hubIiyN4cuda3std3__44plusIiEEE10Policy1000EPiSC_iS9_iiNS7_10__identityEEEvT0_T1_T2_T3_T4_T6_E12temp_storage+28];
	add.s32 	%r500, %r498, %r499;
	ld.shared.u32 	%r501, [_ZZN3cub18CUB_300001_SM_10006detail6reduce28DeviceReduceSingleTileKernelINS2_10policy_hubIiyN4cuda3std3__44plusIiEEE10Policy1000EPiSC_iS9_iiNS7_10__identityEEEvT0_T1_T2_T3_T4_T6_E12temp_storage+32];
	add.s32 	%r502, %r500, %r501;
	ld.shared.u32 	%r503, [_ZZN3cub18CUB_300001_SM_10006detail6reduce28DeviceReduceSingleTileKernelINS2_10policy_hubIiyN4cuda3std3__44plusIiEEE10Policy1000EPiSC_iS9_iiNS7_10__identityEEEvT0_T1_T2_T3_T4_T6_E12temp_storage+36];
	add.s32 	%r686, %r502, %r503;
	bra.uni 	$L__BB6_72;
$L__BB6_38:
	setp.gt.s32 	%p3, %r120, 4095;
	@%p3 bra 	$L__BB6_56;
	mov.u32 	%r60, %tid.x;
	setp.ge.s32 	%p20, %r60, %r120;
	mov.b32 	%r670, 0;
	mov.u32 	%r665, %r60;
	@%p20 bra 	$L__BB6_41;
	mul.wide.u32 	%rd66, %r60, 4;
	add.s64 	%rd65, %rd16, %rd66;
	// begin inline asm
	ld.global.nc.u32 %r670, [%rd65];
	// end inline asm
	add.s32 	%r665, %r60, 256;
$L__BB6_41:
	setp.ge.s32 	%p21, %r665, %r120;
	@%p21 bra 	$L__BB6_47;
	not.b32 	%r252, %r665;
	add.s32 	%r65, %r120, %r252;
	and.b32  	%r253, %r65, 768;
	setp.eq.s32 	%p22, %r253, 768;
	@%p22 bra 	$L__BB6_45;
	mul.wide.u32 	%rd67, %r665, 4;
	add.s64 	%rd123, %rd16, %rd67;
	shr.u32 	%r254, %r65, 8;
	add.s32 	%r255, %r254, 1;
	and.b32  	%r256, %r255, 3;
	neg.s32 	%r662, %r256;
$L__BB6_44:
	.pragma "nounroll";
	// begin inline asm
	ld.global.nc.u32 %r257, [%rd123];
	// end inline asm
	add.s32 	%r670, %r257, %r670;
	add.s32 	%r665, %r665, 256;
	add.s64 	%rd123, %rd123, 1024;
	add.s32 	%r662, %r662, 1;
	setp.ne.s32 	%p23, %r662, 0;
	@%p23 bra 	$L__BB6_44;
$L__BB6_45:
	setp.lt.u32 	%p24, %r65, 768;
	@%p24 bra 	$L__BB6_47;
$L__BB6_46:
	mul.wide.s32 	%rd73, %r665, 4;
	add.s64 	%rd69, %rd16, %rd73;
	// begin inline asm
	ld.global.nc.u32 %r258, [%rd69];
	// end inline asm
	add.s32 	%r262, %r258, %r670;
	add.s64 	%rd70, %rd69, 1024;
	// begin inline asm
	ld.global.nc.u32 %r259, [%rd70];
	// end inline asm
	add.s32 	%r263, %r259, %r262;
	add.s64 	%rd71, %rd69, 2048;
	// begin inline asm
	ld.global.nc.u32 %r260, [%rd71];
	// end inline asm
	add.s32 	%r264, %r260, %r263;
	add.s64 	%rd72, %rd69, 3072;
	// begin inline asm
	ld.global.nc.u32 %r261, [%rd72];
	// end inline asm
	add.s32 	%r670, %r261, %r264;
	add.s32 	%r665, %r665, 1024;
	setp.lt.s32 	%p25, %r665, %r120;
	@%p25 bra 	$L__BB6_46;
$L__BB6_47:
	setp.lt.s32 	%p26, %r120, 256;
	@%p26 bra 	$L__BB6_52;
	// begin inline asm
	mov.u32 %r328, %laneid;
	// end inline asm
	mov.b32 	%r331, 1;
	mov.b32 	%r352, 31;
	mov.b32 	%r353, -1;
	// begin inline asm
	shfl.sync.down.b32 %r329, %r670, %r331, %r352, %r353;
	// end inline asm
	setp.gt.s32 	%p42, %r328, 30;
	selp.b32 	%r354, 0, %r329, %p42;
	add.s32 	%r335, %r354, %r670;
	mov.b32 	%r336, 2;
	// begin inline asm
	shfl.sync.down.b32 %r334, %r335, %r336, %r352, %r353;
	// end inline asm
	setp.gt.s32 	%p43, %r328, 29;
	selp.b32 	%r355, 0, %r334, %p43;
	add.s32 	%r340, %r335, %r355;
	mov.b32 	%r341, 4;
	// begin inline asm
	shfl.sync.down.b32 %r339, %r340, %r341, %r352, %r353;
	// end inline asm
	setp.gt.s32 	%p44, %r328, 27;
	selp.b32 	%r356, 0, %r339, %p44;
	add.s32 	%r345, %r340, %r356;
	mov.b32 	%r346, 8;
	// begin inline asm
	shfl.sync.down.b32 %r344, %r345, %r346, %r352, %r353;
	// end inline asm
	setp.gt.s32 	%p45, %r328, 23;
	selp.b32 	%r357, 0, %r344, %p45;
	add.s32 	%r350, %r345, %r357;
	mov.b32 	%r351, 16;
	// begin inline asm
	shfl.sync.down.b32 %r349, %r350, %r351, %r352, %r353;
	// end inline asm
	setp.gt.s32 	%p46, %r328, 15;
	selp.b32 	%r358, 0, %r349, %p46;
	add.s32 	%r686, %r350, %r358;
	setp.ne.s32 	%p47, %r328, 0;
	@%p47 bra 	$L__BB6_50;
	shr.u32 	%r359, %r60, 3;
	and.b32  	%r360, %r359, 124;
	mov.u32 	%r361, _ZZN3cub18CUB_300001_SM_10006detail6reduce28DeviceReduceSingleTileKernelINS2_10policy_hubIiyN4cuda3std3__44plusIiEEE10Policy1000EPiSC_iS9_iiNS7_10__identityEEEvT0_T1_T2_T3_T4_T6_E12temp_storage;
	add.s32 	%r362, %r361, %r360;
	st.shared.u32 	[%r362+8], %r686;
$L__BB6_50:
	bar.sync 	0;
	setp.ne.s32 	%p48, %r60, 0;
	@%p48 bra 	$L__BB6_72;
	ld.shared.u32 	%r363, [_ZZN3cub18CUB_300001_SM_10006detail6reduce28DeviceReduceSingleTileKernelINS2_10policy_hubIiyN4cuda3std3__44plusIiEEE10Policy1000EPiSC_iS9_iiNS7_10__identityEEEvT0_T1_T2_T3_T4_T6_E12temp_storage+12];
	add.s32 	%r364, %r363, %r686;
	ld.shared.u32 	%r365, [_ZZN3cub18CUB_300001_SM_10006detail6reduce28DeviceReduceSingleTileKernelINS2_10policy_hubIiyN4cuda3std3__44plusIiEEE10Policy1000EPiSC_iS9_iiNS7_10__identityEEEvT0_T1_T2_T3_T4_T6_E12temp_storage+16];
	add.s32 	%r366, %r364, %r365;
	ld.shared.u32 	%r367, [_ZZN3cub18CUB_300001_SM_10006detail6reduce28DeviceReduceSingleTileKernelINS2_10policy_hubIiyN4cuda3std3__44plusIiEEE10Policy1000EPiSC_iS9_iiNS7_10__identityEEEvT0_T1_T2_T3_T4_T6_E12temp_storage+20];
	add.s32 	%r368, %r366, %r367;
	ld.shared.u32 	%r369, [_ZZN3cub18CUB_300001_SM_10006detail6reduce28DeviceReduceSingleTileKernelINS2_10policy_hubIiyN4cuda3std3__44plusIiEEE10Policy1000EPiSC_iS9_iiNS7_10__identityEEEvT0_T1_T2_T3_T4_T6_E12temp_storage+24];
	add.s32 	%r370, %r368, %r369;
	ld.shared.u32 	%r371, [_ZZN3cub18CUB_300001_SM_10006detail6reduce28DeviceReduceSingleTileKernelINS2_10policy_hubIiyN4cuda3std3__44plusIiEEE10Policy1000EPiSC_iS9_iiNS7_10__identityEEEvT0_T1_T2_T3_T4_T6_E12temp_storage+28];
	add.s32 	%r372, %r370, %r371;
	ld.shared.u32 	%r373, [_ZZN3cub18CUB_300001_SM_10006detail6reduce28DeviceReduceSingleTileKernelINS2_10policy_hubIiyN4cuda3std3__44plusIiEEE10Policy1000EPiSC_iS9_iiNS7_10__identityEEEvT0_T1_T2_T3_T4_T6_E12temp_storage+32];
	add.s32 	%r374, %r372, %r373;
	ld.shared.u32 	%r375, [_ZZN3cub18CUB_300001_SM_10006detail6reduce28DeviceReduceSingleTileKernelINS2_10policy_hubIiyN4cuda3std3__44plusIiEEE10Policy1000EPiSC_iS9_iiNS7_10__identityEEEvT0_T1_T2_T3_T4_T6_E12temp_storage+36];
	add.s32 	%r686, %r374, %r375;
	bra.uni 	$L__BB6_72;
$L__BB6_52:
	// begin inline asm
	mov.u32 %r265, %laneid;
	// end inline asm
	and.b32  	%r291, %r60, 992;
	add.s32 	%r292, %r291, 32;
	setp.gt.s32 	%p27, %r292, %r120;
	not.b32 	%r293, %r291;
	add.s32 	%r294, %r120, %r293;
	selp.b32 	%r289, %r294, 31, %p27;
	mov.b32 	%r268, 1;
	mov.b32 	%r290, -1;
	// begin inline asm
	shfl.sync.down.b32 %r266, %r670, %r268, %r289, %r290;
	// end inline asm
	setp.lt.s32 	%p28, %r265, %r289;
	selp.b32 	%r295, %r266, 0, %p28;
	add.s32 	%r272, %r295, %r670;
	mov.b32 	%r273, 2;
	// begin inline asm
	shfl.sync.down.b32 %r271, %r272, %r273, %r289, %r290;
	// end inline asm
	add.s32 	%r296, %r265, 2;
	setp.gt.s32 	%p29, %r296, %r289;
	selp.b32 	%r297, 0, %r271, %p29;
	add.s32 	%r277, %r272, %r297;
	mov.b32 	%r278, 4;
	// begin inline asm
	shfl.sync.down.b32 %r276, %r277, %r278, %r289, %r290;
	// end inline asm
	add.s32 	%r298, %r265, 4;
	setp.gt.s32 	%p30, %r298, %r289;
	selp.b32 	%r299, 0, %r276, %p30;
	add.s32 	%r282, %r277, %r299;
	mov.b32 	%r283, 8;
	// begin inline asm
	shfl.sync.down.b32 %r281, %r282, %r283, %r289, %r290;
	// end inline asm
	add.s32 	%r300, %r265, 8;
	setp.gt.s32 	%p31, %r300, %r289;
	selp.b32 	%r301, 0, %r281, %p31;
	add.s32 	%r287, %r282, %r301;
	mov.b32 	%r288, 16;
	// begin inline asm
	shfl.sync.down.b32 %r286, %r287, %r288, %r289, %r290;
	// end inline asm
	add.s32 	%r302, %r265, 16;
	setp.gt.s32 	%p32, %r302, %r289;
	selp.b32 	%r303, 0, %r286, %p32;
	add.s32 	%r686, %r287, %r303;
	setp.ne.s32 	%p33, %r265, 0;
	@%p33 bra 	$L__BB6_54;
	shr.u32 	%r304, %r60, 3;
	and.b32  	%r305, %r304, 124;
	mov.u32 	%r306, _ZZN3cub18CUB_300001_SM_10006detail6reduce28DeviceReduceSingleTileKernelINS2_10policy_hubIiyN4cuda3std3__44plusIiEEE10Policy1000EPiSC_iS9_iiNS7_10__identityEEEvT0_T1_T2_T3_T4_T6_E12temp_storage;
	add.s32 	%r307, %r306, %r305;
	st.shared.u32 	[%r307+8], %r686;
$L__BB6_54:
	bar.sync 	0;
	setp.ne.s32 	%p34, %r60, 0;
	@%p34 bra 	$L__BB6_72;
	setp.gt.s32 	%p35, %r120, 32;
	ld.shared.u32 	%r308, [_ZZN3cub18CUB_300001_SM_10006detail6reduce28DeviceReduceSingleTileKernelINS2_10policy_hubIiyN4cuda3std3__44plusIiEEE10Policy1000EPiSC_iS9_iiNS7_10__identityEEEvT0_T1_T2_T3_T4_T6_E12temp_storage+12];
	selp.b32 	%r309, %r308, 0, %p35;
	add.s32 	%r310, %r309, %r686;
	setp.gt.s32 	%p36, %r120, 64;
	ld.shared.u32 	%r311, [_ZZN3cub18CUB_300001_SM_10006detail6reduce28DeviceReduceSingleTileKernelINS2_10policy_hubIiyN4cuda3std3__44plusIiEEE10Policy1000EPiSC_iS9_iiNS7_10__identityEEEvT0_T1_T2_T3_T4_T6_E12temp_storage+16];
	selp.b32 	%r312, %r311, 0, %p36;
	add.s32 	%r313, %r310, %r312;
	setp.gt.s32 	%p37, %r120, 96;
	ld.shared.u32 	%r314, [_ZZN3cub18CUB_300001_SM_10006detail6reduce28DeviceReduceSingleTileKernelINS2_10policy_hubIiyN4cuda3std3__44plusIiEEE10Policy1000EPiSC_iS9_iiNS7_10__identityEEEvT0_T1_T2_T3_T4_T6_E12temp_storage+20];
	selp.b32 	%r315, %r314, 0, %p37;
	add.s32 	%r316, %r313, %r315;
	setp.gt.s32 	%p38, %r120, 128;
	ld.shared.u32 	%r317, [_ZZN3cub18CUB_300001_SM_10006detail6reduce28DeviceReduceSingleTileKernelINS2_10policy_hubIiyN4cuda3std3__44plusIiEEE10Policy1000EPiSC_iS9_iiNS7_10__identityEEEvT0_T1_T2_T3_T4_T6_E12temp_storage+24];
	selp.b32 	%r318, %r317, 0, %p38;
	add.s32 	%r319, %r316, %r318;
	setp.gt.s32 	%p39, %r120, 160;
	ld.shared.u32 	%r320, [_ZZN3cub18CUB_300001_SM_10006detail6reduce28DeviceReduceSingleTileKernelINS2_10policy_hubIiyN4cuda3std3__44plusIiEEE10Policy1000EPiSC_iS9_iiNS7_10__identityEEEvT0_T1_T2_T3_T4_T6_E12temp_storage+28];
	selp.b32 	%r321, %r320, 0, %p39;
	add.s32 	%r322, %r319, %r321;
	setp.gt.s32 	%p40, %r120, 192;
	ld.shared.u32 	%r323, [_ZZN3cub18CUB_300001_SM_10006detail6reduce28DeviceReduceSingleTileKernelINS2_10policy_hubIiyN4cuda3std3__44plusIiEEE10Policy1000EPiSC_iS9_iiNS7_10__identityEEEvT0_T1_T2_T3_T4_T6_E12temp_storage+32];
	selp.b32 	%r324, %r323, 0, %p40;
	add.s32 	%r325, %r322, %r324;
	setp.gt.s32 	%p41, %r120, 224;
	ld.shared.u32 	%r326, [_ZZN3cub18CUB_300001_SM_10006detail6reduce28DeviceReduceSingleTileKernelINS2_10policy_hubIiyN4cuda3std3__44plusIiEEE10Policy1000EPiSC_iS9_iiNS7_10__identityEEEvT0_T1_T2_T3_T4_T6_E12temp_storage+36];
	selp.b32 	%r327, %r326, 0, %p41;
	add.s32 	%r686, %r325, %r327;
	bra.uni 	$L__BB6_72;
$L__BB6_56:
	mov.u32 	%r85, %tid.x;
	mul.wide.u32 	%rd35, %r85, 4;
	add.s64 	%rd19, %rd16, %rd35;
	// begin inline asm
	ld.global.nc.u32 %r122, [%rd19];
	// end inline asm
	add.s64 	%rd20, %rd19, 1024;
	// begin inline asm
	ld.global.nc.u32 %r123, [%rd20];
	// end inline asm
	add.s64 	%rd21, %rd19, 2048;
	// begin inline asm
	ld.global.nc.u32 %r124, [%rd21];
	// end inline asm
	add.s64 	%rd22, %rd19, 3072;
	// begin inline asm
	ld.global.nc.u32 %r125, [%rd22];
	// end inline asm
	add.s64 	%rd23, %rd19, 4096;
	// begin inline asm
	ld.global.nc.u32 %r126, [%rd23];
	// end inline asm
	add.s64 	%rd24, %rd19, 5120;
	// begin inline asm
	ld.global.nc.u32 %r127, [%rd24];
	// end inline asm
	add.s64 	%rd25, %rd19, 6144;
	// begin inline asm
	ld.global.nc.u32 %r128, [%rd25];
	// end inline asm
	add.s64 	%rd26, %rd19, 7168;
	// begin inline asm
	ld.global.nc.u32 %r129, [%rd26];
	// end inline asm
	add.s64 	%rd27, %rd19, 8192;
	// begin inline asm
	ld.global.nc.u32 %r130, [%rd27];
	// end inline asm
	add.s64 	%rd28, %rd19, 9216;
	// begin inline asm
	ld.global.nc.u32 %r131, [%rd28];
	// end inline asm
	add.s64 	%rd29, %rd19, 10240;
	// begin inline asm
	ld.global.nc.u32 %r132, [%rd29];
	// end inline asm
	add.s64 	%rd30, %rd19, 11264;
	// begin inline asm
	ld.global.nc.u32 %r133, [%rd30];
	// end inline asm
	add.s64 	%rd31, %rd19, 12288;
	// begin inline asm
	ld.global.nc.u32 %r134, [%rd31];
	// end inline asm
	add.s64 	%rd32, %rd19, 13312;
	// begin inline asm
	ld.global.nc.u32 %r135, [%rd32];
	// end inline asm
	add.s64 	%rd33, %rd19, 14336;
	// begin inline asm
	ld.global.nc.u32 %r136, [%rd33];
	// end inline asm
	add.s64 	%rd34, %rd19, 15360;
	// begin inline asm
	ld.global.nc.u32 %r137, [%rd34];
	// end inline asm
	add.s32 	%r139, %r123, %r122;
	add.s32 	%r140, %r124, %r139;
	add.s32 	%r141, %r125, %r140;
	add.s32 	%r142, %r126, %r141;
	add.s32 	%r143, %r127, %r142;
	add.s32 	%r144, %r128, %r143;
	add.s32 	%r145, %r129, %r144;
	add.s32 	%r146, %r130, %r145;
	add.s32 	%r147, %r131, %r146;
	add.s32 	%r148, %r132, %r147;
	add.s32 	%r149, %r133, %r148;
	add.s32 	%r150, %r134, %r149;
	add.s32 	%r151, %r135, %r150;
	add.s32 	%r152, %r136, %r151;
	add.s32 	%r685, %r137, %r152;
	setp.lt.u32 	%p4, %r120, 8192;
	mov.b32 	%r674, 4096;
	@%p4 bra 	$L__BB6_60;
	add.s32 	%r87, %r120, -4096;
	mov.b32 	%r674, 4096;
$L__BB6_58:
	mul.wide.s32 	%rd52, %r674, 4;
	add.s64 	%rd36, %rd19, %rd52;
	// begin inline asm
	ld.global.nc.u32 %r154, [%rd36];
	// end inline asm
	add.s64 	%rd37, %rd36, 1024;
	// begin inline asm
	ld.global.nc.u32 %r155, [%rd37];
	// end inline asm
	add.s64 	%rd38, %rd36, 2048;
	// begin inline asm
	ld.global.nc.u32 %r156, [%rd38];
	// end inline asm
	add.s64 	%rd39, %rd36, 3072;
	// begin inline asm
	ld.global.nc.u32 %r157, [%rd39];
	// end inline asm
	add.s64 	%rd40, %rd36, 4096;
	// begin inline asm
	ld.global.nc.u32 %r158, [%rd40];
	// end inline asm
	add.s64 	%rd41, %rd36, 5120;
	// begin inline asm
	ld.global.nc.u32 %r159, [%rd41];
	// end inline asm
	add.s64 	%rd42, %rd36, 6144;
	// begin inline asm
	ld.global.nc.u32 %r160, [%rd42];
	// end inline asm
	add.s64 	%rd43, %rd36, 7168;
	// begin inline asm
	ld.global.nc.u32 %r161, [%rd43];
	// end inline asm
	add.s64 	%rd44, %rd36, 8192;
	// begin inline asm
	ld.global.nc.u32 %r162, [%rd44];
	// end inline asm
	add.s64 	%rd45, %rd36, 9216;
	// begin inline asm
	ld.global.nc.u32 %r163, [%rd45];
	// end inline asm
	add.s64 	%rd46, %rd36, 10240;
	// begin inline asm
	ld.global.nc.u32 %r164, [%rd46];
	// end inline asm
	add.s64 	%rd47, %rd36, 11264;
	// begin inline asm
	ld.global.nc.u32 %r165, [%rd47];
	// end inline asm
	add.s64 	%rd48, %rd36, 12288;
	// begin inline asm
	ld.global.nc.u32 %r166, [%rd48];
	// end inline asm
	add.s64 	%rd49, %rd36, 13312;
	// begin inline asm
	ld.global.nc.u32 %r167, [%rd49];
	// end inline asm
	add.s64 	%rd50, %rd36, 14336;
	// begin inline asm
	ld.global.nc.u32 %r168, [%rd50];
	// end inline asm
	add.s64 	%rd51, %rd36, 15360;
	// begin inline asm
	ld.global.nc.u32 %r169, [%rd51];
	// end inline asm
	add.s32 	%r170, %r154, %r685;
	add.s32 	%r171, %r155, %r170;
	add.s32 	%r172, %r156, %r171;
	add.s32 	%r173, %r157, %r172;
	add.s32 	%r174, %r158, %r173;
	add.s32 	%r175, %r159, %r174;
	add.s32 	%r176, %r160, %r175;
	add.s32 	%r177, %r161, %r176;
	add.s32 	%r178, %r162, %r177;
	add.s32 	%r179, %r163, %r178;
	add.s32 	%r180, %r164, %r179;
	add.s32 	%r181, %r165, %r180;
	add.s32 	%r182, %r166, %r181;
	add.s32 	%r183, %r167, %r182;
	add.s32 	%r184, %r168, %r183;
	add.s32 	%r685, %r169, %r184;
	sub.s32 	%r185, %r120, %r674;
	setp.lt.s32 	%p5, %r185, 4096;
	@%p5 bra 	$L__BB6_68;
	add.s32 	%r674, %r674, 4096;
	setp.le.s32 	%p6, %r674, %r87;
	@%p6 bra 	$L__BB6_58;
$L__BB6_60:
	setp.le.s32 	%p7, %r120, %r674;
	@%p7 bra 	$L__BB6_68;
	sub.s32 	%r94, %r120, %r674;
	setp.ge.s32 	%p8, %r85, %r94;
	@%p8 bra 	$L__BB6_68;
	not.b32 	%r187, %r85;
	add.s32 	%r188, %r120, %r187;
	sub.s32 	%r95, %r188, %r674;
	and.b32  	%r189, %r95, 768;
	setp.eq.s32 	%p9, %r189, 768;
	mov.u32 	%r679, %r85;
	@%p9 bra 	$L__BB6_65;
	add.s32 	%r676, %r85, %r674;
	shr.u32 	%r190, %r95, 8;
	add.s32 	%r191, %r190, 1;
	and.b32  	%r192, %r191, 3;
	neg.s32 	%r675, %r192;
	mov.u32 	%r679, %r85;
$L__BB6_64:
	.pragma "nounroll";
	mul.wide.u32 	%rd54, %r676, 4;
	add.s64 	%rd53, %rd16, %rd54;
	// begin inline asm
	ld.global.nc.u32 %r193, [%rd53];
	// end inline asm
	add.s32 	%r685, %r193, %r685;
	add.s32 	%r679, %r679, 256;
	add.s32 	%r676, %r676, 256;
	add.s32 	%r675, %r675, 1;
	setp.ne.s32 	%p10, %r675, 0;
	@%p10 bra 	$L__BB6_64;
$L__BB6_65:
	setp.lt.u32 	%p11, %r95, 768;
	@%p11 bra 	$L__BB6_68;
	cvt.u64.u32 	%rd55, %r679;
	cvt.u64.u32 	%rd56, %r674;
	add.s64 	%rd57, %rd55, %rd56;
	shl.b64 	%rd58, %rd57, 2;
	add.s64 	%rd59, %rd58, %rd16;
	add.s64 	%rd124, %rd59, 2048;
	add.s32 	%r682, %r679, %r674;
$L__BB6_67:
	mul.wide.u32 	%rd64, %r682, 4;
	add.s64 	%rd60, %rd16, %rd64;
	// begin inline asm
	ld.global.nc.u32 %r194, [%rd60];
	// end inline asm
	add.s32 	%r198, %r194, %r685;
	add.s64 	%rd61, %rd124, -1024;
	// begin inline asm
	ld.global.nc.u32 %r195, [%rd61];
	// end inline asm
	add.s32 	%r199, %r195, %r198;
	// begin inline asm
	ld.global.nc.u32 %r196, [%rd124];
	// end inline asm
	add.s32 	%r200, %r196, %r199;
	add.s64 	%rd63, %rd124, 1024;
	// begin inline asm
	ld.global.nc.u32 %r197, [%rd63];
	// end inline asm
	add.s32 	%r685, %r197, %r200;
	add.s32 	%r679, %r679, 1024;
	add.s64 	%rd124, %rd124, 4096;
	add.s32 	%r682, %r682, 1024;
	setp.lt.s32 	%p12, %r679, %r94;
	@%p12 bra 	$L__BB6_67;
$L__BB6_68:
	// begin inline asm
	mov.u32 %r201, %laneid;
	// end inline asm
	mov.b32 	%r204, 1;
	mov.b32 	%r225, 31;
	mov.b32 	%r226, -1;
	// begin inline asm
	shfl.sync.down.b32 %r202, %r685, %r204, %r225, %r226;
	// end inline asm
	setp.gt.s32 	%p13, %r201, 30;
	selp.b32 	%r227, 0, %r202, %p13;
	add.s32 	%r208, %r227, %r685;
	mov.b32 	%r209, 2;
	// begin inline asm
	shfl.sync.down.b32 %r207, %r208, %r209, %r225, %r226;
	// end inline asm
	setp.gt.s32 	%p14, %r201, 29;
	selp.b32 	%r228, 0, %r207, %p14;
	add.s32 	%r213, %r208, %r228;
	mov.b32 	%r214, 4;
	// begin inline asm
	shfl.sync.down.b32 %r212, %r213, %r214, %r225, %r226;
	// end inline asm
	setp.gt.s32 	%p15, %r201, 27;
	selp.b32 	%r229, 0, %r212, %p15;
	add.s32 	%r218, %r213, %r229;
	mov.b32 	%r219, 8;
	// begin inline asm
	shfl.sync.down.b32 %r217, %r218, %r219, %r225, %r226;
	// end inline asm
	setp.gt.s32 	%p16, %r201, 23;
	selp.b32 	%r230, 0, %r217, %p16;
	add.s32 	%r223, %r218, %r230;
	mov.b32 	%r224, 16;
	// begin inline asm
	shfl.sync.down.b32 %r222, %r223, %r224, %r225, %r226;
	// end inline asm
	setp.gt.s32 	%p17, %r201, 15;
	selp.b32 	%r231, 0, %r222, %p17;
	add.s32 	%r686, %r223, %r231;
	setp.ne.s32 	%p18, %r201, 0;
	@%p18 bra 	$L__BB6_70;
	shr.u32 	%r232, %r85, 3;
	and.b32  	%r233, %r232, 124;
	mov.u32 	%r234, _ZZN3cub18CUB_300001_SM_10006detail6reduce28DeviceReduceSingleTileKernelINS2_10policy_hubIiyN4cuda3std3__44plusIiEEE10Policy1000EPiSC_iS9_iiNS7_10__identityEEEvT0_T1_T2_T3_T4_T6_E12temp_storage;
	add.s32 	%r235, %r234, %r233;
	st.shared.u32 	[%r235+8], %r686;
$L__BB6_70:
	bar.sync 	0;
	setp.ne.s32 	%p19, %r85, 0;
	@%p19 bra 	$L__BB6_72;
	ld.shared.u32 	%r236, [_ZZN3cub18CUB_300001_SM_10006detail6reduce28DeviceReduceSingleTileKernelINS2_10policy_hubIiyN4cuda3std3__44plusIiEEE10Policy1000EPiSC_iS9_iiNS7_10__identityEEEvT0_T1_T2_T3_T4_T6_E12temp_storage+12];
	add.s32 	%r237, %r236, %r686;
	ld.shared.u32 	%r238, [_ZZN3cub18CUB_300001_SM_10006detail6reduce28DeviceReduceSingleTileKernelINS2_10policy_hubIiyN4cuda3std3__44plusIiEEE10Policy1000EPiSC_iS9_iiNS7_10__identityEEEvT0_T1_T2_T3_T4_T6_E12temp_storage+16];
	add.s32 	%r239, %r237, %r238;
	ld.shared.u32 	%r240, [_ZZN3cub18CUB_300001_SM_10006detail6reduce28DeviceReduceSingleTileKernelINS2_10policy_hubIiyN4cuda3std3__44plusIiEEE10Policy1000EPiSC_iS9_iiNS7_10__identityEEEvT0_T1_T2_T3_T4_T6_E12temp_storage+20];
	add.s32 	%r241, %r239, %r240;
	ld.shared.u32 	%r242, [_ZZN3cub18CUB_300001_SM_10006detail6reduce28DeviceReduceSingleTileKernelINS2_10policy_hubIiyN4cuda3std3__44plusIiEEE10Policy1000EPiSC_iS9_iiNS7_10__identityEEEvT0_T1_T2_T3_T4_T6_E12temp_storage+24];
	add.s32 	%r243, %r241, %r242;
	ld.shared.u32 	%r244, [_ZZN3cub18CUB_300001_SM_10006detail6reduce28DeviceReduceSingleTileKernelINS2_10policy_hubIiyN4cuda3std3__44plusIiEEE10Policy1000EPiSC_iS9_iiNS7_10__identityEEEvT0_T1_T2_T3_T4_T6_E12temp_storage+28];
	add.s32 	%r245, %r243, %r244;
	ld.shared.u32 	%r246, [_ZZN3cub18CUB_300001_SM_10006detail6reduce28DeviceReduceSingleTileKernelINS2_10policy_hubIiyN4cuda3std3__44plusIiEEE10Policy1000EPiSC_iS9_iiNS7_10__identityEEEvT0_T1_T2_T3_T4_T6_E12temp_storage+32];
	add.s32 	%r247, %r245, %r246;
	ld.shared.u32 	%r248, [_ZZN3cub18CUB_300001_SM_10006detail6reduce28DeviceReduceSingleTileKernelINS2_10policy_hubIiyN4cuda3std3__44plusIiEEE10Policy1000EPiSC_iS9_iiNS7_10__identityEEEvT0_T1_T2_T3_T4_T6_E12temp_storage+36];
	add.s32 	%r686, %r247, %r248;
$L__BB6_72:
	mov.u32 	%r631, %tid.x;
	setp.ne.s32 	%p95, %r631, 0;
	@%p95 bra 	$L__BB6_74;
	add.s32 	%r632, %r686, %r121;
	st.global.u32 	[%rd1], %r632;
$L__BB6_74:
	ret;

}


// ===== COMPILED SASS (sm_100) =====

	.target	sm_100

	.elftype	@"ET_EXEC"


//--------------------- .note.nv.tkinfo           --------------------------
	.section	.note.nv.tkinfo,"",@"SHT_NOTE"
	.sectionflags	@"SHF_NOTE_NV_TKINFO"
	.tkinfo
        /*0018*/ 	.word	0x00000002
        /*0030*/ 	.string	""
        /*0030*/ 	.string	"ptxas"
        /*0030*/ 	.string	"Cuda compilation tools, release 13.0, V13.0.88"
        /*0030*/ 	.string	"Build cuda_13.0.r13.0/compiler.36424714_0"
        /*0030*/ 	.string	"-arch sm_100 -m 64 "



//--------------------- .note.nv.cuinfo           --------------------------
	.section	.note.nv.cuinfo,"",@"SHT_NOTE"
	.sectionflags	@"SHF_NOTE_NV_CUINFO"
        /*0018*/ 	.short	0x0002
        /*001a*/ 	.short	0x0064
        /*001c*/ 	.short	0x0082
	.zero		2


//--------------------- .nv.info                  --------------------------
	.section	.nv.info,"",@"SHT_CUDA_INFO"
	.align	4


	//----- nvinfo : EIATTR_REGCOUNT
	.align		4
        /*0000*/ 	.byte	0x04, 0x2f
        /*0002*/ 	.short	(.L_44 - .L_43)
	.align		4
.L_43:
        /*0004*/ 	.word	index@(_ZN3cub18CUB_300001_SM_10006detail11EmptyKernelIvEEvv)
        /*0008*/ 	.word	0x00000004


	//----- nvinfo : EIATTR_FRAME_SIZE
	.align		4
.L_44:
        /*000c*/ 	.byte	0x04, 0x11
        /*000e*/ 	.short	(.L_46 - .L_45)
	.align		4
.L_45:
        /*0010*/ 	.word	index@(_ZN3cub18CUB_300001_SM_10006detail11EmptyKernelIvEEvv)
        /*0014*/ 	.word	0x00000000


	//----- nvinfo : EIATTR_REGCOUNT
	.align		4
.L_46:
        /*0018*/ 	.byte	0x04, 0x2f
        /*001a*/ 	.short	(.L_48 - .L_47)
	.align		4
.L_47:
        /*001c*/ 	.word	index@(_ZN3cub18CUB_300001_SM_10006detail6reduce28DeviceReduceSingleTileKernelINS2_10policy_hubIijN4cuda3std3__44plusIiEEE10Policy1000EN6thrust24THRUST_300001_SM_1000_NS20permutation_iteratorINSD_10device_ptrIKiEENSD_18transform_iteratorI16SubarrayIndexMapNSD_17counting_iteratorIiNSD_11use_defaultESL_SL_EESL_SL_EEEEPijS9_iiNS7_10__identityEEEvT0_T1_T2_T3_T4_T6_)
        /*0020*/ 	.word	0x00000038


	//----- nvinfo : EIATTR_FRAME_SIZE
	.align		4
.L_48:
        /*0024*/ 	.byte	0x04, 0x11
        /*0026*/ 	.short	(.L_50 - .L_49)
	.align		4
.L_49:
        /*0028*/ 	.word	index@(_ZN3cub18CUB_300001_SM_10006detail6reduce28DeviceReduceSingleTileKernelINS2_10policy_hubIijN4cuda3std3__44plusIiEEE10Policy1000EN6thrust24THRUST_300001_SM_1000_NS20permutation_iteratorINSD_10device_ptrIKiEENSD_18transform_iteratorI16SubarrayIndexMapNSD_17counting_iteratorIiNSD_11use_defaultESL_SL_EESL_SL_EEEEPijS9_iiNS7_10__identityEEEvT0_T1_T2_T3_T4_T6_)
        /*002c*/ 	.word	0x00000000


	//----- nvinfo : EIATTR_REGCOUNT
	.align		4
.L_50:
        /*0030*/ 	.byte	0x04, 0x2f
        /*0032*/ 	.short	(.L_52 - .L_51)
	.align		4
.L_51:
        /*0034*/ 	.word	index@(_ZN3cub18CUB_300001_SM_10006detail6reduce18DeviceReduceKernelINS2_10policy_hubIijN4cuda3std3__44plusIiEEE10Policy1000EN6thrust24THRUST_300001_SM_1000_NS20permutation_iteratorINSD_10device_ptrIKiEENSD_18transform_iteratorI16SubarrayIndexMapNSD_17counting_iteratorIiNSD_11use_defaultESL_SL_EESL_SL_EEEEjS9_iNS7_10__identityEEEvT0_PT3_T1_NS0_13GridEvenShareIST_EET2_T4_)
        /*0038*/ 	.word	0x00000028


	//----- nvinfo : EIATTR_FRAME_SIZE
	.align		4
.L_52:
        /*003c*/ 	.byte	0x04, 0x11
        /*003e*/ 	.short	(.L_54 - .L_53)
	.align		4
.L_53:
        /*0040*/ 	.word	index@(_ZN3cub18CUB_300001_SM_10006detail6reduce18DeviceReduceKernelINS2_10policy_hubIijN4cuda3std3__44plusIiEEE10Policy1000EN6thrust24THRUST_300001_SM_1000_NS20permutation_iteratorINSD_10device_ptrIKiEENSD_18transform_iteratorI16SubarrayIndexMapNSD_17counting_iteratorIiNSD_11use_defaultESL_SL_EESL_SL_EEEEjS9_iNS7_10__identityEEEvT0_PT3_T1_NS0_13GridEvenShareIST_EET2_T4_)
        /*0044*/ 	.word	0x00000000


	//----- nvinfo : EIATTR_REGCOUNT
	.align		4
.L_54:
        /*0048*/ 	.byte	0x04, 0x2f
        /*004a*/ 	.short	(.L_56 - .L_55)
	.align		4
.L_55:
        /*004c*/ 	.word	index@(_ZN3cub18CUB_300001_SM_10006detail6reduce28DeviceReduceSingleTileKernelINS2_10policy_hubIijN4cuda3std3__44plusIiEEE10Policy1000EPiSC_iS9_iiNS7_10__identityEEEvT0_T1_T2_T3_T4_T6_)
        /*0050*/ 	.word	0x00000020


	//----- nvinfo : EIATTR_FRAME_SIZE
	.align		4
.L_56:
        /*0054*/ 	.byte	0x04, 0x11
        /*0056*/ 	.short	(.L_58 - .L_57)
	.align		4
.L_57:
        /*0058*/ 	.word	index@(_ZN3cub18CUB_300001_SM_10006detail6reduce28DeviceReduceSingleTileKernelINS2_10policy_hubIijN4cuda3std3__44plusIiEEE10Policy1000EPiSC_iS9_iiNS7_10__identityEEEvT0_T1_T2_T3_T4_T6_)
        /*005c*/ 	.word	0x00000000


	//----- nvinfo : EIATTR_REGCOUNT
	.align		4
.L_58:
        /*0060*/ 	.byte	0x04, 0x2f
        /*0062*/ 	.short	(.L_60 - .L_59)
	.align		4
.L_59:
        /*0064*/ 	.word	index@(_ZN3cub18CUB_300001_SM_10006detail6reduce28DeviceReduceSingleTileKernelINS2_10policy_hubIiyN4cuda3std3__44plusIiEEE10Policy1000EN6thrust24THRUST_300001_SM_1000_NS20permutation_iteratorINSD_10device_ptrIKiEENSD_18transform_iteratorI16SubarrayIndexMapNSD_17counting_iteratorIiNSD_11use_defaultESL_SL_EESL_SL_EEEEPiyS9_iiNS7_10__identityEEEvT0_T1_T2_T3_T4_T6_)
        /*0068*/ 	.word	0x00000040


	//----- nvinfo : EIATTR_FRAME_SIZE
	.align		4
.L_60:
        /*006c*/ 	.byte	0x04, 0x11
        /*006e*/ 	.short	(.L_62 - .L_61)
	.align		4
.L_61:
        /*0070*/ 	.word	index@(_ZN3cub18CUB_300001_SM_10006detail6reduce28DeviceReduceSingleTileKernelINS2_10policy_hubIiyN4cuda3std3__44plusIiEEE10Policy1000EN6thrust24THRUST_300001_SM_1000_NS20permutation_iteratorINSD_10device_ptrIKiEENSD_18transform_iteratorI16SubarrayIndexMapNSD_17counting_iteratorIiNSD_11use_defaultESL_SL_EESL_SL_EEEEPiyS9_iiNS7_10__identityEEEvT0_T1_T2_T3_T4_T6_)
        /*0074*/ 	.word	0x00000000


	//----- nvinfo : EIATTR_REGCOUNT
	.align		4
.L_62:
        /*0078*/ 	.byte	0x04, 0x2f
        /*007a*/ 	.short	(.L_64 - .L_63)
	.align		4
.L_63:
        /*007c*/ 	.word	index@(_ZN3cub18CUB_300001_SM_10006detail6reduce18DeviceReduceKernelINS2_10policy_hubIiyN4cuda3std3__44plusIiEEE10Policy1000EN6thrust24THRUST_300001_SM_1000_NS20permutation_iteratorINSD_10device_ptrIKiEENSD_18transform_iteratorI16SubarrayIndexMapNSD_17counting_iteratorIiNSD_11use_defaultESL_SL_EESL_SL_EEEEyS9_iNS7_10__identityEEEvT0_PT3_T1_NS0_13GridEvenShareIST_EET2_T4_)
        /*0080*/ 	.word	0x00000028


	//----- nvinfo : EIATTR_FRAME_SIZE
	.align		4
.L_64:
        /*0084*/ 	.byte	0x04, 0x11
        /*0086*/ 	.short	(.L_66 - .L_65)
	.align		4
.L_65:
        /*0088*/ 	.word	index@(_ZN3cub18CUB_300001_SM_10006detail6reduce18DeviceReduceKernelINS2_10policy_hubIiyN4cuda3std3__44plusIiEEE10Policy1000EN6thrust24THRUST_300001_SM_1000_NS20permutation_iteratorINSD_10device_ptrIKiEENSD_18transform_iteratorI16SubarrayIndexMapNSD_17counting_iteratorIiNSD_11use_defaultESL_SL_EESL_SL_EEEEyS9_iNS7_10__identityEEEvT0_PT3_T1_NS0_13GridEvenShareIST_EET2_T4_)
        /*008c*/ 	.word	0x00000000


	//----- nvinfo : EIATTR_REGCOUNT
	.align		4
.L_66:
        /*0090*/ 	.byte	0x04, 0x2f
        /*0092*/ 	.short	(.L_68 - .L_67)
	.align		4
.L_67:
        /*0094*/ 	.word	index@(_ZN3cub18CUB_300001_SM_10006detail6reduce28DeviceReduceSingleTileKernelINS2_10policy_hubIiyN4cuda3std3__44plusIiEEE10Policy1000EPiSC_iS9_iiNS7_10__identityEEEvT0_T1_T2_T3_T4_T6_)
        /*0098*/ 	.word	0x00000020


	//----- nvinfo : EIATTR_FRAME_SIZE
	.align		4
.L_68:
        /*009c*/ 	.byte	0x04, 0x11
        /*009e*/ 	.short	(.L_70 - .L_69)
	.align		4
.L_69:
        /*00a0*/ 	.word	index@(_ZN3cub18CUB_300001_SM_10006detail6reduce28DeviceReduceSingleTileKernelINS2_10policy_hubIiyN4cuda3std3__44plusIiEEE10Policy1000EPiSC_iS9_iiNS7_10__identityEEEvT0_T1_T2_T3_T4_T6_)
        /*00a4*/ 	.word	0x00000000


	//----- nvinfo : EIATTR_MIN_STACK_SIZE
	.align		4
.L_70:
        /*00a8*/ 	.byte	0x04, 0x12
        /*00aa*/ 	.short	(.L_72 - .L_71)
	.align		4
.L_71:
        /*00ac*/ 	.word	index@(_ZN3cub18CUB_300001_SM_10006detail6reduce28DeviceReduceSingleTileKernelINS2_10policy_hubIiyN4cuda3std3__44plusIiEEE10Policy1000EPiSC_iS9_iiNS7_10__identityEEEvT0_T1_T2_T3_T4_T6_)
        /*00b0*/ 	.word	0x00000000


	//----- nvinfo : EIATTR_MIN_STACK_SIZE
	.align		4
.L_72:
        /*00b4*/ 	.byte	0x04, 0x12
        /*00b6*/ 	.short	(.L_74 - .L_73)
	.align		4
.L_73:
        /*00b8*/ 	.word	index@(_ZN3cub18CUB_300001_SM_10006detail6reduce18DeviceReduceKernelINS2_10policy_hubIiyN4cuda3std3__44plusIiEEE10Policy1000EN6thrust24THRUST_300001_SM_1000_NS20permutation_iteratorINSD_10device_ptrIKiEENSD_18transform_iteratorI16SubarrayIndexMapNSD_17counting_iteratorIiNSD_11use_defaultESL_SL_EESL_SL_EEEEyS9_iNS7_10__identityEEEvT0_PT3_T1_NS0_13GridEvenShareIST_EET2_T4_)
        /*00bc*/ 	.word	0x00000000


	//----- nvinfo : EIATTR_MIN_STACK_SIZE
	.align		4
.L_74:
        /*00c0*/ 	.byte	0x04, 0x12
        /*00c2*/ 	.short	(.L_76 - .L_75)
	.align		4
.L_75:
        /*00c4*/ 	.word	index@(_ZN3cub18CUB_300001_SM_10006detail6reduce28DeviceReduceSingleTileKernelINS2_10policy_hubIiyN4cuda3std3__44plusIiEEE10Policy1000EN6thrust24THRUST_300001_SM_1000_NS20permutation_iteratorINSD_10device_ptrIKiEENSD_18transform_iteratorI16SubarrayIndexMapNSD_17counting_iteratorIiNSD_11use_defaultESL_SL_EESL_SL_EEEEPiyS9_iiNS7_10__identityEEEvT0_T1_T2_T3_T4_T6_)
        /*00c8*/ 	.word	0x00000000


	//----- nvinfo : EIATTR_MIN_STACK_SIZE
	.align		4
.L_76:
        /*00cc*/ 	.byte	0x04, 0x12
        /*00ce*/ 	.short	(.L_78 - .L_77)
	.align		4
.L_77:
        /*00d0*/ 	.word	index@(_ZN3cub18CUB_300001_SM_10006detail6reduce28DeviceReduceSingleTileKernelINS2_10policy_hubIijN4cuda3std3__44plusIiEEE10Policy1000EPiSC_iS9_iiNS7_10__identityEEEvT0_T1_T2_T3_T4_T6_)
        /*00d4*/ 	.word	0x00000000


	//----- nvinfo : EIATTR_MIN_STACK_SIZE
	.align		4
.L_78:
        /*00d8*/ 	.byte	0x04, 0x12
        /*00da*/ 	.short	(.L_80 - .L_79)
	.align		4
.L_79:
        /*00dc*/ 	.word	index@(_ZN3cub18CUB_300001_SM_10006detail6reduce18DeviceReduceKernelINS2_10policy_hubIijN4cuda3std3__44plusIiEEE10Policy1000EN6thrust24THRUST_300001_SM_1000_NS20permutation_iteratorINSD_10device_ptrIKiEENSD_18transform_iteratorI16SubarrayIndexMapNSD_17counting_iteratorIiNSD_11use_defaultESL_SL_EESL_SL_EEEEjS9_iNS7_10__identityEEEvT0_PT3_T1_NS0_13GridEvenShareIST_EET2_T4_)
        /*00e0*/ 	.word	0x00000000


	//----- nvinfo : EIATTR_MIN_STACK_SIZE
	.align		4
.L_80:
        /*00e4*/ 	.byte	0x04, 0x12
        /*00e6*/ 	.short	(.L_82 - .L_81)
	.align		4
.L_81:
        /*00e8*/ 	.word	index@(_ZN3cub18CUB_300001_SM_10006detail6reduce28DeviceReduceSingleTileKernelINS2_10policy_hubIijN4cuda3std3__44plusIiEEE10Policy1000EN6thrust24THRUST_300001_SM_1000_NS20permutation_iteratorINSD_10device_ptrIKiEENSD_18transform_iteratorI16SubarrayIndexMapNSD_17counting_iteratorIiNSD_11use_defaultESL_SL_EESL_SL_EEEEPijS9_iiNS7_10__identityEEEvT0_T1_T2_T3_T4_T6_)
        /*00ec*/ 	.word	0x00000000


	//----- nvinfo : EIATTR_MIN_STACK_SIZE
	.align		4
.L_82:
        /*00f0*/ 	.byte	0x04, 0x12
        /*00f2*/ 	.short	(.L_84 - .L_83)
	.align		4
.L_83:
        /*00f4*/ 	.word	index@(_ZN3cub18CUB_300001_SM_10006detail11EmptyKernelIvEEvv)
        /*00f8*/ 	.word	0x00000000
.L_84:


//--------------------- .nv.compat                --------------------------
	.section	.nv.compat,"",@"SHT_CUDA_COMPAT_INFO"
	.align	4
        /*0000*/ 	.byte	0x02, 0x09, 0x00, 0x00, 0x02, 0x02, 0x01, 0x00, 0x02, 0x05, 0x05, 0x00, 0x03, 0x07, 0x01, 0x01
        /*0010*/ 	.byte	0x02, 0x03, 0x00, 0x00, 0x02, 0x06, 0x01, 0x00, 0x04, 0x0b, 0x08, 0x00, 0x09, 0x00, 0x00, 0x00
        /*0020*/ 	.byte	0x00, 0x00, 0x00, 0x00


//--------------------- .nv.info._ZN3cub18CUB_300001_SM_10006detail6reduce28DeviceReduceSingleTileKernelINS2_10policy_hubIiyN4cuda3std3__44plusIiEEE10Policy1000EPiSC_iS9_iiNS7_10__identityEEEvT0_T1_T2_T3_T4_T6_ --------------------------
	.section	.nv.info._ZN3cub18CUB_300001_SM_10006detail6reduce28DeviceReduceSingleTileKernelINS2_10policy_hubIiyN4cuda3std3__44plusIiEEE10Policy1000EPiSC_iS9_iiNS7_10__identityEEEvT0_T1_T2_T3_T4_T6_,"",@"SHT_CUDA_INFO"
	.sectionflags	@""
	.align	4


	//----- nvinfo : EIATTR_CUDA_API_VERSION
	.align		4
        /*0000*/ 	.byte	0x04, 0x37
        /*0002*/ 	.short	(.L_86 - .L_85)
.L_85:
        /*0004*/ 	.word	0x00000082


	//----- nvinfo : EIATTR_KPARAM_INFO
	.align		4
.L_86:
        /*0008*/ 	.byte	0x04, 0x17
        /*000a*/ 	.short	(.L_88 - .L_87)
.L_87:
        /*000c*/ 	.word	0x00000000
        /*0010*/ 	.short	0x0005
        /*0012*/ 	.short	0x001c
        /*0014*/ 	.byte	0x00, 0xf0, 0x05, 0x00


	//----- nvinfo : EIATTR_KPARAM_INFO
	.align		4
.L_88:
        /*0018*/ 	.byte	0x04, 0x17
        /*001a*/ 	.short	(.L_90 - .L_89)
.L_89:
        /*001c*/ 	.word	0x00000000
        /*0020*/ 	.short	0x0004
        /*0022*/ 	.short	0x0018
        /*0024*/ 	.byte	0x00, 0xf0, 0x11, 0x00


	//----- nvinfo : EIATTR_KPARAM_INFO
	.align		4
.L_90:
        /*0028*/ 	.byte	0x04, 0x17
        /*002a*/ 	.short	(.L_92 - .L_91)
.L_91:
        /*002c*/ 	.word	0x00000000
        /*0030*/ 	.short	0x0003
        /*0032*/ 	.short	0x0014
        /*0034*/ 	.byte	0x00, 0xf0, 0x05, 0x00


	//----- nvinfo : EIATTR_KPARAM_INFO
	.align		4
.L_92:
        /*0038*/ 	.byte	0x04, 0x17
        /*003a*/ 	.short	(.L_94 - .L_93)
.L_93:
        /*003c*/ 	.word	0x00000000
        /*0040*/ 	.short	0x0002
        /*0042*/ 	.short	0x0010
        /*0044*/ 	.byte	0x00, 0xf0, 0x11, 0x00


	//----- nvinfo : EIATTR_KPARAM_INFO
	.align		4
.L_94:
        /*0048*/ 	.byte	0x04, 0x17
        /*004a*/ 	.short	(.L_96 - .L_95)
.L_95:
        /*004c*/ 	.word	0x00000000
        /*0050*/ 	.short	0x0001
        /*0052*/ 	.short	0x0008
        /*0054*/ 	.byte	0x00, 0xf5, 0x21, 0x00


	//----- nvinfo : EIATTR_KPARAM_INFO
	.align		4
.L_96:
        /*0058*/ 	.byte	0x04, 0x17
        /*005a*/ 	.short	(.L_98 - .L_97)
.L_97:
        /*005c*/ 	.word	0x00000000
        /*0060*/ 	.short	0x0000
        /*0062*/ 	.short	0x0000
        /*0064*/ 	.byte	0x00, 0xf5, 0x21, 0x00


	//----- nvinfo : EIATTR_SPARSE_MMA_MASK
	.align		4
.L_98:
        /*0068*/ 	.byte	0x03, 0x50
        /*006a*/ 	.short	0x0000


	//----- nvinfo : EIATTR_MAXREG_COUNT
	.align		4
        /*006c*/ 	.byte	0x03, 0x1b
        /*006e*/ 	.short	0x00ff


	//----- nvinfo : EIATTR_NUM_BARRIERS
	.align		4
        /*0070*/ 	.byte	0x02, 0x4c
        /*0072*/ 	.byte	0x01
	.zero		1


	//----- nvinfo : EIATTR_MERCURY_ISA_VERSION
	.align		4
        /*0074*/ 	.byte	0x03, 0x5f
        /*0076*/ 	.short	0x0101


	//----- nvinfo : EIATTR_COOP_GROUP_MASK_REGIDS
	.align		4
        /*0078*/ 	.byte	0x04, 0x29
        /*007a*/ 	.short	(.L_100 - .L_99)


	//   ....[0]....
.L_99:
        /*007c*/ 	.word	0xffffffff


	//   ....[1]....
        /*0080*/ 	.word	0xffffffff


	//   ....[2]....
        /*0084*/ 	.word	0xffffffff


	//   ....[3]....
        /*0088*/ 	.word	0xffffffff


	//   ....[4]....
        /*008c*/ 	.word	0xffffffff


	//   ....[5]....
        /*0090*/ 	.word	0xffffffff


	//   ....[6]....
        /*0094*/ 	.word	0xffffffff


	//   ....[7]....
        /*0098*/ 	.word	0xffffffff


	//   ....[8]....
        /*009c*/ 	.word	0xffffffff


	//   ....[9]....
        /*00a0*/ 	.word	0xffffffff


	//   ....[10]....
        /*00a4*/ 	.word	0xffffffff


	//   ....[11]....
        /*00a8*/ 	.word	0xffffffff


	//   ....[12]....
        /*00ac*/ 	.word	0xffffffff


	//   ....[13]....
        /*00b0*/ 	.word	0xffffffff


	//   ....[14]....
        /*00b4*/ 	.word	0xffffffff


	//   ....[15]....
        /*00b8*/ 	.word	0xffffffff


	//   ....[16]....
        /*00bc*/ 	.word	0xffffffff


	//   ....[17]....
        /*00c0*/ 	.word	0xffffffff


	//   ....[18]....
        /*00c4*/ 	.word	0xffffffff


	//   ....[19]....
        /*00c8*/ 	.word	0xffffffff


	//   ....[20]....
        /*00cc*/ 	.word	0xffffffff


	//   ....[21]....
        /*00d0*/ 	.word	0xffffffff


	//   ....[22]....
        /*00d4*/ 	.word	0xffffffff


	//   ....[23]....
        /*00d8*/ 	.word	0xffffffff


	//   ....[24]....
        /*00dc*/ 	.word	0xffffffff


	//   ....[25]....
        /*00e0*/ 	.word	0xffffffff


	//   ....[26]....
        /*00e4*/ 	.word	0xffffffff


	//   ....[27]....
        /*00e8*/ 	.word	0xffffffff


	//   ....[28]....
        /*00ec*/ 	.word	0xffffffff


	//   ....[29]....
        /*00f0*/ 	.word	0xffffffff


	//----- nvinfo : EIATTR_COOP_GROUP_INSTR_OFFSETS
	.align		4
.L_100:
        /*00f4*/ 	.byte	0x04, 0x28
        /*00f6*/ 	.short	(.L_102 - .L_101)


	//   ....[0]....
.L_101:
        /*00f8*/ 	.word	0x00000890


	//   ....[1]....
        /*00fc*/ 	.word	0x000008f0


	//   ....[2]....
        /*0100*/ 	.word	0x00000940


	//   ....[3]....
        /*0104*/ 	.word	0x000009b0


	//   ....[4]....
        /*0108*/ 	.word	0x00000a10


	//   ....[5]....
        /*010c*/ 	.word	0x00000ba0


	//   ....[6]....
        /*0110*/ 	.word	0x00000c40


	//   ....[7]....
        /*0114*/ 	.word	0x00000cc0


	//   ....[8]....
        /*0118*/ 	.word	0x00000d20


	//   ....[9]....
        /*011c*/ 	.word	0x00000d60


	//   ....[10]....
        /*0120*/ 	.word	0x000019d0


	//   ....[11]....
        /*0124*/ 	.word	0x00001a30


	//   ....[12]....
        /*0128*/ 	.word	0x00001a90


	//   ....[13]....
        /*012c*/ 	.word	0x00001af0


	//   ....[14]....
        /*0130*/ 	.word	0x00001b50


	//   ....[15]....
        /*0134*/ 	.word	0x000023f0


	//   ....[16]....
        /*0138*/ 	.word	0x00002450


	//   ....[17]....
        /*013c*/ 	.word	0x000024a0


	//   ....[18]....
        /*0140*/ 	.word	0x00002510


	//   ....[19]....
        /*0144*/ 	.word	0x00002570


	//   ....[20]....
        /*0148*/ 	.word	0x00002700


	//   ....[21]....
        /*014c*/ 	.word	0x00002790


	//   ....[22]....
        /*0150*/ 	.word	0x000027e0


	//   ....[23]....
        /*0154*/ 	.word	0x00002850


	//   ....[24]....
        /*0158*/ 	.word	0x000028c0


	//   ....[25]....
        /*015c*/ 	.word	0x000036a0


	//   ....[26]....
        /*0160*/ 	.word	0x00003700


	//   ....[27]....
        /*0164*/ 	.word	0x00003760


	//   ....[28]....
        /*0168*/ 	.word	0x000037c0


	//   ....[29]....
        /*016c*/ 	.word	0x00003820


	//----- nvinfo : EIATTR_VRC_CTA_INIT_COUNT
	.align		4
.L_102:
        /*0170*/ 	.byte	0x02, 0x4a
	.zero		1
	.zero		1


	//----- nvinfo : EIATTR_EXIT_INSTR_OFFSETS
	.align		4
        /*0174*/ 	.byte	0x04, 0x1c
        /*0176*/ 	.short	(.L_104 - .L_103)


	//   ....[0]....
.L_103:
        /*0178*/ 	.word	0x00000080


	//   ....[1]....
        /*017c*/ 	.word	0x000000c0


	//   ....[2]....
        /*0180*/ 	.word	0x00003940


	//   ....[3]....
        /*0184*/ 	.word	0x00003990


	//----- nvinfo : EIATTR_MAX_THREADS
	.align		4
.L_104:
        /*0188*/ 	.byte	0x04, 0x05
        /*018a*/ 	.short	(.L_106 - .L_105)
.L_105:
        /*018c*/ 	.word	0x00000100
        /*0190*/ 	.word	0x00000001
        /*0194*/ 	.word	0x00000001


	//----- nvinfo : EIATTR_CRS_STACK_SIZE
	.align		4
.L_106:
        /*0198*/ 	.byte	0x04, 0x1e
        /*019a*/ 	.short	(.L_108 - .L_107)
.L_107:
        /*019c*/ 	.word	0x00000000


	//----- nvinfo : EIATTR_CBANK_PARAM_SIZE
	.align		4
.L_108:
        /*01a0*/ 	.byte	0x03, 0x19
        /*01a2*/ 	.short	0x001d


	//----- nvinfo : EIATTR_PARAM_CBANK
	.align		4
        /*01a4*/ 	.byte	0x04, 0x0a
        /*01a6*/ 	.short	(.L_110 - .L_109)
	.align		4
.L_109:
        /*01a8*/ 	.word	index@(.nv.constant0._ZN3cub18CUB_300001_SM_10006detail6reduce28DeviceReduceSingleTileKernelINS2_10policy_hubIiyN4cuda3std3__44plusIiEEE10Policy1000EPiSC_iS9_iiNS7_10__identityEEEvT0_T1_T2_T3_T4_T6_)
        /*01ac*/ 	.short	0x0380
        /*01ae*/ 	.short	0x001d


	//----- nvinfo : EIATTR_SW_WAR
	.align		4
.L_110:
        /*01b0*/ 	.byte	0x04, 0x36
        /*01b2*/ 	.short	(.L_112 - .L_111)
.L_111:
        /*01b4*/ 	.word	0x00000008
.L_112:


//--------------------- .nv.info._ZN3cub18CUB_300001_SM_10006detail6reduce18DeviceReduceKernelINS2_10policy_hubIiyN4cuda3std3__44plusIiEEE10Policy1000EN6thrust24THRUST_300001_SM_1000_NS20permutation_iteratorINSD_10device_ptrIKiEENSD_18transform_iteratorI16SubarrayIndexMapNSD_17counting_iteratorIiNSD_11use_defaultESL_SL_EESL_SL_EEEEyS9_iNS7_10__identityEEEvT0_PT3_T1_NS0_13GridEvenShareIST_EET2_T4_ --------------------------
	.section	.nv.info._ZN3cub18CUB_300001_SM_10006detail6reduce18DeviceReduceKernelINS2_10policy_hubIiyN4cuda3std3__44plusIiEEE10Policy1000EN6thrust24THRUST_300001_SM_1000_NS20permutation_iteratorINSD_10device_ptrIKiEENSD_18transform_iteratorI16SubarrayIndexMapNSD_17counting_iteratorIiNSD_11use_defaultESL_SL_EESL_SL_EEEEyS9_iNS7_10__identityEEEvT0_PT3_T1_NS0_13GridEvenShareIST_EET2_T4_,"",@"SHT_CUDA_INFO"
	.sectionflags	@""
	.align	4


	//----- nvinfo : EIATTR_CUDA_API_VERSION
	.align		4
        /*0000*/ 	.byte	0x04, 0x37
        /*0002*/ 	.short	(.L_114 - .L_113)
.L_113:
        /*0004*/ 	.word	0x00000082


	//----- nvinfo : EIATTR_KPARAM_INFO
	.align		4
.L_114:
        /*0008*/ 	.byte	0x04, 0x17
        /*000a*/ 	.short	(.L_116 - .L_115)
.L_115:
        /*000c*/ 	.word	0x00000000
        /*0010*/ 	.short	0x0005
        /*0012*/ 	.short	0x0079
        /*0014*/ 	.byte	0x00, 0xf0, 0x05, 0x00


	//----- nvinfo : EIATTR_KPARAM_INFO
	.align		4
.L_116:
        /*0018*/ 	.byte	0x04, 0x17
        /*001a*/ 	.short	(.L_118 - .L_117)
.L_117:
        /*001c*/ 	.word	0x00000000
        /*0020*/ 	.short	0x0004
        /*0022*/ 	.short	0x0078
        /*0024*/ 	.byte	0x00, 0xf0, 0x05, 0x00


	//----- nvinfo : EIATTR_KPARAM_INFO
	.align		4
.L_118:
        /*0028*/ 	.byte	0x04, 0x17
        /*002a*/ 	.short	(.L_120 - .L_119)
.L_119:
        /*002c*/ 	.word	0x00000000
        /*0030*/ 	.short	0x0003
        /*0032*/ 	.short	0x0030
        /*0034*/ 	.byte	0x00, 0xf0, 0x21, 0x01


	//----- nvinfo : EIATTR_KPARAM_INFO
	.align		4
.L_120:
        /*0038*/ 	.byte	0x04, 0x17
        /*003a*/ 	.short	(.L_122 - .L_121)
.L_121:
        /*003c*/ 	.word	0x00000000
        /*0040*/ 	.short	0x0002
        /*0042*/ 	.short	0x0028
        /*0044*/ 	.byte	0x00, 0xf0, 0x21, 0x00


	//----- nvinfo : EIATTR_KPARAM_INFO
	.align		4
.L_122:
        /*0048*/ 	.byte	0x04, 0x17
        /*004a*/ 	.short	(.L_124 - .L_123)
.L_123:
        /*004c*/ 	.word	0x00000000
        /*0050*/ 	.short	0x0001
        /*0052*/ 	.short	0x0020
        /*0054*/ 	.byte	0x00, 0xf5, 0x21, 0x00


	//----- nvinfo : EIATTR_KPARAM_INFO
	.align		4
.L_124:
        /*0058*/ 	.byte	0x04, 0x17
        /*005a*/ 	.short	(.L_126 - .L_125)
.L_125:
        /*005c*/ 	.word	0x00000000
        /*0060*/ 	.short	0x0000
        /*0062*/ 	.short	0x0000
        /*0064*/ 	.byte	0x00, 0xf0, 0x81, 0x00


	//----- nvinfo : EIATTR_SPARSE_MMA_MASK
	.align		4
.L_126:
        /*0068*/ 	.byte	0x03, 0x50
        /*006a*/ 	.short	0x0000


	//----- nvinfo : EIATTR_MAXREG_COUNT
	.align		4
        /*006c*/ 	.byte	0x03, 0x1b
        /*006e*/ 	.short	0x00ff


	//----- nvinfo : EIATTR_NUM_BARRIERS
	.align		4
        /*0070*/ 	.byte	0x02, 0x4c
        /*0072*/ 	.byte	0x01
	.zero		1


	//----- nvinfo : EIATTR_MERCURY_ISA_VERSION
	.align		4
        /*0074*/ 	.byte	0x03, 0x5f
        /*0076*/ 	.short	0x0101


	//----- nvinfo : EIATTR_COOP_GROUP_MASK_REGIDS
	.align		4
        /*0078*/ 	.byte	0x04, 0x29
        /*007a*/ 	.short	(.L_128 - .L_127)


	//   ....[0]....
.L_127:
        /*007c*/ 	.word	0xffffffff


	//   ....[1]....
        /*0080*/ 	.word	0xffffffff


	//   ....[2]....
        /*0084*/ 	.word	0xffffffff


	//   ....[3]....
        /*0088*/ 	.word	0xffffffff


	//   ....[4]....
        /*008c*/ 	.word	0xffffffff


	//   ....[5]....
        /*0090*/ 	.word	0xffffffff


	//   ....[6]....
        /*0094*/ 	.word	0xffffffff


	//   ....[7]....
        /*0098*/ 	.word	0xffffffff


	//   ....[8]....
        /*009c*/ 	.word	0xffffffff


	//   ....[9]....
        /*00a0*/ 	.word	0xffffffff


	//   ....[10]....
        /*00a4*/ 	.word	0xffffffff


	//   ....[11]....
        /*00a8*/ 	.word	0xffffffff


	//   ....[12]....
        /*00ac*/ 	.word	0xffffffff


	//   ....[13]....
        /*00b0*/ 	.word	0xffffffff


	//   ....[14]....
        /*00b4*/ 	.word	0xffffffff


	//----- nvinfo : EIATTR_COOP_GROUP_INSTR_OFFSETS
	.align		4
.L_128:
        /*00b8*/ 	.byte	0x04, 0x28
        /*00ba*/ 	.short	(.L_130 - .L_129)


	//   ....[0]....
.L_129:
        /*00bc*/ 	.word	0x00002010


	//   ....[1]....
        /*00c0*/ 	.word	0x00002070


	//   ....[2]....
        /*00c4*/ 	.word	0x000020c0


	//   ....[3]....
        /*00c8*/ 	.word	0x00002130


	//   ....[4]....
        /*00cc*/ 	.word	0x00002190


	//   ....[5]....
        /*00d0*/ 	.word	0x00002320


	//   ....[6]....
        /*00d4*/ 	.word	0x000023c0


	//   ....[7]....
        /*00d8*/ 	.word	0x00002430


	//   ....[8]....
        /*00dc*/ 	.word	0x00002470


	//   ....[9]....
        /*00e0*/ 	.word	0x000024c0


	//   ....[10]....
        /*00e4*/ 	.word	0x00007470


	//   ....[11]....
        /*00e8*/ 	.word	0x000074d0


	//   ....[12]....
        /*00ec*/ 	.word	0x00007530


	//   ....[13]....
        /*00f0*/ 	.word	0x00007590


	//   ....[14]....
        /*00f4*/ 	.word	0x000075f0


	//----- nvinfo : EIATTR_VRC_CTA_INIT_COUNT
	.align		4
.L_130:
        /*00f8*/ 	.byte	0x02, 0x4a
	.zero		1
	.zero		1


	//----- nvinfo : EIATTR_EXIT_INSTR_OFFSETS
	.align		4
        /*00fc*/ 	.byte	0x04, 0x1c
        /*00fe*/ 	.short	(.L_132 - .L_131)


	//   ....[0]....
.L_131:
        /*0100*/ 	.word	0x00007710


	//   ....[1]....
        /*0104*/ 	.word	0x00007770


	//----- nvinfo : EIATTR_MAX_THREADS
	.align		4
.L_132:
        /*0108*/ 	.byte	0x04, 0x05
        /*010a*/ 	.short	(.L_134 - .L_133)
.L_133:
        /*010c*/ 	.word	0x00000100
        /*0110*/ 	.word	0x00000001
        /*0114*/ 	.word	0x00000001


	//----- nvinfo : EIATTR_CRS_STACK_SIZE
	.align		4
.L_134:
        /*0118*/ 	.byte	0x04, 0x1e
        /*011a*/ 	.short	(.L_136 - .L_135)
.L_135:
        /*011c*/ 	.word	0x00000000


	//----- nvinfo : EIATTR_CBANK_PARAM_SIZE
	.align		4
.L_136:
        /*0120*/ 	.byte	0x03, 0x19
        /*0122*/ 	.short	0x007a


	//----- nvinfo : EIATTR_PARAM_CBANK
	.align		4
        /*0124*/ 	.byte	0x04, 0x0a
        /*0126*/ 	.short	(.L_138 - .L_137)
	.align		4
.L_137:
        /*0128*/ 	.word	index@(.nv.constant0._ZN3cub18CUB_300001_SM_10006detail6reduce18DeviceReduceKernelINS2_10policy_hubIiyN4cuda3std3__44plusIiEEE10Policy1000EN6thrust24THRUST_300001_SM_1000_NS20permutation_iteratorINSD_10device_ptrIKiEENSD_18transform_iteratorI16SubarrayIndexMapNSD_17counting_iteratorIiNSD_11use_defaultESL_SL_EESL_SL_EEEEyS9_iNS7_10__identityEEEvT0_PT3_T1_NS0_13GridEvenShareIST_EET2_T4_)
        /*012c*/ 	.short	0x0380
        /*012e*/ 	.short	0x007a


	//----- nvinfo : EIATTR_SW_WAR
	.align		4
.L_138:
        /*0130*/ 	.byte	0x04, 0x36
        /*0132*/ 	.short	(.L_140 - .L_139)
.L_139:
        /*0134*/ 	.word	0x00000008
.L_140:


//--------------------- .nv.info._ZN3cub18CUB_300001_SM_10006detail6reduce28DeviceReduceSingleTileKernelINS2_10policy_hubIiyN4cuda3std3__44plusIiEEE10Policy1000EN6thrust24THRUST_300001_SM_1000_NS20permutation_iteratorINSD_10device_ptrIKiEENSD_18transform_iteratorI16SubarrayIndexMapNSD_17counting_iteratorIiNSD_11use_defaultESL_SL_EESL_SL_EEEEPiyS9_iiNS7_10__identityEEEvT0_T1_T2_T3_T4_T6_ --------------------------
	.section	.nv.info._ZN3cub18CUB_300001_SM_10006detail6reduce28DeviceReduceSingleTileKernelINS2_10policy_hubIiyN4cuda3std3__44plusIiEEE10Policy1000EN6thrust24THRUST_300001_SM_1000_NS20permutation_iteratorINSD_10device_ptrIKiEENSD_18transform_iteratorI16SubarrayIndexMapNSD_17counting_iteratorIiNSD_11use_defaultESL_SL_EESL_SL_EEEEPiyS9_iiNS7_10__identityEEEvT0_T1_T2_T3_T4_T6_,"",@"SHT_CUDA_INFO"
	.sectionflags	@""
	.align	4


	//----- nvinfo : EIATTR_CUDA_API_VERSION
	.align		4
        /*0000*/ 	.byte	0x04, 0x37
        /*0002*/ 	.short	(.L_142 - .L_141)
.L_141:
        /*0004*/ 	.word	0x00000082


	//----- nvinfo : EIATTR_KPARAM_INFO
	.align		4
.L_142:
        /*0008*/ 	.byte	0x04, 0x17
        /*000a*/ 	.short	(.L_144 - .L_143)
.L_143:
        /*000c*/ 	.word	0x00000000
        /*0010*/ 	.short	0x0005
        /*0012*/ 	.short	0x0038
        /*0014*/ 	.byte	0x00, 0xf0, 0x05, 0x00


	//----- nvinfo : EIATTR_KPARAM_INFO
	.align		4
.L_144:
        /*0018*/ 	.byte	0x04, 0x17
        /*001a*/ 	.short	(.L_146 - .L_145)
.L_145:
        /*001c*/ 	.word	0x00000000
        /*0020*/ 	.short	0x0004
        /*0022*/ 	.short	0x0034
        /*0024*/ 	.byte	0x00, 0xf0, 0x11, 0x00


	//----- nvinfo : EIATTR_KPARAM_INFO
	.align		4
.L_146:
        /*0028*/ 	.byte	0x04, 0x17
        /*002a*/ 	.short	(.L_148 - .L_147)
.L_147:
        /*002c*/ 	.word	0x00000000
        /*0030*/ 	.short	0x0003
        /*0032*/ 	.short	0x0030
        /*0034*/ 	.byte	0x00, 0xf0, 0x05, 0x00


	//----- nvinfo : EIATTR_KPARAM_INFO
	.align		4
.L_148:
        /*0038*/ 	.byte	0x04, 0x17
        /*003a*/ 	.short	(.L_150 - .L_149)
.L_149:
        /*003c*/ 	.word	0x00000000
        /*0040*/ 	.short	0x0002
        /*0042*/ 	.short	0x0028
        /*0044*/ 	.byte	0x00, 0xf0, 0x21, 0x00


	//----- nvinfo : EIATTR_KPARAM_INFO
	.align		4
.L_150:
        /*0048*/ 	.byte	0x04, 0x17
        /*004a*/ 	.short	(.L_152 - .L_151)
.L_151:
        /*004c*/ 	.word	0x00000000
        /*0050*/ 	.short	0x0001
        /*0052*/ 	.short	0x0020
        /*0054*/ 	.byte	0x00, 0xf5, 0x21, 0x00


	//----- nvinfo : EIATTR_KPARAM_INFO
	.align		4
.L_152:
        /*0058*/ 	.byte	0x04, 0x17
        /*005a*/ 	.short	(.L_154 - .L_153)
.L_153:
        /*005c*/ 	.word	0x00000000
        /*0060*/ 	.short	0x0000
        /*0062*/ 	.short	0x0000
        /*0064*/ 	.byte	0x00, 0xf0, 0x81, 0x00


	//----- nvinfo : EIATTR_SPARSE_MMA_MASK
	.align		4
.L_154:
        /*0068*/ 	.byte	0x03, 0x50
        /*006a*/ 	.short	0x0000


	//----- nvinfo : EIATTR_MAXREG_COUNT
	.align		4
        /*006c*/ 	.byte	0x03, 0x1b
        /*006e*/ 	.short	0x00ff


	//----- nvinfo : EIATTR_NUM_BARRIERS
	.align		4
        /*0070*/ 	.byte	0x02, 0x4c
        /*0072*/ 	.byte	0x01
	.zero		1


	//----- nvinfo : EIATTR_MERCURY_ISA_VERSION
	.align		4
        /*0074*/ 	.byte	0x03, 0x5f
        /*0076*/ 	.short	0x0101


	//----- nvinfo : EIATTR_COOP_GROUP_MASK_REGIDS
	.align		4
        /*0078*/ 	.byte	0x04, 0x29
        /*007a*/ 	.short	(.L_156 - .L_155)


	//   ....[0]....
.L_155:
        /*007c*/ 	.word	0xffffffff


	//   ....[1]....
        /*0080*/ 	.word	0xffffffff


	//   ....[2]....
        /*0084*/ 	.word	0xffffffff


	//   ....[3]....
        /*0088*/ 	.word	0xffffffff


	//   ....[4]....
        /*008c*/ 	.word	0xffffffff


	//   ....[5]....
        /*0090*/ 	.word	0xffffffff


	//   ....[6]....
        /*0094*/ 	.word	0xffffffff


	//   ....[7]....
        /*0098*/ 	.word	0xffffffff


	//   ....[8]....
        /*009c*/ 	.word	0xffffffff


	//   ....[9]....
        /*00a0*/ 	.word	0xffffffff


	//   ....[10]....
        /*00a4*/ 	.word	0xffffffff


	//   ....[11]....
        /*00a8*/ 	.word	0xffffffff


	//   ....[12]....
        /*00ac*/ 	.word	0xffffffff


	//   ....[13]....
        /*00b0*/ 	.word	0xffffffff


	//   ....[14]....
        /*00b4*/ 	.word	0xffffffff


	//----- nvinfo : EIATTR_COOP_GROUP_INSTR_OFFSETS
	.align		4
.L_156:
        /*00b8*/ 	.byte	0x04, 0x28
        /*00ba*/ 	.short	(.L_158 - .L_157)


	//   ....[0]....
.L_157:
        /*00bc*/ 	.word	0x00002040


	//   ....[1]....
        /*00c0*/ 	.word	0x000020a0


	//   ....[2]....
        /*00c4*/ 	.word	0x00002100


	//   ....[3]....
        /*00c8*/ 	.word	0x00002160


	//   ....[4]....
        /*00cc*/ 	.word	0x000021c0


	//   ....[5]....
        /*00d0*/ 	.word	0x00002350


	//   ....[6]....
        /*00d4*/ 	.word	0x00002400


	//   ....[7]....
        /*00d8*/ 	.word	0x00002460


	//   ....[8]....
        /*00dc*/ 	.word	0x000024d0


	//   ....[9]....
        /*00e0*/ 	.word	0x00002510


	//   ....[10]....
        /*00e4*/ 	.word	0x00007270


	//   ....[11]....
        /*00e8*/ 	.word	0x000072d0


	//   ....[12]....
        /*00ec*/ 	.word	0x00007320


	//   ....[13]....
        /*00f0*/ 	.word	0x00007370


	//   ....[14]....
        /*00f4*/ 	.word	0x000073d0


	//----- nvinfo : EIATTR_VRC_CTA_INIT_COUNT
	.align		4
.L_158:
        /*00f8*/ 	.byte	0x02, 0x4a
	.zero		1
	.zero		1


	//----- nvinfo : EIATTR_EXIT_INSTR_OFFSETS
	.align		4
        /*00fc*/ 	.byte	0x04, 0x1c
        /*00fe*/ 	.short	(.L_160 - .L_159)


	//   ....[0]....
.L_159:
        /*0100*/ 	.word	0x00000080


	//   ....[1]....
        /*0104*/ 	.word	0x000000c0


	//   ....[2]....
        /*0108*/ 	.word	0x00007500


	//   ....[3]....
        /*010c*/ 	.word	0x00007550


	//----- nvinfo : EIATTR_MAX_THREADS
	.align		4
.L_160:
        /*0110*/ 	.byte	0x04, 0x05
        /*0112*/ 	.short	(.L_162 - .L_161)
.L_161:
        /*0114*/ 	.word	0x00000100
        /*0118*/ 	.word	0x00000001
        /*011c*/ 	.word	0x00000001


	//----- nvinfo : EIATTR_CRS_STACK_SIZE
	.align		4
.L_162:
        /*0120*/ 	.byte	0x04, 0x1e
        /*0122*/ 	.short	(.L_164 - .L_163)
.L_163:
        /*0124*/ 	.word	0x00000000


	//----- nvinfo : EIATTR_CBANK_PARAM_SIZE
	.align		4
.L_164:
        /*0128*/ 	.byte	0x03, 0x19
        /*012a*/ 	.short	0x0039


	//----- nvinfo : EIATTR_PARAM_CBANK
	.align		4
        /*012c*/ 	.byte	0x04, 0x0a
        /*012e*/ 	.short	(.L_166 - .L_165)
	.align		4
.L_165:
        /*0130*/ 	.word	index@(.nv.constant0._ZN3cub18CUB_300001_SM_10006detail6reduce28DeviceReduceSingleTileKernelINS2_10policy_hubIiyN4cuda3std3__44plusIiEEE10Policy1000EN6thrust24THRUST_300001_SM_1000_NS20permutation_iteratorINSD_10device_ptrIKiEENSD_18transform_iteratorI16SubarrayIndexMapNSD_17counting_iteratorIiNSD_11use_defaultESL_SL_EESL_SL_EEEEPiyS9_iiNS7_10__identityEEEvT0_T1_T2_T3_T4_T6_)
        /*0134*/ 	.short	0x0380
        /*0136*/ 	.short	0x0039


	//----- nvinfo : EIATTR_SW_WAR
	.align		4
.L_166:
        /*0138*/ 	.byte	0x04, 0x36
        /*013a*/ 	.short	(.L_168 - .L_167)
.L_167:
        /*013c*/ 	.word	0x00000008
.L_168:


//--------------------- .nv.info._ZN3cub18CUB_300001_SM_10006detail6reduce28DeviceReduceSingleTileKernelINS2_10policy_hubIijN4cuda3std3__44plusIiEEE10Policy1000EPiSC_iS9_iiNS7_10__identityEEEvT0_T1_T2_T3_T4_T6_ --------------------------
	.section	.nv.info._ZN3cub18CUB_300001_SM_10006detail6reduce28DeviceReduceSingleTileKernelINS2_10policy_hubIijN4cuda3std3__44plusIiEEE10Policy1000EPiSC_iS9_iiNS7_10__identityEEEvT0_T1_T2_T3_T4_T6_,"",@"SHT_CUDA_INFO"
	.sectionflags	@""
	.align	4


	//----- nvinfo : EIATTR_CUDA_API_VERSION
	.align		4
        /*0000*/ 	.byte	0x04, 0x37
        /*0002*/ 	.short	(.L_170 - .L_169)
.L_169:
        /*0004*/ 	.word	0x00000082


	//----- nvinfo : EIATTR_KPARAM_INFO
	.align		4
.L_170:
        /*0008*/ 	.byte	0x04, 0x17
        /*000a*/ 	.short	(.L_172 - .L_171)
.L_171:
        /*000c*/ 	.word	0x00000000
        /*0010*/ 	.short	0x0005
        /*0012*/ 	.short	0x001c
        /*0014*/ 	.byte	0x00, 0xf0, 0x05, 0x00


	//----- nvinfo : EIATTR_KPARAM_INFO
	.align		4
.L_172:
        /*0018*/ 	.byte	0x04, 0x17
        /*001a*/ 	.short	(.L_174 - .L_173)
.L_173:
        /*001c*/ 	.word	0x00000000
        /*0020*/ 	.short	0x0004
        /*0022*/ 	.short	0x0018
        /*0024*/ 	.byte	0x00, 0xf0, 0x11, 0x00


	//----- nvinfo : EIATTR_KPARAM_INFO
	.align		4
.L_174:
        /*0028*/ 	.byte	0x04, 0x17
        /*002a*/ 	.short	(.L_176 - .L_175)
.L_175:
        /*002c*/ 	.word	0x00000000
        /*0030*/ 	.short	0x0003
        /*0032*/ 	.short	0x0014
        /*0034*/ 	.byte	0x00, 0xf0, 0x05, 0x00


	//----- nvinfo : EIATTR_KPARAM_INFO
	.align		4
.L_176:
        /*0038*/ 	.byte	0x04, 0x17
        /*003a*/ 	.short	(.L_178 - .L_177)
.L_177:
        /*003c*/ 	.word	0x00000000
        /*0040*/ 	.short	0x0002
        /*0042*/ 	.short	0x0010
        /*0044*/ 	.byte	0x00, 0xf0, 0x11, 0x00


	//----- nvinfo : EIATTR_KPARAM_INFO
	.align		4
.L_178:
        /*0048*/ 	.byte	0x04, 0x17
        /*004a*/ 	.short	(.L_180 - .L_179)
.L_179:
        /*004c*/ 	.word	0x00000000
        /*0050*/ 	.short	0x0001
        /*0052*/ 	.short	0x0008
        /*0054*/ 	.byte	0x00, 0xf5, 0x21, 0x00


	//----- nvinfo : EIATTR_KPARAM_INFO
	.align		4
.L_180:
        /*0058*/ 	.byte	0x04, 0x17
        /*005a*/ 	.short	(.L_182 - .L_181)
.L_181:
        /*005c*/ 	.word	0x00000000
        /*0060*/ 	.short	0x0000
        /*0062*/ 	.short	0x0000
        /*0064*/ 	.byte	0x00, 0xf5, 0x21, 0x00


	//----- nvinfo : EIATTR_SPARSE_MMA_MASK
	.align		4
.L_182:
        /*0068*/ 	.byte	0x03, 0x50
        /*006a*/ 	.short	0x0000


	//----- nvinfo : EIATTR_MAXREG_COUNT
	.align		4
        /*006c*/ 	.byte	0x03, 0x1b
        /*006e*/ 	.short	0x00ff


	//----- nvinfo : EIATTR_NUM_BARRIERS
	.align		4
        /*0070*/ 	.byte	0x02, 0x4c
        /*0072*/ 	.byte	0x01
	.zero		1


	//----- nvinfo : EIATTR_MERCURY_ISA_VERSION
	.align		4
        /*0074*/ 	.byte	0x03, 0x5f
        /*0076*/ 	.short	0x0101


	//----- nvinfo : EIATTR_COOP_GROUP_MASK_REGIDS
	.align		4
        /*0078*/ 	.byte	0x04, 0x29
        /*007a*/ 	.short	(.L_184 - .L_183)


	//   ....[0]....
.L_183:
        /*007c*/ 	.word	0xffffffff


	//   ....[1]....
        /*0080*/ 	.word	0xffffffff


	//   ....[2]....
        /*0084*/ 	.word	0xffffffff


	//   ....[3]....
        /*0088*/ 	.word	0xffffffff


	//   ....[4]....
        /*008c*/ 	.word	0xffffffff


	//   ....[5]....
        /*0090*/ 	.word	0xffffffff


	//   ....[6]....
        /*0094*/ 	.word	0xffffffff


	//   ....[7]....
        /*0098*/ 	.word	0xffffffff


	//   ....[8]....
        /*009c*/ 	.word	0xffffffff


	//   ....[9]....
        /*00a0*/ 	.word	0xffffffff


	//   ....[10]....
        /*00a4*/ 	.word	0xffffffff


	//   ....[11]....
        /*00a8*/ 	.word	0xffffffff


	//   ....[12]....
        /*00ac*/ 	.word	0xffffffff


	//   ....[13]....
        /*00b0*/ 	.word	0xffffffff


	//   ....[14]....
        /*00b4*/ 	.word	0xffffffff


	//   ....[15]....
        /*00b8*/ 	.word	0xffffffff


	//   ....[16]....
        /*00bc*/ 	.word	0xffffffff


	//   ....[17]....
        /*00c0*/ 	.word	0xffffffff


	//   ....[18]....
        /*00c4*/ 	.word	0xffffffff


	//   ....[19]....
        /*00c8*/ 	.word	0xffffffff


	//   ....[20]....
        /*00cc*/ 	.word	0xffffffff


	//   ....[21]....
        /*00d0*/ 	.word	0xffffffff


	//   ....[22]....
        /*00d4*/ 	.word	0xffffffff


	//   ....[23]....
        /*00d8*/ 	.word	0xffffffff


	//   ....[24]....
        /*00dc*/ 	.word	0xffffffff


	//   ....[25]....
        /*00e0*/ 	.word	0xffffffff


	//   ....[26]....
        /*00e4*/ 	.word	0xffffffff


	//   ....[27]....
        /*00e8*/ 	.word	0xffffffff


	//   ....[28]....
        /*00ec*/ 	.word	0xffffffff


	//   ....[29]....
        /*00f0*/ 	.word	0xffffffff


	//----- nvinfo : EIATTR_COOP_GROUP_INSTR_OFFSETS
	.align		4
.L_184:
        /*00f4*/ 	.byte	0x04, 0x28
        /*00f6*/ 	.short	(.L_186 - .L_185)


	//   ....[0]....
.L_185:
        /*00f8*/ 	.word	0x00000890


	//   ....[1]....
        /*00fc*/ 	.word	0x000008f0


	//   ....[2]....
        /*0100*/ 	.word	0x00000940


	//   ....[3]....
        /*0104*/ 	.word	0x000009b0


	//   ....[4]....
        /*0108*/ 	.word	0x00000a10


	//   ....[5]....
        /*010c*/ 	.word	0x00000ba0


	//   ....[6]....
        /*0110*/ 	.word	0x00000c40


	//   ....[7]....
        /*0114*/ 	.word	0x00000cc0


	//   ....[8]....
        /*0118*/ 	.word	0x00000d20


	//   ....[9]....
        /*011c*/ 	.word	0x00000d60


	//   ....[10]....
        /*0120*/ 	.word	0x000019d0


	//   ....[11]....
        /*0124*/ 	.word	0x00001a30


	//   ....[12]....
        /*0128*/ 	.word	0x00001a90


	//   ....[13]....
        /*012c*/ 	.word	0x00001af0


	//   ....[14]....
        /*0130*/ 	.word	0x00001b50


	//   ....[15]....
        /*0134*/ 	.word	0x000023f0


	//   ....[16]....
        /*0138*/ 	.word	0x00002450


	//   ....[17]....
        /*013c*/ 	.word	0x000024a0


	//   ....[18]....
        /*0140*/ 	.word	0x00002510


	//   ....[19]....
        /*0144*/ 	.word	0x00002570


	//   ....[20]....
        /*0148*/ 	.word	0x00002700


	//   ....[21]....
        /*014c*/ 	.word	0x00002790


	//   ....[22]....
        /*0150*/ 	.word	0x000027e0


	//   ....[23]....
        /*0154*/ 	.word	0x00002850


	//   ....[24]....
        /*0158*/ 	.word	0x000028c0


	//   ....[25]....
        /*015c*/ 	.word	0x000036a0


	//   ....[26]....
        /*0160*/ 	.word	0x00003700


	//   ....[27]....
        /*0164*/ 	.word	0x00003760


	//   ....[28]....
        /*0168*/ 	.word	0x000037c0


	//   ....[29]....
        /*016c*/ 	.word	0x00003820


	//----- nvinfo : EIATTR_VRC_CTA_INIT_COUNT
	.align		4
.L_186:
        /*0170*/ 	.byte	0x02, 0x4a
	.zero		1
	.zero		1


	//----- nvinfo : EIATTR_EXIT_INSTR_OFFSETS
	.align		4
        /*0174*/ 	.byte	0x04, 0x1c
        /*0176*/ 	.short	(.L_188 - .L_187)


	//   ....[0]....
.L_187:
        /*0178*/ 	.word	0x00000080


	//   ....[1]....
        /*017c*/ 	.word	0x000000c0


	//   ....[2]....
        /*0180*/ 	.word	0x00003940


	//   ....[3]....
        /*0184*/ 	.word	0x00003990


	//----- nvinfo : EIATTR_MAX_THREADS
	.align		4
.L_188:
        /*0188*/ 	.byte	0x04, 0x05
        /*018a*/ 	.short	(.L_190 - .L_189)
.L_189:
        /*018c*/ 	.word	0x00000100
        /*0190*/ 	.word	0x00000001
        /*0194*/ 	.word	0x00000001


	//----- nvinfo : EIATTR_CRS_STACK_SIZE
	.align		4
.L_190:
        /*0198*/ 	.byte	0x04, 0x1e
        /*019a*/ 	.short	(.L_192 - .L_191)
.L_191:
        /*019c*/ 	.word	0x00000000


	//----- nvinfo : EIATTR_CBANK_PARAM_SIZE
	.align		4
.L_192:
        /*01a0*/ 	.byte	0x03, 0x19
        /*01a2*/ 	.short	0x001d


	//----- nvinfo : EIATTR_PARAM_CBANK
	.align		4
        /*01a4*/ 	.byte	0x04, 0x0a
        /*01a6*/ 	.short	(.L_194 - .L_193)
	.align		4
.L_193:
        /*01a8*/ 	.word	index@(.nv.constant0._ZN3cub18CUB_300001_SM_10006detail6reduce28DeviceReduceSingleTileKernelINS2_10policy_hubIijN4cuda3std3__44plusIiEEE10Policy1000EPiSC_iS9_iiNS7_10__identityEEEvT0_T1_T2_T3_T4_T6_)
        /*01ac*/ 	.short	0x0380
        /*01ae*/ 	.short	0x001d


	//----- nvinfo : EIATTR_SW_WAR
	.align		4
.L_194:
        /*01b0*/ 	.byte	0x04, 0x36
        /*01b2*/ 	.short	(.L_196 - .L_195)
.L_195:
        /*01b4*/ 	.word	0x00000008
.L_196:


//--------------------- .nv.info._ZN3cub18CUB_300001_SM_10006detail6reduce18DeviceReduceKernelINS2_10policy_hubIijN4cuda3std3__44plusIiEEE10Policy1000EN6thrust24THRUST_300001_SM_1000_NS20permutation_iteratorINSD_10device_ptrIKiEENSD_18transform_iteratorI16SubarrayIndexMapNSD_17counting_iteratorIiNSD_11use_defaultESL_SL_EESL_SL_EEEEjS9_iNS7_10__identityEEEvT0_PT3_T1_NS0_13GridEvenShareIST_EET2_T4_ --------------------------
	.section	.nv.info._ZN3cub18CUB_300001_SM_10006detail6reduce18DeviceReduceKernelINS2_10policy_hubIijN4cuda3std3__44plusIiEEE10Policy1000EN6thrust24THRUST_300001_SM_1000_NS20permutation_iteratorINSD_10device_ptrIKiEENSD_18transform_iteratorI16SubarrayIndexMapNSD_17counting_iteratorIiNSD_11use_defaultESL_SL_EESL_SL_EEEEjS9_iNS7_10__identityEEEvT0_PT3_T1_NS0_13GridEvenShareIST_EET2_T4_,"",@"SHT_CUDA_INFO"
	.sectionflags	@""
	.align	4


	//----- nvinfo : EIATTR_CUDA_API_VERSION
	.align		4
        /*0000*/ 	.byte	0x04, 0x37
        /*0002*/ 	.short	(.L_198 - .L_197)
.L_197:
        /*0004*/ 	.word	0x00000082


	//----- nvinfo : EIATTR_KPARAM_INFO
	.align		4
.L_198:
        /*0008*/ 	.byte	0x04, 0x17
        /*000a*/ 	.short	(.L_200 - .L_199)
.L_199:
        /*000c*/ 	.word	0x00000000
        /*0010*/ 	.short	0x0005
        /*0012*/ 	.short	0x0055
        /*0014*/ 	.byte	0x00, 0xf0, 0x05, 0x00


	//----- nvinfo : EIATTR_KPARAM_INFO
	.align		4
.L_200:
        /*0018*/ 	.byte	0x04, 0x17
        /*001a*/ 	.short	(.L_202 - .L_201)
.L_201:
        /*001c*/ 	.word	0x00000000
        /*0020*/ 	.short	0x0004
        /*0022*/ 	.short	0x0054
        /*0024*/ 	.byte	0x00, 0xf0, 0x05, 0x00


	//----- nvinfo : EIATTR_KPARAM_INFO
	.align		4
.L_202:
        /*0028*/ 	.byte	0x04, 0x17
        /*002a*/ 	.short	(.L_204 - .L_203)
.L_203:
        /*002c*/ 	.word	0x00000000
        /*0030*/ 	.short	0x0003
        /*0032*/ 	.short	0x002c
        /*0034*/ 	.byte	0x00, 0xf0, 0xa1, 0x00


	//----- nvinfo : EIATTR_KPARAM_INFO
	.align		4
.L_204:
        /*0038*/ 	.byte	0x04, 0x17
        /*003a*/ 	.short	(.L_206 - .L_205)
.L_205:
        /*003c*/ 	.word	0x00000000
        /*0040*/ 	.short	0x0002
        /*0042*/ 	.short	0x0028
        /*0044*/ 	.byte	0x00, 0xf0, 0x11, 0x00


	//----- nvinfo : EIATTR_KPARAM_INFO
	.align		4
.L_206:
        /*0048*/ 	.byte	0x04, 0x17
        /*004a*/ 	.short	(.L_208 - .L_207)
.L_207:
        /*004c*/ 	.word	0x00000000
        /*0050*/ 	.short	0x0001
        /*0052*/ 	.short	0x0020
        /*0054*/ 	.byte	0x00, 0xf5, 0x21, 0x00


	//----- nvinfo : EIATTR_KPARAM_INFO
	.align		4
.L_208:
        /*0058*/ 	.byte	0x04, 0x17
        /*005a*/ 	.short	(.L_210 - .L_209)
.L_209:
        /*005c*/ 	.word	0x00000000
        /*0060*/ 	.short	0x0000
        /*0062*/ 	.short	0x0000
        /*0064*/ 	.byte	0x00, 0xf0, 0x81, 0x00


	//----- nvinfo : EIATTR_SPARSE_MMA_MASK
	.align		4
.L_210:
        /*0068*/ 	.byte	0x03, 0x50
        /*006a*/ 	.short	0x0000


	//----- nvinfo : EIATTR_MAXREG_COUNT
	.align		4
        /*006c*/ 	.byte	0x03, 0x1b
        /*006e*/ 	.short	0x00ff


	//----- nvinfo : EIATTR_NUM_BARRIERS
	.align		4
        /*0070*/ 	.byte	0x02, 0x4c
        /*0072*/ 	.byte	0x01
	.zero		1


	//----- nvinfo : EIATTR_MERCURY_ISA_VERSION
	.align		4
        /*0074*/ 	.byte	0x03, 0x5f
        /*0076*/ 	.short	0x0101


	//----- nvinfo : EIATTR_COOP_GROUP_MASK_REGIDS
	.align		4
        /*0078*/ 	.byte	0x04, 0x29
        /*007a*/ 	.short	(.L_212 - .L_211)


	//   ....[0]....
.L_211:
        /*007c*/ 	.word	0xffffffff


	//   ....[1]....
        /*0080*/ 	.word	0xffffffff


	//   ....[2]....
        /*0084*/ 	.word	0xffffffff


	//   ....[3]....
        /*0088*/ 	.word	0xffffffff


	//   ....[4]....
        /*008c*/ 	.word	0xffffffff


	//   ....[5]....
        /*0090*/ 	.word	0xffffffff


	//   ....[6]....
        /*0094*/ 	.word	0xffffffff


	//   ....[7]....
        /*0098*/ 	.word	0xffffffff


	//   ....[8]....
        /*009c*/ 	.word	0xffffffff


	//   ....[9]....
        /*00a0*/ 	.word	0xffffffff


	//   ....[10]....
        /*00a4*/ 	.word	0xffffffff


	//   ....[11]....
        /*00a8*/ 	.word	0xffffffff


	//   ....[12]....
        /*00ac*/ 	.word	0xffffffff


	//   ....[13]....
        /*00b0*/ 	.word	0xffffffff


	//   ....[14]....
        /*00b4*/ 	.word	0xffffffff


	//----- nvinfo : EIATTR_COOP_GROUP_INSTR_OFFSETS
	.align		4
.L_212:
        /*00b8*/ 	.byte	0x04, 0x28
        /*00ba*/ 	.short	(.L_214 - .L_213)


	//   ....[0]....
.L_213:
        /*00bc*/ 	.word	0x00001fd0


	//   ....[1]....
        /*00c0*/ 	.word	0x00002030


	//   ....[2]....
        /*00c4*/ 	.word	0x00002080


	//   ....[3]....
        /*00c8*/ 	.word	0x000020f0


	//   ....[4]....
        /*00cc*/ 	.word	0x00002150


	//   ....[5]....
        /*00d0*/ 	.word	0x000022e0


	//   ....[6]....
        /*00d4*/ 	.word	0x00002380


	//   ....[7]....
        /*00d8*/ 	.word	0x000023f0


	//   ....[8]....
        /*00dc*/ 	.word	0x00002430


	//   ....[9]....
        /*00e0*/ 	.word	0x00002480


	//   ....[10]....
        /*00e4*/ 	.word	0x00007360


	//   ....[11]....
        /*00e8*/ 	.word	0x000073d0


	//   ....[12]....
        /*00ec*/ 	.word	0x00007420


	//   ....[13]....
        /*00f0*/ 	.word	0x00007470


	//   ....[14]....
        /*00f4*/ 	.word	0x000074e0


	//----- nvinfo : EIATTR_VRC_CTA_INIT_COUNT
	.align		4
.L_214:
        /*00f8*/ 	.byte	0x02, 0x4a
	.zero		1
	.zero		1


	//----- nvinfo : EIATTR_EXIT_INSTR_OFFSETS
	.align		4
        /*00fc*/ 	.byte	0x04, 0x1c
        /*00fe*/ 	.short	(.L_216 - .L_215)


	//   ....[0]....
.L_215:
        /*0100*/ 	.word	0x00007610


	//   ....[1]....
        /*0104*/ 	.word	0x00007650


	//----- nvinfo : EIATTR_MAX_THREADS
	.align		4
.L_216:
        /*0108*/ 	.byte	0x04, 0x05
        /*010a*/ 	.short	(.L_218 - .L_217)
.L_217:
        /*010c*/ 	.word	0x00000100
        /*0110*/ 	.word	0x00000001
        /*0114*/ 	.word	0x00000001


	//----- nvinfo : EIATTR_CRS_STACK_SIZE
	.align		4
.L_218:
        /*0118*/ 	.byte	0x04, 0x1e
        /*011a*/ 	.short	(.L_220 - .L_219)
.L_219:
        /*011c*/ 	.word	0x00000000


	//----- nvinfo : EIATTR_CBANK_PARAM_SIZE
	.align		4
.L_220:
        /*0120*/ 	.byte	0x03, 0x19
        /*0122*/ 	.short	0x0056


	//----- nvinfo : EIATTR_PARAM_CBANK
	.align		4
        /*0124*/ 	.byte	0x04, 0x0a
        /*0126*/ 	.short	(.L_222 - .L_221)
	.align		4
.L_221:
        /*0128*/ 	.word	index@(.nv.constant0._ZN3cub18CUB_300001_SM_10006detail6reduce18DeviceReduceKernelINS2_10policy_hubIijN4cuda3std3__44plusIiEEE10Policy1000EN6thrust24THRUST_300001_SM_1000_NS20permutation_iteratorINSD_10device_ptrIKiEENSD_18transform_iteratorI16SubarrayIndexMapNSD_17counting_iteratorIiNSD_11use_defaultESL_SL_EESL_SL_EEEEjS9_iNS7_10__identityEEEvT0_PT3_T1_NS0_13GridEvenShareIST_EET2_T4_)
        /*012c*/ 	.short	0x0380
        /*012e*/ 	.short	0x0056


	//----- nvinfo : EIATTR_SW_WAR
	.align		4
.L_222:
        /*0130*/ 	.byte	0x04, 0x36
        /*0132*/ 	.short	(.L_224 - .L_223)
.L_223:
        /*0134*/ 	.word	0x00000008
.L_224:


//--------------------- .nv.info._ZN3cub18CUB_300001_SM_10006detail6reduce28DeviceReduceSingleTileKernelINS2_10policy_hubIijN4cuda3std3__44plusIiEEE10Policy1000EN6thrust24THRUST_300001_SM_1000_NS20permutation_iteratorINSD_10device_ptrIKiEENSD_18transform_iteratorI16SubarrayIndexMapNSD_17counting_iteratorIiNSD_11use_defaultESL_SL_EESL_SL_EEEEPijS9_iiNS7_10__identityEEEvT0_T1_T2_T3_T4_T6_ --------------------------
	.section	.nv.info._ZN3cub18CUB_300001_SM_10006detail6reduce28DeviceReduceSingleTileKernelINS2_10policy_hubIijN4cuda3std3__44plusIiEEE10Policy1000EN6thrust24THRUST_300001_SM_1000_NS20permutation_iteratorINSD_10device_ptrIKiEENSD_18transform_iteratorI16SubarrayIndexMapNSD_17counting_iteratorIiNSD_11use_defaultESL_SL_EESL_SL_EEEEPijS9_iiNS7_10__identityEEEvT0_T1_T2_T3_T4_T6_,"",@"SHT_CUDA_INFO"
	.sectionflags	@""
	.align	4


	//----- nvinfo : EIATTR_CUDA_API_VERSION
	.align		4
        /*0000*/ 	.byte	0x04, 0x37
        /*0002*/ 	.short	(.L_226 - .L_225)
.L_225:
        /*0004*/ 	.word	0x00000082


	//----- nvinfo : EIATTR_KPARAM_INFO
	.align		4
.L_226:
        /*0008*/ 	.byte	0x04, 0x17
        /*000a*/ 	.short	(.L_228 - .L_227)
.L_227:
        /*000c*/ 	.word	0x00000000
        /*0010*/ 	.short	0x0005
        /*0012*/ 	.short	0x0034
        /*0014*/ 	.byte	0x00, 0xf0, 0x05, 0x00


	//----- nvinfo : EIATTR_KPARAM_INFO
	.align		4
.L_228:
        /*0018*/ 	.byte	0x04, 0x17
        /*001a*/ 	.short	(.L_230 - .L_229)
.L_229:
        /*001c*/ 	.word	0x00000000
        /*0020*/ 	.short	0x0004
        /*0022*/ 	.short	0x0030
        /*0024*/ 	.byte	0x00, 0xf0, 0x11, 0x00


	//----- nvinfo : EIATTR_KPARAM_INFO
	.align		4
.L_230:
        /*0028*/ 	.byte	0x04, 0x17
        /*002a*/ 	.short	(.L_232 - .L_231)
.L_231:
        /*002c*/ 	.word	0x00000000
        /*0030*/ 	.short	0x0003
        /*0032*/ 	.short	0x002c
        /*0034*/ 	.byte	0x00, 0xf0, 0x05, 0x00


	//----- nvinfo : EIATTR_KPARAM_INFO
	.align		4
.L_232:
        /*0038*/ 	.byte	0x04, 0x17
        /*003a*/ 	.short	(.L_234 - .L_233)
.L_233:
        /*003c*/ 	.word	0x00000000
        /*0040*/ 	.short	0x0002
        /*0042*/ 	.short	0x0028
        /*0044*/ 	.byte	0x00, 0xf0, 0x11, 0x00


	//----- nvinfo : EIATTR_KPARAM_INFO
	.align		4
.L_234:
        /*0048*/ 	.byte	0x04, 0x17
        /*004a*/ 	.short	(.L_236 - .L_235)
.L_235:
        /*004c*/ 	.word	0x00000000
        /*0050*/ 	.short	0x0001
        /*0052*/ 	.short	0x0020
        /*0054*/ 	.byte	0x00, 0xf5, 0x21, 0x00


	//----- nvinfo : EIATTR_KPARAM_INFO
	.align		4
.L_236:
        /*0058*/ 	.byte	0x04, 0x17
        /*005a*/ 	.short	(.L_238 - .L_237)
.L_237:
        /*005c*/ 	.word	0x00000000
        /*0060*/ 	.short	0x0000
        /*0062*/ 	.short	0x0000
        /*0064*/ 	.byte	0x00, 0xf0, 0x81, 0x00


	//----- nvinfo : EIATTR_SPARSE_MMA_MASK
	.align		4
.L_238:
        /*0068*/ 	.byte	0x03, 0x50
        /*006a*/ 	.short	0x0000


	//----- nvinfo : EIATTR_MAXREG_COUNT
	.align		4
        /*006c*/ 	.byte	0x03, 0x1b
        /*006e*/ 	.short	0x00ff


	//----- nvinfo : EIATTR_NUM_BARRIERS
	.align		4
        /*0070*/ 	.byte	0x02, 0x4c
        /*0072*/ 	.byte	0x01
	.zero		1


	//----- nvinfo : EIATTR_MERCURY_ISA_VERSION
	.align		4
        /*0074*/ 	.byte	0x03, 0x5f
        /*0076*/ 	.short	0x0101


	//----- nvinfo : EIATTR_COOP_GROUP_MASK_REGIDS
	.align		4
        /*0078*/ 	.byte	0x04, 0x29
        /*007a*/ 	.short	(.L_240 - .L_239)


	//   ....[0]....
.L_239:
        /*007c*/ 	.word	0xffffffff


	//   ....[1]....
        /*0080*/ 	.word	0xffffffff


	//   ....[2]....
        /*0084*/ 	.word	0xffffffff


	//   ....[3]....
        /*0088*/ 	.word	0xffffffff


	//   ....[4]....
        /*008c*/ 	.word	0xffffffff


	//   ....[5]....
        /*0090*/ 	.word	0xffffffff


	//   ....[6]....
        /*0094*/ 	.word	0xffffffff


	//   ....[7]....
        /*0098*/ 	.word	0xffffffff


	//   ....[8]....
        /*009c*/ 	.word	0xffffffff


	//   ....[9]....
        /*00a0*/ 	.word	0xffffffff


	//   ....[10]....
        /*00a4*/ 	.word	0xffffffff


	//   ....[11]....
        /*00a8*/ 	.word	0xffffffff


	//   ....[12]....
        /*00ac*/ 	.word	0xffffffff


	//   ....[13]....
        /*00b0*/ 	.word	0xffffffff


	//   ....[14]....
        /*00b4*/ 	.word	0xffffffff


	//----- nvinfo : EIATTR_COOP_GROUP_INSTR_OFFSETS
	.align		4
.L_240:
        /*00b8*/ 	.byte	0x04, 0x28
        /*00ba*/ 	.short	(.L_242 - .L_241)


	//   ....[0]....
.L_241:
        /*00bc*/ 	.word	0x00001ff0


	//   ....[1]....
        /*00c0*/ 	.word	0x00002050


	//   ....[2]....
        /*00c4*/ 	.word	0x000020b0


	//   ....[3]....
        /*00c8*/ 	.word	0x00002110


	//   ....[4]....
        /*00cc*/ 	.word	0x00002170


	//   ....[5]....
        /*00d0*/ 	.word	0x00002300


	//   ....[6]....
        /*00d4*/ 	.word	0x000023b0


	//   ....[7]....
        /*00d8*/ 	.word	0x00002410


	//   ....[8]....
        /*00dc*/ 	.word	0x00002480


	//   ....[9]....
        /*00e0*/ 	.word	0x000024c0


	//   ....[10]....
        /*00e4*/ 	.word	0x000070c0


	//   ....[11]....
        /*00e8*/ 	.word	0x00007120


	//   ....[12]....
        /*00ec*/ 	.word	0x00007170


	//   ....[13]....
        /*00f0*/ 	.word	0x000071c0


	//   ....[14]....
        /*00f4*/ 	.word	0x00007220


	//----- nvinfo : EIATTR_VRC_CTA_INIT_COUNT
	.align		4
.L_242:
        /*00f8*/ 	.byte	0x02, 0x4a
	.zero		1
	.zero		1


	//----- nvinfo : EIATTR_EXIT_INSTR_OFFSETS
	.align		4
        /*00fc*/ 	.byte	0x04, 0x1c
        /*00fe*/ 	.short	(.L_244 - .L_243)


	//   ....[0]....
.L_243:
        /*0100*/ 	.word	0x00000070


	//   ....[1]....
        /*0104*/ 	.word	0x000000b0


	//   ....[2]....
        /*0108*/ 	.word	0x00007360


	//   ....[3]....
        /*010c*/ 	.word	0x000073b0


	//----- nvinfo : EIATTR_MAX_THREADS
	.align		4
.L_244:
        /*0110*/ 	.byte	0x04, 0x05
        /*0112*/ 	.short	(.L_246 - .L_245)
.L_245:
        /*0114*/ 	.word	0x00000100
        /*0118*/ 	.word	0x00000001
        /*011c*/ 	.word	0x00000001


	//----- nvinfo : EIATTR_CRS_STACK_SIZE
	.align		4
.L_246:
        /*0120*/ 	.byte	0x04, 0x1e
        /*0122*/ 	.short	(.L_248 - .L_247)
.L_247:
        /*0124*/ 	.word	0x00000000


	//----- nvinfo : EIATTR_CBANK_PARAM_SIZE
	.align		4
.L_248:
        /*0128*/ 	.byte	0x03, 0x19
        /*012a*/ 	.short	0x0035


	//----- nvinfo : EIATTR_PARAM_CBANK
	.align		4
        /*012c*/ 	.byte	0x04, 0x0a
        /*012e*/ 	.short	(.L_250 - .L_249)
	.align		4
.L_249:
        /*0130*/ 	.word	index@(.nv.constant0._ZN3cub18CUB_300001_SM_10006detail6reduce28DeviceReduceSingleTileKernelINS2_10policy_hubIijN4cuda3std3__44plusIiEEE10Policy1000EN6thrust24THRUST_300001_SM_1000_NS20permutation_iteratorINSD_10device_ptrIKiEENSD_18transform_iteratorI16SubarrayIndexMapNSD_17counting_iteratorIiNSD_11use_defaultESL_SL_EESL_SL_EEEEPijS9_iiNS7_10__identityEEEvT0_T1_T2_T3_T4_T6_)
        /*0134*/ 	.short	0x0380
        /*0136*/ 	.short	0x0035


	//----- nvinfo : EIATTR_SW_WAR
	.align		4
.L_250:
        /*0138*/ 	.byte	0x04, 0x36
        /*013a*/ 	.short	(.L_252 - .L_251)
.L_251:
        /*013c*/ 	.word	0x00000008
.L_252:


//--------------------- .nv.info._ZN3cub18CUB_300001_SM_10006detail11EmptyKernelIvEEvv --------------------------
	.section	.nv.info._ZN3cub18CUB_300001_SM_10006detail11EmptyKernelIvEEvv,"",@"SHT_CUDA_INFO"
	.sectionflags	@""
	.align	4


	//----- nvinfo : EIATTR_CUDA_API_VERSION
	.align		4
        /*0000*/ 	.byte	0x04, 0x37
        /*0002*/ 	.short	(.L_254 - .L_253)
.L_253:
        /*0004*/ 	.word	0x00000082


	//----- nvinfo : EIATTR_SPARSE_MMA_MASK
	.align		4
.L_254:
        /*0008*/ 	.byte	0x03, 0x50
        /*000a*/ 	.short	0x0000


	//----- nvinfo : EIATTR_MAXREG_COUNT
	.align		4
        /*000c*/ 	.byte	0x03, 0x1b
        /*000e*/ 	.short	0x00ff


	//----- nvinfo : EIATTR_MERCURY_ISA_VERSION
	.align		4
        /*0010*/ 	.byte	0x03, 0x5f
        /*0012*/ 	.short	0x0101


	//----- nvinfo : EIATTR_VRC_CTA_INIT_COUNT
	.align		4
        /*0014*/ 	.byte	0x02, 0x4a
	.zero		1
	.zero		1


	//----- nvinfo : EIATTR_EXIT_INSTR_OFFSETS
	.align		4
        /*0018*/ 	.byte	0x04, 0x1c
        /*001a*/ 	.short	(.L_256 - .L_255)


	//   ....[0]....
.L_255:
        /*001c*/ 	.word	0x00000010


	//----- nvinfo : EIATTR_SW_WAR
	.align		4
.L_256:
        /*0020*/ 	.byte	0x04, 0x36
        /*0022*/ 	.short	(.L_258 - .L_257)
.L_257:
        /*0024*/ 	.word	0x00000008
.L_258:


//--------------------- .nv.callgraph             --------------------------
	.section	.nv.callgraph,"",@"SHT_CUDA_CALLGRAPH"
	.align	4
	.sectionentsize	8
	.align		4
        /*0000*/ 	.word	0x00000000
	.align		4
        /*0004*/ 	.word	0xffffffff
	.align		4
        /*0008*/ 	.word	0x00000000
	.align		4
        /*000c*/ 	.word	0xfffffffe
	.align		4
        /*0010*/ 	.word	0x00000000
	.align		4
        /*0014*/ 	.word	0xfffffffd
	.align		4
        /*0018*/ 	.word	0x00000000
	.align		4
        /*001c*/ 	.word	0xfffffffc


//--------------------- .nv.constant4             --------------------------
	.section	.nv.constant4,"a",@progbits
	.align	8
	.align		8
.nv.constant4:
        /*0000*/ 	.dword	_ZN34_INTERNAL_b3de86a9_4_k_cu_ff76e7494cuda3std3__45__cpo5beginE
	.align		8
        /*0008*/ 	.dword	_ZN34_INTERNAL_b3de86a9_4_k_cu_ff76e7494cuda3std3__45__cpo3endE
	.align		8
        /*0010*/ 	.dword	_ZN34_INTERNAL_b3de86a9_4_k_cu_ff76e7494cuda3std3__45__cpo6cbeginE
	.align		8
        /*0018*/ 	.dword	_ZN34_INTERNAL_b3de86a9_4_k_cu_ff76e7494cuda3std3__45__cpo4cendE
	.align		8
        /*0020*/ 	.dword	_ZN34_INTERNAL_b3de86a9_4_k_cu_ff76e7494cuda3std3__45__cpo6rbeginE
	.align		8
        /*0028*/ 	.dword	_ZN34_INTERNAL_b3de86a9_4_k_cu_ff76e7494cuda3std3__45__cpo4rendE
	.align		8
        /*0030*/ 	.dword	_ZN34_INTERNAL_b3de86a9_4_k_cu_ff76e7494cuda3std3__45__cpo7crbeginE
	.align		8
        /*0038*/ 	.dword	_ZN34_INTERNAL_b3de86a9_4_k_cu_ff76e7494cuda3std3__45__cpo5crendE
	.align		8
        /*0040*/ 	.dword	_ZN34_INTERNAL_b3de86a9_4_k_cu_ff76e7494cuda3std3__436_GLOBAL__N__b3de86a9_4_k_cu_ff76e7496ignoreE
	.align		8
        /*0048*/ 	.dword	_ZN34_INTERNAL_b3de86a9_4_k_cu_ff76e7494cuda3std3__419piecewise_constructE
	.align		8
        /*0050*/ 	.dword	_ZN34_INTERNAL_b3de86a9_4_k_cu_ff76e7494cuda3std3__48in_placeE
	.align		8
        /*0058*/ 	.dword	_ZN34_INTERNAL_b3de86a9_4_k_cu_ff76e7494cuda3std3__420unreachable_sentinelE
	.align		8
        /*0060*/ 	.dword	_ZN34_INTERNAL_b3de86a9_4_k_cu_ff76e7494cuda3std3__47nulloptE
	.align		8
        /*0068*/ 	.dword	_ZN34_INTERNAL_b3de86a9_4_k_cu_ff76e7494cuda3std3__48unexpectE
	.align		8
        /*0070*/ 	.dword	_ZN34_INTERNAL_b3de86a9_4_k_cu_ff76e7494cuda3std6ranges3__45__cpo4swapE
	.align		8
        /*0078*/ 	.dword	_ZN34_INTERNAL_b3de86a9_4_k_cu_ff76e7494cuda3std6ranges3__45__cpo9iter_moveE
	.align		8
        /*0080*/ 	.dword	_ZN34_INTERNAL_b3de86a9_4_k_cu_ff76e7494cuda3std6ranges3__45__cpo5beginE
	.align		8
        /*0088*/ 	.dword	_ZN34_INTERNAL_b3de86a9_4_k_cu_ff76e7494cuda3std6ranges3__45__cpo3endE
	.align		8
        /*0090*/ 	.dword	_ZN34_INTERNAL_b3de86a9_4_k_cu_ff76e7494cuda3std6ranges3__45__cpo6cbeginE
	.align		8
        /*0098*/ 	.dword	_ZN34_INTERNAL_b3de86a9_4_k_cu_ff76e7494cuda3std6ranges3__45__cpo4cendE
	.align		8
        /*00a0*/ 	.dword	_ZN34_INTERNAL_b3de86a9_4_k_cu_ff76e7494cuda3std6ranges3__45__cpo7advanceE
	.align		8
        /*00a8*/ 	.dword	_ZN34_INTERNAL_b3de86a9_4_k_cu_ff76e7494cuda3std6ranges3__45__cpo9iter_swapE
	.align		8
        /*00b0*/ 	.dword	_ZN34_INTERNAL_b3de86a9_4_k_cu_ff76e7494cuda3std6ranges3__45__cpo4nextE
	.align		8
        /*00b8*/ 	.dword	_ZN34_INTERNAL_b3de86a9_4_k_cu_ff76e7494cuda3std6ranges3__45__cpo4prevE
	.align		8
        /*00c0*/ 	.dword	_ZN34_INTERNAL_b3de86a9_4_k_cu_ff76e7494cuda3std6ranges3__45__cpo4dataE
	.align		8
        /*00c8*/ 	.dword	_ZN34_INTERNAL_b3de86a9_4_k_cu_ff76e7494cuda3std6ranges3__45__cpo5cdataE
	.align		8
        /*00d0*/ 	.dword	_ZN34_INTERNAL_b3de86a9_4_k_cu_ff76e7494cuda3std6ranges3__45__cpo4sizeE
	.align		8
        /*00d8*/ 	.dword	_ZN34_INTERNAL_b3de86a9_4_k_cu_ff76e7494cuda3std6ranges3__45__cpo5ssizeE
	.align		8
        /*00e0*/ 	.dword	_ZN34_INTERNAL_b3de86a9_4_k_cu_ff76e7494cuda3std6ranges3__45__cpo8distanceE
	.align		8
        /*00e8*/ 	.dword	_ZN34_INTERNAL_b3de86a9_4_k_cu_ff76e7496thrust24THRUST_300001_SM_1000_NS8cuda_cub3parE
	.align		8
        /*00f0*/ 	.dword	_ZN34_INTERNAL_b3de86a9_4_k_cu_ff76e7496thrust24THRUST_300001_SM_1000_NS8cuda_cub10par_nosyncE
	.align		8
        /*00f8*/ 	.dword	_ZN34_INTERNAL_b3de86a9_4_k_cu_ff76e7496thrust24THRUST_300001_SM_1000_NS6system6detail10sequential3seqE
	.align		8
        /*0100*/ 	.dword	_ZN34_INTERNAL_b3de86a9_4_k_cu_ff76e7496thrust24THRUST_300001_SM_1000_NS12placeholders2_1E
	.align		8
        /*0108*/ 	.dword	_ZN34_INTERNAL_b3de86a9_4_k_cu_ff76e7496thrust24THRUST_300001_SM_1000_NS12placeholders2_2E
	.align		8
        /*0110*/ 	.dword	_ZN34_INTERNAL_b3de86a9_4_k_cu_ff76e7496thrust24THRUST_300001_SM_1000_NS12placeholders2_3E
	.align		8
        /*0118*/ 	.dword	_ZN34_INTERNAL_b3de86a9_4_k_cu_ff76e7496thrust24THRUST_300001_SM_1000_NS12placeholders2_4E
	.align		8
        /*0120*/ 	.dword	_ZN34_INTERNAL_b3de86a9_4_k_cu_ff76e7496thrust24THRUST_300001_SM_1000_NS12placeholders2_5E
	.align		8
        /*0128*/ 	.dword	_ZN34_INTERNAL_b3de86a9_4_k_cu_ff76e7496thrust24THRUST_300001_SM_1000_NS12placeholders2_6E
	.align		8
        /*0130*/ 	.dword	_ZN34_INTERNAL_b3de86a9_4_k_cu_ff76e7496thrust24THRUST_300001_SM_1000_NS12placeholders2_7E
	.align		8
        /*0138*/ 	.dword	_ZN34_INTERNAL_b3de86a9_4_k_cu_ff76e7496thrust24THRUST_300001_SM_1000_NS12placeholders2_8E
	.align		8
        /*0140*/ 	.dword	_ZN34_INTERNAL_b3de86a9_4_k_cu_ff76e7496thrust24THRUST_300001_SM_1000_NS12placeholders2_9E
	.align		8
        /*0148*/ 	.dword	_ZN34_INTERNAL_b3de86a9_4_k_cu_ff76e7496thrust24THRUST_300001_SM_1000_NS12placeholders3_10E
	.align		8
        /*0150*/ 	.dword	_ZN34_INTERNAL_b3de86a9_4_k_cu_ff76e7496thrust24THRUST_300001_SM_1000_NS3seqE


//--------------------- .text._ZN3cub18CUB_300001_SM_10006detail6reduce28DeviceReduceSingleTileKernelINS2_10policy_hubIiyN4cuda3std3__44plusIiEEE10Policy1000EPiSC_iS9_iiNS7_10__identityEEEvT0_T1_T2_T3_T4_T6_ --------------------------
	.section	.text._ZN3cub18CUB_300001_SM_10006detail6reduce28DeviceReduceSingleTileKernelINS2_10policy_hubIiyN4cuda3std3__44plusIiEEE10Policy1000EPiSC_iS9_iiNS7_10__identityEEEvT0_T1_T2_T3_T4_T6_,"ax",@progbits
	.align	128
        .global         _ZN3cub18CUB_300001_SM_10006detail6reduce28DeviceReduceSingleTileKernelINS2_10policy_hubIiyN4cuda3std3__44plusIiEEE10Policy1000EPiSC_iS9_iiNS7_10__identityEEEvT0_T1_T2_T3_T4_T6_
        .type           _ZN3cub18CUB_300001_SM_10006detail6reduce28DeviceReduceSingleTileKernelINS2_10policy_hubIiyN4cuda3std3__44plusIiEEE10Policy1000EPiSC_iS9_iiNS7_10__identityEEEvT0_T1_T2_T3_T4_T6_,@function
        .size           _ZN3cub18CUB_300001_SM_10006detail6reduce28DeviceReduceSingleTileKernelINS2_10policy_hubIiyN4cuda3std3__44plusIiEEE10Policy1000EPiSC_iS9_iiNS7_10__identityEEEvT0_T1_T2_T3_T4_T6_,(.L_x_231 - _ZN3cub18CUB_300001_SM_10006detail6reduce28DeviceReduceSingleTileKernelINS2_10policy_hubIiyN4cuda3std3__44plusIiEEE10Policy1000EPiSC_iS9_iiNS7_10__identityEEEvT0_T1_T2_T3_T4_T6_)
        .other          _ZN3cub18CUB_300001_SM_10006detail6reduce28DeviceReduceSingleTileKernelINS2_10policy_hubIiyN4cuda3std3__44plusIiEEE10Policy1000EPiSC_iS9_iiNS7_10__identityEEEvT0_T1_T2_T3_T4_T6_,@"STO_CUDA_ENTRY STV_DEFAULT"
_ZN3cub18CUB_300001_SM_10006detail6reduce28DeviceReduceSingleTileKernelINS2_10policy_hubIiyN4cuda3std3__44plusIiEEE10Policy1000EPiSC_iS9_iiNS7_10__identityEEEvT0_T1_T2_T3_T4_T6_:
.text._ZN3cub18CUB_300001_SM_10006detail6reduce28DeviceReduceSingleTileKernelINS2_10policy_hubIiyN4cuda3std3__44plusIiEEE10Policy1000EPiSC_iS9_iiNS7_10__identityEEEvT0_T1_T2_T3_T4_T6_:
[----:B------:R-:W-:Y:S01]  /*0000*/  LDC R1, c[0x0][0x37c] ;  /* 0x0000df00ff017b82 */ /* 0x000fe20000000800 */
[----:B------:R-:W0:Y:S01]  /*0010*/  LDCU UR4, c[0x0][0x390] ;  /* 0x00007200ff0477ac */ /* 0x000e220008000800 */
[----:B------:R-:W1:Y:S01]  /*0020*/  LDCU.64 UR6, c[0x0][0x358] ;  /* 0x00006b00ff0677ac */ /* 0x000e620008000a00 */
[----:B0-----:R-:W-:-:S05]  /*0030*/  IMAD.U32 R20, RZ, RZ, UR4 ;  /* 0x00000004ff147e24 */ /* 0x001fca000f8e00ff */
[----:B------:R-:W-:-:S13]  /*0040*/  ISETP.NE.AND P0, PT, R20, RZ, PT ;  /* 0x000000ff1400720c */ /* 0x000fda0003f05270 */
[----:B-1----:R-:W-:Y:S05]  /*0050*/  @P0 BRA `(.L_x_0) ;  /* 0x00000000001c0947 */ /* 0x002fea0003800000 */
[----:B------:R-:W0:Y:S02]  /*0060*/  S2R R0, SR_TID.X ;  /* 0x0000000000007919 */ /* 0x000e240000002100 */
[----:B0-----:R-:W-:-:S13]  /*0070*/  ISETP.NE.AND P0, PT, R0, RZ, PT ;  /* 0x000000ff0000720c */ /* 0x001fda0003f05270 */
[----:B------:R-:W-:Y:S05]  /*0080*/  @P0 EXIT ;  /* 0x000000000000094d */ /* 0x000fea0003800000 */
[----:B------:R-:W0:Y:S08]  /*0090*/  LDC R5, c[0x0][0x398] ;  /* 0x0000e600ff057b82 */ /* 0x000e300000000800 */
[----:B------:R-:W0:Y:S02]  /*00a0*/  LDC.64 R2, c[0x0][0x388] ;  /* 0x0000e200ff027b82 */ /* 0x000e240000000a00 */
[----:B0-----:R-:W-:Y:S01]  /*00b0*/  STG.E desc[UR6][R2.64], R5 ;  /* 0x0000000502007986 */ /* 0x001fe2000c101906 */
[----:B------:R-:W-:Y:S05]  /*00c0*/  EXIT ;  /* 0x000000000000794d */ /* 0x000fea0003800000 */
.L_x_0:
[----:B------:R-:W0:Y:S01]  /*00d0*/  LDCU UR4, c[0x0][0x380] ;  /* 0x00007000ff0477ac */ /* 0x000e220008000800 */
[----:B------:R-:W-:Y:S01]  /*00e0*/  BSSY.RECONVERGENT B0, `(.L_x_1) ;  /* 0x0000385000007945 */ /* 0x000fe20003800200 */
[----:B0-----:R-:W-:-:S09]  /*00f0*/  ULOP3.LUT UP0, URZ, UR4, 0xf, URZ, 0xc0, !UPT ;  /* 0x0000000f04ff7892 */ /* 0x001fd2000f80c0ff */
[----:B------:R-:W-:Y:S05]  /*0100*/  BRA.U UP0, `(.L_x_2) ;  /* 0x0000001900d87547 */ /* 0x000fea000b800000 */
[----:B------:R-:W-:-:S13]  /*0110*/  ISETP.GT.AND P0, PT, R20, 0xfff, PT ;  /* 0x00000fff1400780c */ /* 0x000fda0003f04270 */
[----:B------:R-:W-:Y:S05]  /*0120*/  @P0 BRA `(.L_x_3) ;  /* 0x0000000c008c0947 */ /* 0x000fea0003800000 */
[----:B------:R-:W0:Y:S01]  /*0130*/  S2R R9, SR_TID.X ;  /* 0x0000000000097919 */ /* 0x000e220000002100 */
[----:B------:R-:W-:Y:S01]  /*0140*/  BSSY.RECONVERGENT B1, `(.L_x_4) ;  /* 0x0000009000017945 */ /* 0x000fe20003800200 */
[----:B------:R-:W-:Y:S01]  /*0150*/  IMAD.MOV.U32 R0, RZ, RZ, RZ ;  /* 0x000000ffff007224 */ /* 0x000fe200078e00ff */
[----:B0-----:R-:W-:Y:S01]  /*0160*/  ISETP.GE.AND P0, PT, R9, R20, PT ;  /* 0x000000140900720c */ /* 0x001fe20003f06270 */
[----:B------:R-:W-:-:S12]  /*0170*/  IMAD.MOV.U32 R11, RZ, RZ, R9 ;  /* 0x000000ffff0b7224 */ /* 0x000fd800078e0009 */
[----:B------:R-:W-:Y:S05]  /*0180*/  @P0 BRA `(.L_x_5) ;  /* 0x0000000000100947 */ /* 0x000fea0003800000 */
[----:B------:R-:W0:Y:S02]  /*0190*/  LDC.64 R2, c[0x0][0x380] ;  /* 0x0000e000ff027b82 */ /* 0x000e240000000a00 */
[----:B0-----:R-:W-:-:S05]  /*01a0*/  IMAD.WIDE.U32 R2, R9, 0x4, R2 ;  /* 0x0000000409027825 */ /* 0x001fca00078e0002 */
[----:B------:R0:W5:Y:S01]  /*01b0*/  LDG.E.CONSTANT R0, desc[UR6][R2.64] ;  /* 0x0000000602007981 */ /* 0x000162000c1e9900 */
[----:B------:R-:W-:-:S07]  /*01c0*/  VIADD R11, R9, 0x100 ;  /* 0x00000100090b7836 */ /* 0x000fce0000000000 */
.L_x_5:
[----:B------:R-:W-:Y:S05]  /*01d0*/  BSYNC.RECONVERGENT B1 ;  /* 0x0000000000017941 */ /* 0x000fea0003800200 */
.L_x_4:
[----:B------:R-:W-:Y:S01]  /*01e0*/  ISETP.GE.AND P0, PT, R11, R20, PT ;  /* 0x000000140b00720c */ /* 0x000fe20003f06270 */
[----:B------:R-:W-:-:S12]  /*01f0*/  BSSY.RECONVERGENT B1, `(.L_x_6) ;  /* 0x0000066000017945 */ /* 0x000fd80003800200 */
[----:B------:R-:W-:Y:S05]  /*0200*/  @P0 BRA `(.L_x_7) ;  /* 0x0000000400900947 */ /* 0x000fea0003800000 */
[----:B0-----:R-:W-:Y:S01]  /*0210*/  LOP3.LUT R3, RZ, R11, RZ, 0x33, !PT ;  /* 0x0000000bff037212 */ /* 0x001fe200078e33ff */
[----:B------:R-:W-:Y:S04]  /*0220*/  BSSY.RECONVERGENT B2, `(.L_x_8) ;  /* 0x0000015000027945 */ /* 0x000fe80003800200 */
[----:B------:R-:W-:-:S05]  /*0230*/  IMAD.IADD R4, R3, 0x1, R20 ;  /* 0x0000000103047824 */ /* 0x000fca00078e0214 */
[C---:B------:R-:W-:Y:S02]  /*0240*/  LOP3.LUT R2, R4.reuse, 0x300, RZ, 0xc0, !PT ;  /* 0x0000030004027812 */ /* 0x040fe400078ec0ff */
[----:B------:R-:W-:Y:S02]  /*0250*/  ISETP.GE.U32.AND P1, PT, R4, 0x300, PT ;  /* 0x000003000400780c */ /* 0x000fe40003f26070 */
[----:B------:R-:W-:-:S13]  /*0260*/  ISETP.NE.AND P0, PT, R2, 0x300, PT ;  /* 0x000003000200780c */ /* 0x000fda0003f05270 */
[----:B------:R-:W-:Y:S05]  /*0270*/  @!P0 BRA `(.L_x_9) ;  /* 0x00000000003c8947 */ /* 0x000fea0003800000 */
[----:B------:R-:W0:Y:S01]  /*0280*/  LDC.64 R2, c[0x0][0x380] ;  /* 0x0000e000ff027b82 */ /* 0x000e220000000a00 */
[----:B------:R-:W-:-:S04]  /*0290*/  LEA.HI R4, R4, 0x1, RZ, 0x18 ;  /* 0x0000000104047811 */ /* 0x000fc800078fc0ff */
[----:B------:R-:W-:-:S05]  /*02a0*/  LOP3.LUT R4, R4, 0x3, RZ, 0xc0, !PT ;  /* 0x0000000304047812 */ /* 0x000fca00078ec0ff */
[----:B------:R-:W-:Y:S02]  /*02b0*/  IMAD.MOV R4, RZ, RZ, -R4 ;  /* 0x000000ffff047224 */ /* 0x000fe400078e0a04 */
[----:B0-----:R-:W-:-:S04]  /*02c0*/  IMAD.WIDE.U32 R2, R11, 0x4, R2 ;  /* 0x000000040b027825 */ /* 0x001fc800078e0002 */
[----:B------:R-:W-:-:S07]  /*02d0*/  IMAD.MOV.U32 R5, RZ, RZ, R3 ;  /* 0x000000ffff057224 */ /* 0x000fce00078e0003 */
.L_x_10:
[----:B------:R-:W-:-:S06]  /*02e0*/  IMAD.MOV.U32 R3, RZ, RZ, R5 ;  /* 0x000000ffff037224 */ /* 0x000fcc00078e0005 */
[----:B------:R0:W2:Y:S01]  /*02f0*/  LDG.E.CONSTANT R3, desc[UR6][R2.64] ;  /* 0x0000000602037981 */ /* 0x0000a2000c1e9900 */
[----:B------:R-:W-:Y:S02]  /*0300*/  VIADD R4, R4, 0x1 ;  /* 0x0000000104047836 */ /* 0x000fe40000000000 */
[----:B------:R-:W-:-:S03]  /*0310*/  VIADD R11, R11, 0x100 ;  /* 0x000001000b0b7836 */ /* 0x000fc60000000000 */
[----:B------:R-:W-:Y:S02]  /*0320*/  ISETP.NE.AND P0, PT, R4, RZ, PT ;  /* 0x000000ff0400720c */ /* 0x000fe40003f05270 */
[----:B0-----:R-:W-:-:S05]  /*0330*/  IADD3 R2, P2, PT, R2, 0x400, RZ ;  /* 0x0000040002027810 */ /* 0x001fca0007f5e0ff */
[----:B------:R-:W-:Y:S02]  /*0340*/  IMAD.X R5, RZ, RZ, R5, P2 ;  /* 0x000000ffff057224 */ /* 0x000fe400010e0605 */
[----:B--2--5:R-:W-:-:S04]  /*0350*/  IMAD.IADD R0, R3, 0x1, R0 ;  /* 0x0000000103007824 */ /* 0x024fc800078e0200 */
[----:B------:R-:W-:Y:S05]  /*0360*/  @P0 BRA `(.L_x_10) ;  /* 0xfffffffc00dc0947 */ /* 0x000fea000383ffff */
.L_x_9:
[----:B------:R-:W-:Y:S05]  /*0370*/  BSYNC.RECONVERGENT B2 ;  /* 0x0000000000027941 */ /* 0x000fea0003800200 */
.L_x_8:
[----:B------:R-:W-:Y:S05]  /*0380*/  @!P1 BRA `(.L_x_7) ;  /* 0x0000000400309947 */ /* 0x000fea0003800000 */
[----:B------:R-:W-:Y:S01]  /*0390*/  IMAD.IADD R2, R20, 0x1, -R11 ;  /* 0x0000000114027824 */ /* 0x000fe200078e0a0b */
[----:B------:R-:W-:Y:S01]  /*03a0*/  BSSY.RECONVERGENT B2, `(.L_x_11) ;  /* 0x0000029000027945 */ /* 0x000fe20003800200 */
[----:B------:R-:W-:-:S03]  /*03b0*/  PLOP3.LUT P0, PT, PT, PT, PT, 0x80, 0x8 ;  /* 0x000000000008781c */ /* 0x000fc60003f0f070 */
[----:B------:R-:W-:-:S13]  /*03c0*/  ISETP.GT.AND P1, PT, R2, 0xc00, PT ;  /* 0x00000c000200780c */ /* 0x000fda0003f24270 */
[----:B------:R-:W-:Y:S05]  /*03d0*/  @!P1 BRA `(.L_x_12) ;  /* 0x0000000000949947 */ /* 0x000fea0003800000 */
[----:B------:R-:W-:Y:S01]  /*03e0*/  PLOP3.LUT P0, PT, PT, PT, PT, 0x8, 0x80 ;  /* 0x000000000080781c */ /* 0x000fe20003f0e170 */
[----:B------:R-:W-:-:S12]  /*03f0*/  VIADD R8, R20, 0xfffff400 ;  /* 0xfffff40014087836 */ /* 0x000fd80000000000 */
.L_x_13:
[----:B------:R-:W0:Y:S01]  /*0400*/  LDC.64 R4, c[0x0][0x380] ;  /* 0x0000e000ff047b82 */ /* 0x000e220000000a00 */
[C---:B------:R-:W-:Y:S02]  /*0410*/  VIADD R7, R11.reuse, 0x400 ;  /* 0x000004000b077836 */ /* 0x040fe40000000000 */
[C---:B------:R-:W-:Y:S02]  /*0420*/  VIADD R3, R11.reuse, 0x800 ;  /* 0x000008000b037836 */ /* 0x040fe40000000000 */
[----:B0-----:R-:W-:-:S05]  /*0430*/  IMAD.WIDE R22, R11, 0x4, R4 ;  /* 0x000000040b167825 */ /* 0x001fca00078e0204 */
[----:B------:R-:W2:Y:S01]  /*0440*/  LDG.E.CONSTANT R13, desc[UR6][R22.64] ;  /* 0x00000006160d7981 */ /* 0x000ea2000c1e9900 */
[----:B------:R-:W-:-:S03]  /*0450*/  IMAD.WIDE R6, R7, 0x4, R4 ;  /* 0x0000000407067825 */ /* 0x000fc600078e0204 */
[----:B------:R-:W2:Y:S04]  /*0460*/  LDG.E.CONSTANT R10, desc[UR6][R22.64+0x400] ;  /* 0x00040006160a7981 */ /* 0x000ea8000c1e9900 */
[----:B------:R-:W3:Y:S04]  /*0470*/  LDG.E.CONSTANT R12, desc[UR6][R22.64+0x800] ;  /* 0x00080006160c7981 */ /* 0x000ee8000c1e9900 */
[----:B------:R-:W3:Y:S01]  /*0480*/  LDG.E.CONSTANT R19, desc[UR6][R22.64+0xc00] ;  /* 0x000c000616137981 */ /* 0x000ee2000c1e9900 */
[----:B------:R-:W-:-:S03]  /*0490*/  IMAD.WIDE R2, R3, 0x4, R4 ;  /* 0x0000000403027825 */ /* 0x000fc600078e0204 */
[----:B------:R-:W4:Y:S04]  /*04a0*/  LDG.E.CONSTANT R16, desc[UR6][R6.64] ;  /* 0x0000000606107981 */ /* 0x000f28000c1e9900 */
[----:B------:R-:W4:Y:S01]  /*04b0*/  LDG.E.CONSTANT R15, desc[UR6][R6.64+0x400] ;  /* 0x00040006060f7981 */ /* 0x000f22000c1e9900 */
[----:B------:R-:W-:-:S03]  /*04c0*/  VIADD R25, R11, 0xc00 ;  /* 0x00000c000b197836 */ /* 0x000fc60000000000 */
[----:B------:R-:W4:Y:S04]  /*04d0*/  LDG.E.CONSTANT R14, desc[UR6][R6.64+0x800] ;  /* 0x00080006060e7981 */ /* 0x000f28000c1e9900 */
[----:B------:R-:W4:Y:S01]  /*04e0*/  LDG.E.CONSTANT R21, desc[UR6][R6.64+0xc00] ;  /* 0x000c000606157981 */ /* 0x000f22000c1e9900 */
[----:B------:R-:W-:-:S03]  /*04f0*/  IMAD.WIDE R4, R25, 0x4, R4 ;  /* 0x0000000419047825 */ /* 0x000fc600078e0204 */
[----:B------:R-:W4:Y:S04]  /*0500*/  LDG.E.CONSTANT R18, desc[UR6][R2.64] ;  /* 0x0000000602127981 */ /* 0x000f28000c1e9900 */
[----:B------:R-:W4:Y:S04]  /*0510*/  LDG.E.CONSTANT R17, desc[UR6][R2.64+0x400] ;  /* 0x0004000602117981 */ /* 0x000f28000c1e9900 */
[----:B------:R-:W4:Y:S04]  /*0520*/  LDG.E.CONSTANT R23, desc[UR6][R2.64+0x800] ;  /* 0x0008000602177981 */ /* 0x000f28000c1e9900 */
[----:B------:R-:W4:Y:S04]  /*0530*/  LDG.E.CONSTANT R24, desc[UR6][R2.64+0xc00] ;  /* 0x000c000602187981 */ /* 0x000f28000c1e9900 */
[----:B------:R-:W4:Y:S04]  /*0540*/  LDG.E.CONSTANT R25, desc[UR6][R4.64] ;  /* 0x0000000604197981 */ /* 0x000f28000c1e9900 */
[----:B------:R-:W4:Y:S04]  /*0550*/  LDG.E.CONSTANT R26, desc[UR6][R4.64+0x400] ;  /* 0x00040006041a7981 */ /* 0x000f28000c1e9900 */
[----:B------:R-:W4:Y:S04]  /*0560*/  LDG.E.CONSTANT R22, desc[UR6][R4.64+0x800] ;  /* 0x0008000604167981 */ /* 0x000f28000c1e9900 */
[----:B------:R-:W4:Y:S01]  /*0570*/  LDG.E.CONSTANT R27, desc[UR6][R4.64+0xc00] ;  /* 0x000c0006041b7981 */ /* 0x000f22000c1e9900 */
[----:B------:R-:W-:-:S05]  /*0580*/  VIADD R11, R11, 0x1000 ;  /* 0x000010000b0b7836 */ /* 0x000fca0000000000 */
[----:B------:R-:W-:Y:S02]  /*0590*/  ISETP.GE.AND P1, PT, R11, R8, PT ;  /* 0x000000080b00720c */ /* 0x000fe40003f26270 */
[----:B--2--5:R-:W-:-:S04]  /*05a0*/  IADD3 R10, PT, PT, R10, R13, R0 ;  /* 0x0000000d0a0a7210 */ /* 0x024fc80007ffe000 */
[----:B---3--:R-:W-:-:S04]  /*05b0*/  IADD3 R10, PT, PT, R19, R12, R10 ;  /* 0x0000000c130a7210 */ /* 0x008fc80007ffe00a */
[----:B----4-:R-:W-:-:S04]  /*05c0*/  IADD3 R10, PT, PT, R15, R16, R10 ;  /* 0x000000100f0a7210 */ /* 0x010fc80007ffe00a */
[----:B------:R-:W-:-:S04]  /*05d0*/  IADD3 R10, PT, PT, R21, R14, R10 ;  /* 0x0000000e150a7210 */ /* 0x000fc80007ffe00a */
[----:B------:R-:W-:-:S04]  /*05e0*/  IADD3 R10, PT, PT, R17, R18, R10 ;  /* 0x00000012110a7210 */ /* 0x000fc80007ffe00a */
[----:B------:R-:W-:-:S04]  /*05f0*/  IADD3 R10, PT, PT, R24, R23, R10 ;  /* 0x00000017180a7210 */ /* 0x000fc80007ffe00a */
[----:B------:R-:W-:-:S04]  /*0600*/  IADD3 R25, PT, PT, R26, R25, R10 ;  /* 0x000000191a197210 */ /* 0x000fc80007ffe00a */
[----:B------:R-:W-:Y:S01]  /*0610*/  IADD3 R0, PT, PT, R27, R22, R25 ;  /* 0x000000161b007210 */ /* 0x000fe20007ffe019 */
[----:B------:R-:W-:Y:S06]  /*0620*/  @!P1 BRA `(.L_x_13) ;  /* 0xfffffffc00749947 */ /* 0x000fec000383ffff */
.L_x_12:
[----:B------:R-:W-:Y:S05]  /*0630*/  BSYNC.RECONVERGENT B2 ;  /* 0x0000000000027941 */ /* 0x000fea0003800200 */
.L_x_11:
[----:B------:R-:W-:Y:S01]  /*0640*/  IMAD.IADD R2, R20, 0x1, -R11 ;  /* 0x0000000114027824 */ /* 0x000fe200078e0a0b */
[----:B------:R-:W-:Y:S04]  /*0650*/  BSSY.RECONVERGENT B2, `(.L_x_14) ;  /* 0x0000015000027945 */ /* 0x000fe80003800200 */
[----:B------:R-:W-:-:S13]  /*0660*/  ISETP.GT.AND P1, PT, R2, 0x400, PT ;  /* 0x000004000200780c */ /* 0x000fda0003f24270 */
[----:B------:R-:W-:Y:S05]  /*0670*/  @!P1 BRA `(.L_x_15) ;  /* 0x0000000000489947 */ /* 0x000fea0003800000 */
[----:B------:R-:W0:Y:S01]  /*0680*/  LDC.64 R4, c[0x0][0x380] ;  /* 0x0000e000ff047b82 */ /* 0x000e220000000a00 */
[C---:B------:R-:W-:Y:S02]  /*0690*/  VIADD R13, R11.reuse, 0x400 ;  /* 0x000004000b0d7836 */ /* 0x040fe40000000000 */
[----:B0-----:R-:W-:-:S05]  /*06a0*/  IMAD.WIDE R2, R11, 0x4, R4 ;  /* 0x000000040b027825 */ /* 0x001fca00078e0204 */
[----:B------:R-:W2:Y:S01]  /*06b0*/  LDG.E.CONSTANT R7, desc[UR6][R2.64] ;  /* 0x0000000602077981 */ /* 0x000ea2000c1e9900 */
[----:B------:R-:W-:-:S03]  /*06c0*/  IMAD.WIDE R4, R13, 0x4, R4 ;  /* 0x000000040d047825 */ /* 0x000fc600078e0204 */
[----:B------:R-:W2:Y:S04]  /*06d0*/  LDG.E.CONSTANT R6, desc[UR6][R2.64+0x400] ;  /* 0x0004000602067981 */ /* 0x000ea8000c1e9900 */
[----:B------:R-:W3:Y:S04]  /*06e0*/  LDG.E.CONSTANT R13, desc[UR6][R2.64+0x800] ;  /* 0x00080006020d7981 */ /* 0x000ee8000c1e9900 */
[----:B------:R-:W3:Y:S04]  /*06f0*/  LDG.E.CONSTANT R8, desc[UR6][R2.64+0xc00] ;  /* 0x000c000602087981 */ /* 0x000ee8000c1e9900 */
[----:B------:R-:W4:Y:S04]  /*0700*/  LDG.E.CONSTANT R15, desc[UR6][R4.64] ;  /* 0x00000006040f7981 */ /* 0x000f28000c1e9900 */
[----:B------:R-:W4:Y:S04]  /*0710*/  LDG.E.CONSTANT R10, desc[UR6][R4.64+0x400] ;  /* 0x00040006040a7981 */ /* 0x000f28000c1e9900 */
[----:B------:R-:W4:Y:S04]  /*0720*/  LDG.E.CONSTANT R17, desc[UR6][R4.64+0x800] ;  /* 0x0008000604117981 */ /* 0x000f28000c1e9900 */
[----:B------:R-:W4:Y:S01]  /*0730*/  LDG.E.CONSTANT R12, desc[UR6][R4.64+0xc00] ;  /* 0x000c0006040c7981 */ /* 0x000f22000c1e9900 */
[----:B------:R-:W-:Y:S01]  /*0740*/  PLOP3.LUT P0, PT, PT, PT, PT, 0x8, 0x80 ;  /* 0x000000000080781c */ /* 0x000fe20003f0e170 */
[----:B------:R-:W-:Y:S01]  /*0750*/  VIADD R11, R11, 0x800 ;  /* 0x000008000b0b7836 */ /* 0x000fe20000000000 */
[----:B--2--5:R-:W-:-:S04]  /*0760*/  IADD3 R6, PT, PT, R6, R7, R0 ;  /* 0x0000000706067210 */ /* 0x024fc80007ffe000 */
[----:B---3--:R-:W-:-:S04]  /*0770*/  IADD3 R6, PT, PT, R8, R13, R6 ;  /* 0x0000000d08067210 */ /* 0x008fc80007ffe006 */
[----:B----4-:R-:W-:-:S04]  /*0780*/  IADD3 R6, PT, PT, R10, R15, R6 ;  /* 0x0000000f0a067210 */ /* 0x010fc80007ffe006 */
[----:B------:R-:W-:-:S07]  /*0790*/  IADD3 R0, PT, PT, R12, R17, R6 ;  /* 0x000000110c007210 */ /* 0x000fce0007ffe006 */
.L_x_15:
[----:B------:R-:W-:Y:S05]  /*07a0*/  BSYNC.RECONVERGENT B2 ;  /* 0x0000000000027941 */ /* 0x000fea0003800200 */
.L_x_14:
[----:B------:R-:W-:-:S13]  /*07b0*/  ISETP.LT.OR P0, PT, R11, R20, P0 ;  /* 0x000000140b00720c */ /* 0x000fda0000701670 */
[----:B------:R-:W-:Y:S05]  /*07c0*/  @!P0 BRA `(.L_x_7) ;  /* 0x0000000000208947 */ /* 0x000fea0003800000 */
[----:B------:R-:W0:Y:S02]  /*07d0*/  LDC.64 R2, c[0x0][0x380] ;  /* 0x0000e000ff027b82 */ /* 0x000e240000000a00 */
[----:B0-----:R-:W-:-:S05]  /*07e0*/  IMAD.WIDE R2, R11, 0x4, R2 ;  /* 0x000000040b027825 */ /* 0x001fca00078e0202 */
[----:B------:R-:W2:Y:S04]  /*07f0*/  LDG.E.CONSTANT R5, desc[UR6][R2.64] ;  /* 0x0000000602057981 */ /* 0x000ea8000c1e9900 */
[----:B------:R-:W2:Y:S04]  /*0800*/  LDG.E.CONSTANT R4, desc[UR6][R2.64+0x400] ;  /* 0x0004000602047981 */ /* 0x000ea8000c1e9900 */
[----:B------:R-:W3:Y:S04]  /*0810*/  LDG.E.CONSTANT R7, desc[UR6][R2.64+0x800] ;  /* 0x0008000602077981 */ /* 0x000ee8000c1e9900 */
[----:B------:R-:W3:Y:S01]  /*0820*/  LDG.E.CONSTANT R6, desc[UR6][R2.64+0xc00] ;  /* 0x000c000602067981 */ /* 0x000ee2000c1e9900 */
[----:B--2--5:R-:W-:-:S04]  /*0830*/  IADD3 R0, PT, PT, R4, R5, R0 ;  /* 0x0000000504007210 */ /* 0x024fc80007ffe000 */
[----:B---3--:R-:W-:-:S07]  /*0840*/  IADD3 R0, PT, PT, R6, R7, R0 ;  /* 0x0000000706007210 */ /* 0x008fce0007ffe000 */
.L_x_7:
[----:B------:R-:W-:Y:S05]  /*0850*/  BSYNC.RECONVERGENT B1 ;  /* 0x0000000000017941 */ /* 0x000fea0003800200 */
.L_x_6:
[----:B------:R-:W-:-:S13]  /*0860*/  ISETP.GE.AND P0, PT, R20, 0x100, PT ;  /* 0x000001001400780c */ /* 0x000fda0003f06270 */
[----:B------:R-:W-:Y:S05]  /*0870*/  @!P0 BRA `(.L_x_16) ;  /* 0x0000000000ac8947 */ /* 0x000fea0003800000 */
[----:B------:R-:W1:Y:S01]  /*0880*/  S2R R6, SR_LANEID ;  /* 0x0000000000067919 */ /* 0x000e620000000000 */
[----:B0----5:R-:W0:Y:S01]  /*0890*/  SHFL.DOWN PT, R2, R0, 0x1, 0x1f ;  /* 0x08201f0000027f89 */ /* 0x021e2200000e0000 */
[C---:B-1----:R-:W-:Y:S02]  /*08a0*/  ISETP.GT.AND P0, PT, R6.reuse, 0x1e, PT ;  /* 0x0000001e0600780c */ /* 0x042fe40003f04270 */
[----:B------:R-:W-:Y:S02]  /*08b0*/  ISETP.NE.AND P1, PT, R6, RZ, PT ;  /* 0x000000ff0600720c */ /* 0x000fe40003f25270 */
[----:B0-----:R-:W-:Y:S02]  /*08c0*/  SEL R3, R2, RZ, !P0 ;  /* 0x000000ff02037207 */ /* 0x001fe40004000000 */
[----:B------:R-:W-:-:S03]  /*08d0*/  ISETP.GT.AND P0, PT, R6, 0x1d, PT ;  /* 0x0000001d0600780c */ /* 0x000fc60003f04270 */
[----:B------:R-:W-:-:S05]  /*08e0*/  IMAD.IADD R3, R3, 0x1, R0 ;  /* 0x0000000103037824 */ /* 0x000fca00078e0200 */
[----:B------:R-:W0:Y:S01]  /*08f0*/  SHFL.DOWN PT, R2, R3, 0x2, 0x1f ;  /* 0x08401f0003027f89 */ /* 0x000e2200000e0000 */
[----:B------:R-:W1:Y:S01]  /*0900*/  @!P1 S2R R7, SR_CgaCtaId ;  /* 0x0000000000079919 */ /* 0x000e620000008800 */
[----:B0-----:R-:W-:Y:S02]  /*0910*/  SEL R2, R2, RZ, !P0 ;  /* 0x000000ff02027207 */ /* 0x001fe40004000000 */
[----:B------:R-:W-:-:S03]  /*0920*/  ISETP.GT.AND P0, PT, R6, 0x1b, PT ;  /* 0x0000001b0600780c */ /* 0x000fc60003f04270 */
[----:B------:R-:W-:-:S05]  /*0930*/  IMAD.IADD R2, R3, 0x1, R2 ;  /* 0x0000000103027824 */ /* 0x000fca00078e0202 */
[----:B------:R-:W0:Y:S02]  /*0940*/  SHFL.DOWN PT, R4, R2, 0x4, 0x1f ;  /* 0x08801f0002047f89 */ /* 0x000e2400000e0000 */
[----:B0-----:R-:W-:Y:S02]  /*0950*/  SEL R5, R4, RZ, !P0 ;  /* 0x000000ff04057207 */ /* 0x001fe40004000000 */
[----:B------:R-:W-:Y:S02]  /*0960*/  ISETP.GT.AND P0, PT, R6, 0x17, PT ;  /* 0x000000170600780c */ /* 0x000fe40003f04270 */
[----:B------:R-:W-:Y:S01]  /*0970*/  @!P1 MOV R4, 0x400 ;  /* 0x0000040000049802 */ /* 0x000fe20000000f00 */
[----:B------:R-:W-:Y:S01]  /*0980*/  IMAD.IADD R5, R2, 0x1, R5 ;  /* 0x0000000102057824 */ /* 0x000fe200078e0205 */
[----:B------:R-:W-:Y:S02]  /*0990*/  @!P1 SHF.R.U32.HI R2, RZ, 0x3, R9 ;  /* 0x00000003ff029819 */ /* 0x000fe40000011609 */
[----:B-1----:R-:W-:-:S02]  /*09a0*/  @!P1 LEA R7, R7, R4, 0x18 ;  /* 0x0000000407079211 */ /* 0x002fc400078ec0ff */
[----:B------:R-:W0:Y:S01]  /*09b0*/  SHFL.DOWN PT, R0, R5, 0x8, 0x1f ;  /* 0x09001f0005007f89 */ /* 0x000e2200000e0000 */
[----:B------:R-:W-:-:S05]  /*09c0*/  @!P1 LOP3.LUT R2, R2, 0x7c, RZ, 0xc0, !PT ;  /* 0x0000007c02029812 */ /* 0x000fca00078ec0ff */
[----:B------:R-:W-:Y:S01]  /*09d0*/  @!P1 IMAD.IADD R2, R2, 0x1, R7 ;  /* 0x0000000102029824 */ /* 0x000fe200078e0207 */
[----:B0-----:R-:W-:Y:S02]  /*09e0*/  SEL R0, R0, RZ, !P0 ;  /* 0x000000ff00007207 */ /* 0x001fe40004000000 */
[----:B------:R-:W-:-:S03]  /*09f0*/  ISETP.GT.AND P0, PT, R6, 0xf, PT ;  /* 0x0000000f0600780c */ /* 0x000fc60003f04270 */
[----:B------:R-:W-:-:S05]  /*0a00*/  IMAD.IADD R0, R5, 0x1, R0 ;  /* 0x0000000105007824 */ /* 0x000fca00078e0200 */
[----:B------:R-:W0:Y:S02]  /*0a10*/  SHFL.DOWN PT, R3, R0, 0x10, 0x1f ;  /* 0x0a001f0000037f89 */ /* 0x000e2400000e0000 */
[----:B0-----:R-:W-:Y:S02]  /*0a20*/  SEL R3, R3, RZ, !P0 ;  /* 0x000000ff03037207 */ /* 0x001fe40004000000 */
[----:B------:R-:W-:-:S03]  /*0a30*/  ISETP.NE.AND P0, PT, R9, RZ, PT ;  /* 0x000000ff0900720c */ /* 0x000fc60003f05270 */
[----:B------:R-:W-:-:S05]  /*0a40*/  IMAD.IADD R3, R0, 0x1, R3 ;  /* 0x0000000100037824 */ /* 0x000fca00078e0203 */
[----:B------:R0:W-:Y:S01]  /*0a50*/  @!P1 STS [R2+0x8], R3 ;  /* 0x0000080302009388 */ /* 0x0001e20000000800 */
[----:B------:R-:W-:Y:S06]  /*0a60*/  BAR.SYNC.DEFER_BLOCKING 0x0 ;  /* 0x0000000000007b1d */ /* 0x000fec0000010000 */
[----:B------:R-:W-:Y:S05]  /*0a70*/  @P0 BRA `(.L_x_17) ;  /* 0x0000002c00ac0947 */ /* 0x000fea0003800000 */
[----:B------:R-:W1:Y:S01]  /*0a80*/  S2UR UR5, SR_CgaCtaId ;  /* 0x00000000000579c3 */ /* 0x000e620000008800 */
[----:B------:R-:W-:Y:S02]  /*0a90*/  UMOV UR4, 0x400 ;  /* 0x0000040000047882 */ /* 0x000fe40000000000 */
[----:B-1----:R-:W-:-:S09]  /*0aa0*/  ULEA UR4, UR5, UR4, 0x18 ;  /* 0x0000000405047291 */ /* 0x002fd2000f8ec0ff */
[----:B------:R-:W-:Y:S04]  /*0ab0*/  LDS R0, [UR4+0xc] ;  /* 0x00000c04ff007984 */ /* 0x000fe80008000800 */
[----:B------:R-:W1:Y:S04]  /*0ac0*/  LDS.128 R4, [UR4+0x10] ;  /* 0x00001004ff047984 */ /* 0x000e680008000c00 */
[----:B------:R-:W2:Y:S01]  /*0ad0*/  LDS.64 R8, [UR4+0x20] ;  /* 0x00002004ff087984 */ /* 0x000ea20008000a00 */
[----:B-1----:R-:W-:-:S04]  /*0ae0*/  IADD3 R0, PT, PT, R4, R0, R3 ;  /* 0x0000000004007210 */ /* 0x002fc80007ffe003 */
[----:B------:R-:W-:-:S04]  /*0af0*/  IADD3 R0, PT, PT, R6, R0, R5 ;  /* 0x0000000006007210 */ /* 0x000fc80007ffe005 */
[----:B--2---:R-:W-:-:S05]  /*0b00*/  IADD3 R0, PT, PT, R8, R0, R7 ;  /* 0x0000000008007210 */ /* 0x004fca0007ffe007 */
[----:B0-----:R-:W-:Y:S01]  /*0b10*/  IMAD.IADD R3, R0, 0x1, R9 ;  /* 0x0000000100037824 */ /* 0x001fe200078e0209 */
[----:B------:R-:W-:Y:S06]  /*0b20*/  BRA `(.L_x_17) ;  /* 0x0000002c00807947 */ /* 0x000fec0003800000 */
.L_x_16:
[----:B0-----:R-:W-:Y:S01]  /*0b30*/  LOP3.LUT R2, R9, 0x3e0, RZ, 0xc0, !PT ;  /* 0x000003e009027812 */ /* 0x001fe200078ec0ff */
[----:B------:R-:W0:Y:S03]  /*0b40*/  S2R R8, SR_LANEID ;  /* 0x0000000000087919 */ /* 0x000e260000000000 */
[----:B------:R-:W-:Y:S01]  /*0b50*/  LOP3.LUT R5, RZ, R2, RZ, 0x33, !PT ;  /* 0x00000002ff057212 */ /* 0x000fe200078e33ff */
[----:B------:R-:W-:-:S04]  /*0b60*/  VIADD R3, R2, 0x20 ;  /* 0x0000002002037836 */ /* 0x000fc80000000000 */
[----:B------:R-:W-:Y:S01]  /*0b70*/  IMAD.IADD R5, R5, 0x1, R20 ;  /* 0x0000000105057824 */ /* 0x000fe200078e0214 */
[----:B------:R-:W-:-:S04]  /*0b80*/  ISETP.GT.AND P0, PT, R3, R20, PT ;  /* 0x000000140300720c */ /* 0x000fc80003f04270 */
[----:B------:R-:W-:-:S05]  /*0b90*/  SEL R5, R5, 0x1f, P0 ;  /* 0x0000001f05057807 */ /* 0x000fca0000000000 */
[----:B-----5:R-:W1:Y:S01]  /*0ba0*/  SHFL.DOWN PT, R2, R0, 0x1, R5 ;  /* 0x0820000000027989 */ /* 0x020e6200000e0005 */
[CC--:B0-----:R-:W-:Y:S01]  /*0bb0*/  ISETP.GE.AND P0, PT, R8.reuse, R5.reuse, PT ;  /* 0x000000050800720c */ /* 0x0c1fe20003f06270 */
[C---:B------:R-:W-:Y:S01]  /*0bc0*/  VIADD R4, R8.reuse, 0x2 ;  /* 0x0000000208047836 */ /* 0x040fe20000000000 */
[C---:B------:R-:W-:Y:S01]  /*0bd0*/  ISETP.NE.AND P1, PT, R8.reuse, RZ, PT ;  /* 0x000000ff0800720c */ /* 0x040fe20003f25270 */
[----:B------:R-:W-:Y:S01]  /*0be0*/  VIADD R6, R8, 0x4 ;  /* 0x0000000408067836 */ /* 0x000fe20000000000 */
[----:B-1----:R-:W-:Y:S02]  /*0bf0*/  SEL R3, R2, RZ, !P0 ;  /* 0x000000ff02037207 */ /* 0x002fe40004000000 */
[----:B------:R-:W-:-:S03]  /*0c00*/  ISETP.GT.AND P0, PT, R4, R5, PT ;  /* 0x000000050400720c */ /* 0x000fc60003f04270 */
[----:B------:R-:W-:-:S06]  /*0c10*/  IMAD.IADD R2, R3, 0x1, R0 ;  /* 0x0000000103027824 */ /* 0x000fcc00078e0200 */
[----:B------:R-:W0:Y:S01]  /*0c20*/  @!P1 S2R R10, SR_CgaCtaId ;  /* 0x00000000000a9919 */ /* 0x000e220000008800 */
[----:B------:R-:W-:Y:S01]  /*0c30*/  @!P1 MOV R7, 0x400 ;  /* 0x0000040000079802 */ /* 0x000fe20000000f00 */
[----:B------:R-:W1:Y:S02]  /*0c40*/  SHFL.DOWN PT, R3, R2, 0x2, R5 ;  /* 0x0840000002037989 */ /* 0x000e6400000e0005 */
[----:B-1----:R-:W-:Y:S02]  /*0c50*/  SEL R3, R3, RZ, !P0 ;  /* 0x000000ff03037207 */ /* 0x002fe40004000000 */
[----:B------:R-:W-:Y:S02]  /*0c60*/  ISETP.GT.AND P0, PT, R6, R5, PT ;  /* 0x000000050600720c */ /* 0x000fe40003f04270 */
[----:B------:R-:W-:Y:S01]  /*0c70*/  @!P1 SHF.R.U32.HI R6, RZ, 0x3, R9 ;  /* 0x00000003ff069819 */ /* 0x000fe20000011609 */
[----:B------:R-:W-:Y:S01]  /*0c80*/  IMAD.IADD R4, R2, 0x1, R3 ;  /* 0x0000000102047824 */ /* 0x000fe200078e0203 */
[----:B0-----:R-:W-:Y:S01]  /*0c90*/  @!P1 LEA R7, R10, R7, 0x18 ;  /* 0x000000070a079211 */ /* 0x001fe200078ec0ff */
[----:B------:R-:W-:Y:S01]  /*0ca0*/  VIADD R2, R8, 0x8 ;  /* 0x0000000808027836 */ /* 0x000fe20000000000 */
[----:B------:R-:W-:-:S02]  /*0cb0*/  @!P1 LOP3.LUT R6, R6, 0x7c, RZ, 0xc0, !PT ;  /* 0x0000007c06069812 */ /* 0x000fc400078ec0ff */
[----:B------:R-:W0:Y:S03]  /*0cc0*/  SHFL.DOWN PT, R3, R4, 0x4, R5 ;  /* 0x0880000004037989 */ /* 0x000e2600000e0005 */
[----:B------:R-:W-:Y:S01]  /*0cd0*/  @!P1 IMAD.IADD R6, R6, 0x1, R7 ;  /* 0x0000000106069824 */ /* 0x000fe200078e0207 */
[----:B0-----:R-:W-:Y:S02]  /*0ce0*/  SEL R3, R3, RZ, !P0 ;  /* 0x000000ff03037207 */ /* 0x001fe40004000000 */
[----:B------:R-:W-:-:S03]  /*0cf0*/  ISETP.GT.AND P0, PT, R2, R5, PT ;  /* 0x000000050200720c */ /* 0x000fc60003f04270 */
[----:B------:R-:W-:Y:S02]  /*0d00*/  IMAD.IADD R0, R4, 0x1, R3 ;  /* 0x0000000104007824 */ /* 0x000fe400078e0203 */
[----:B------:R-:W-:-:S03]  /*0d10*/  VIADD R4, R8, 0x10 ;  /* 0x0000001008047836 */ /* 0x000fc60000000000 */
[----:B------:R-:W0:Y:S02]  /*0d20*/  SHFL.DOWN PT, R3, R0, 0x8, R5 ;  /* 0x0900000000037989 */ /* 0x000e2400000e0005 */
[----:B0-----:R-:W-:Y:S02]  /*0d30*/  SEL R3, R3, RZ, !P0 ;  /* 0x000000ff03037207 */ /* 0x001fe40004000000 */
[----:B------:R-:W-:-:S03]  /*0d40*/  ISETP.GT.AND P0, PT, R4, R5, PT ;  /* 0x000000050400720c */ /* 0x000fc60003f04270 */
[----:B------:R-:W-:-:S05]  /*0d50*/  IMAD.IADD R2, R0, 0x1, R3 ;  /* 0x0000000100027824 */ /* 0x000fca00078e0203 */
[----:B------:R-:W0:Y:S02]  /*0d60*/  SHFL.DOWN PT, R3, R2, 0x10, R5 ;  /* 0x0a00000002037989 */ /* 0x000e2400000e0005 */
[----:B0-----:R-:W-:Y:S02]  /*0d70*/  SEL R3, R3, RZ, !P0 ;  /* 0x000000ff03037207 */ /* 0x001fe40004000000 */
[----:B------:R-:W-:-:S03]  /*0d80*/  ISETP.NE.AND P0, PT, R9, RZ, PT ;  /* 0x000000ff0900720c */ /* 0x000fc60003f05270 */
[----:B------:R-:W-:-:S05]  /*0d90*/  IMAD.IADD R3, R2, 0x1, R3 ;  /* 0x0000000102037824 */ /* 0x000fca00078e0203 */
[----:B------:R4:W-:Y:S01]  /*0da0*/  @!P1 STS [R6+0x8], R3 ;  /* 0x0000080306009388 */ /* 0x0009e20000000800 */
[----:B------:R-:W-:Y:S06]  /*0db0*/  BAR.SYNC.DEFER_BLOCKING 0x0 ;  /* 0x0000000000007b1d */ /* 0x000fec0000010000 */
[----:B------:R-:W-:Y:S05]  /*0dc0*/  @P0 BRA `(.L_x_17) ;  /* 0x0000002800d80947 */ /* 0x000fea0003800000 */
[----:B------:R-:W0:Y:S01]  /*0dd0*/  S2UR UR5, SR_CgaCtaId ;  /* 0x00000000000579c3 */ /* 0x000e220000008800 */
[----:B------:R-:W-:Y:S01]  /*0de0*/  UMOV UR4, 0x400 ;  /* 0x0000040000047882 */ /* 0x000fe20000000000 */
[C---:B------:R-:W-:Y:S02]  /*0df0*/  ISETP.GT.AND P2, PT, R20.reuse, 0x40, PT ;  /* 0x000000401400780c */ /* 0x040fe40003f44270 */
[C---:B------:R-:W-:Y:S02]  /*0e00*/  ISETP.GT.AND P1, PT, R20.reuse, 0x20, PT ;  /* 0x000000201400780c */ /* 0x040fe40003f24270 */
[----:B------:R-:W-:Y:S01]  /*0e10*/  ISETP.GT.AND P3, PT, R20, 0x80, PT ;  /* 0x000000801400780c */ /* 0x000fe20003f64270 */
[----:B0-----:R-:W-:-:S09]  /*0e20*/  ULEA UR4, UR5, UR4, 0x18 ;  /* 0x0000000405047291 */ /* 0x001fd2000f8ec0ff */
[----:B----4-:R-:W0:Y:S04]  /*0e30*/  LDS.128 R4, [UR4+0x10] ;  /* 0x00001004ff047984 */ /* 0x010e280008000c00 */
[----:B------:R-:W1:Y:S04]  /*0e40*/  LDS R0, [UR4+0xc] ;  /* 0x00000c04ff007984 */ /* 0x000e680008000800 */
[----:B------:R-:W2:Y:S01]  /*0e50*/  LDS.64 R8, [UR4+0x20] ;  /* 0x00002004ff087984 */ /* 0x000ea20008000a00 */
[----:B0-----:R-:W-:Y:S02]  /*0e60*/  SEL R4, R4, RZ, P2 ;  /* 0x000000ff04047207 */ /* 0x001fe40001000000 */
[----:B------:R-:W-:-:S02]  /*0e70*/  ISETP.GT.AND P2, PT, R20, 0x60, PT ;  /* 0x000000601400780c */ /* 0x000fc40003f44270 */
[----:B-1----:R-:W-:Y:S02]  /*0e80*/  SEL R0, R0, RZ, P1 ;  /* 0x000000ff00007207 */ /* 0x002fe40000800000 */
[----:B------:R-:W-:Y:S02]  /*0e90*/  SEL R5, R5, RZ, P2 ;  /* 0x000000ff05057207 */ /* 0x000fe40001000000 */
[----:B------:R-:W-:Y:S02]  /*0ea0*/  IADD3 R0, PT, PT, R4, R0, R3 ;  /* 0x0000000004007210 */ /* 0x000fe40007ffe003 */
[----:B------:R-:W-:Y:S02]  /*0eb0*/  ISETP.GT.AND P1, PT, R20, 0xa0, PT ;  /* 0x000000a01400780c */ /* 0x000fe40003f24270 */
[----:B------:R-:W-:Y:S02]  /*0ec0*/  SEL R6, R6, RZ, P3 ;  /* 0x000000ff06067207 */ /* 0x000fe40001800000 */
[----:B------:R-:W-:-:S02]  /*0ed0*/  ISETP.GT.AND P2, PT, R20, 0xc0, PT ;  /* 0x000000c01400780c */ /* 0x000fc40003f44270 */
[----:B------:R-:W-:Y:S02]  /*0ee0*/  ISETP.GT.AND P3, PT, R20, 0xe0, PT ;  /* 0x000000e01400780c */ /* 0x000fe40003f64270 */
[----:B------:R-:W-:Y:S02]  /*0ef0*/  SEL R7, R7, RZ, P1 ;  /* 0x000000ff07077207 */ /* 0x000fe40000800000 */
[----:B------:R-:W-:Y:S02]  /*0f00*/  IADD3 R0, PT, PT, R6, R0, R5 ;  /* 0x0000000006007210 */ /* 0x000fe40007ffe005 */
[----:B--2---:R-:W-:Y:S02]  /*0f10*/  SEL R8, R8, RZ, P2 ;  /* 0x000000ff08087207 */ /* 0x004fe40001000000 */
[----:B------:R-:W-:Y:S02]  /*0f20*/  SEL R9, R9, RZ, P3 ;  /* 0x000000ff09097207 */ /* 0x000fe40001800000 */
[----:B------:R-:W-:-:S05]  /*0f30*/  IADD3 R0, PT, PT, R8, R0, R7 ;  /* 0x0000000008007210 */ /* 0x000fca0007ffe007 */
[----:B------:R-:W-:Y:S01]  /*0f40*/  IMAD.IADD R3, R0, 0x1, R9 ;  /* 0x0000000100037824 */ /* 0x000fe200078e0209 */
[----:B------:R-:W-:Y:S06]  /*0f50*/  BRA `(.L_x_17) ;  /* 0x0000002800747947 */ /* 0x000fec0003800000 */
.L_x_3:
[----:B------:R-:W0:Y:S01]  /*0f60*/  S2R R0, SR_TID.X ;  /* 0x0000000000007919 */ /* 0x000e220000002100 */
[----:B------:R-:W1:Y:S01]  /*0f70*/  LDC.64 R2, c[0x0][0x380] ;  /* 0x0000e000ff027b82 */ /* 0x000e620000000a00 */
[----:B0-----:R-:W-:-:S04]  /*0f80*/  IMAD.SHL.U32 R5, R0, 0x4, RZ ;  /* 0x0000000400057824 */ /* 0x001fc800078e00ff */
[----:B-1----:R-:W-:-:S05]  /*0f90*/  IMAD.WIDE.U32 R2, R5, 0x4, R2 ;  /* 0x0000000405027825 */ /* 0x002fca00078e0002 */
[----:B------:R-:W2:Y:S04]  /*0fa0*/  LDG.E.128.CONSTANT R4, desc[UR6][R2.64] ;  /* 0x0000000602047981 */ /* 0x000ea8000c1e9d00 */
[----:B------:R-:W3:Y:S04]  /*0fb0*/  LDG.E.128.CONSTANT R8, desc[UR6][R2.64+0x1000] ;  /* 0x0010000602087981 */ /* 0x000ee8000c1e9d00 */
[----:B------:R-:W4:Y:S04]  /*0fc0*/  LDG.E.128.CONSTANT R12, desc[UR6][R2.64+0x2000] ;  /* 0x00200006020c7981 */ /* 0x000f28000c1e9d00 */
[----:B------:R-:W5:Y:S01]  /*0fd0*/  LDG.E.128.CONSTANT R16, desc[UR6][R2.64+0x3000] ;  /* 0x0030000602107981 */ /* 0x000f62000c1e9d00 */
[----:B------:R-:W-:Y:S01]  /*0fe0*/  ISETP.GE.U32.AND P0, PT, R20, 0x2000, PT ;  /* 0x000020001400780c */ /* 0x000fe20003f06070 */
[----:B------:R-:W-:Y:S01]  /*0ff0*/  IMAD.MOV.U32 R23, RZ, RZ, 0x1000 ;  /* 0x00001000ff177424 */ /* 0x000fe200078e00ff */
[----:B--2---:R-:W-:-:S04]  /*1000*/  IADD3 R5, PT, PT, R6, R5, R4 ;  /* 0x0000000506057210 */ /* 0x004fc80007ffe004 */
[----:B---3--:R-:W-:-:S04]  /*1010*/  IADD3 R5, PT, PT, R8, R7, R5 ;  /* 0x0000000708057210 */ /* 0x008fc80007ffe005 */
[----:B------:R-:W-:-:S04]  /*1020*/  IADD3 R5, PT, PT, R10, R9, R5 ;  /* 0x000000090a057210 */ /* 0x000fc80007ffe005 */
[----:B----4-:R-:W-:-:S04]  /*1030*/  IADD3 R5, PT, PT, R12, R11, R5 ;  /* 0x0000000b0c057210 */ /* 0x010fc80007ffe005 */
[----:B------:R-:W-:-:S04]  /*1040*/  IADD3 R5, PT, PT, R14, R13, R5 ;  /* 0x0000000d0e057210 */ /* 0x000fc80007ffe005 */
[----:B-----5:R-:W-:-:S04]  /*1050*/  IADD3 R5, PT, PT, R16, R15, R5 ;  /* 0x0000000f10057210 */ /* 0x020fc80007ffe005 */
[----:B------:R-:W-:-:S05]  /*1060*/  IADD3 R5, PT, PT, R18, R17, R5 ;  /* 0x0000001112057210 */ /* 0x000fca0007ffe005 */
[----:B------:R-:W-:Y:S01]  /*1070*/  IMAD.IADD R21, R19, 0x1, R5 ;  /* 0x0000000113157824 */ /* 0x000fe200078e0205 */
[----:B------:R-:W-:Y:S06]  /*1080*/  @!P0 BRA `(.L_x_18) ;  /* 0x00000000005c8947 */ /* 0x000fec0003800000 */
[----:B------:R-:W0:Y:S01]  /*1090*/  LDC R24, c[0x0][0x390] ;  /* 0x0000e400ff187b82 */ /* 0x000e220000000800 */
[----:B------:R-:W-:Y:S02]  /*10a0*/  VIADD R22, R20, 0xfffff000 ;  /* 0xfffff00014167836 */ /* 0x000fe40000000000 */
[----:B------:R-:W-:-:S07]  /*10b0*/  IMAD.MOV.U32 R23, RZ, RZ, 0x1000 ;  /* 0x00001000ff177424 */ /* 0x000fce00078e00ff */
.L_x_20:
[----:B------:R-:W-:-:S05]  /*10c0*/  IMAD.WIDE R26, R23, 0x4, R2 ;  /* 0x00000004171a7825 */ /* 0x000fca00078e0202 */
[----:B------:R-:W2:Y:S04]  /*10d0*/  LDG.E.128.CONSTANT R12, desc[UR6][R26.64] ;  /* 0x000000061a0c7981 */ /* 0x000ea8000c1e9d00 */
[----:B------:R-:W3:Y:S04]  /*10e0*/  LDG.E.128.CONSTANT R16, desc[UR6][R26.64+0x1000] ;  /* 0x001000061a107981 */ /* 0x000ee8000c1e9d00 */
[----:B------:R-:W4:Y:S04]  /*10f0*/  LDG.E.128.CONSTANT R4, desc[UR6][R26.64+0x2000] ;  /* 0x002000061a047981 */ /* 0x000f28000c1e9d00 */
[----:B------:R-:W5:Y:S01]  /*1100*/  LDG.E.128.CONSTANT R8, desc[UR6][R26.64+0x3000] ;  /* 0x003000061a087981 */ /* 0x000f62000c1e9d00 */
[----:B0-----:R-:W-:Y:S01]  /*1110*/  IMAD.MOV.U32 R20, RZ, RZ, R24 ;  /* 0x000000ffff147224 */ /* 0x001fe200078e0018 */
[----:B--2---:R-:W-:-:S04]  /*1120*/  IADD3 R13, PT, PT, R13, R12, R21 ;  /* 0x0000000c0d0d7210 */ /* 0x004fc80007ffe015 */
[----:B------:R-:W-:-:S04]  /*1130*/  IADD3 R13, PT, PT, R15, R14, R13 ;  /* 0x0000000e0f0d7210 */ /* 0x000fc80007ffe00d */
[----:B---3--:R-:W-:-:S04]  /*1140*/  IADD3 R13, PT, PT, R17, R16, R13 ;  /* 0x00000010110d7210 */ /* 0x008fc80007ffe00d */
[----:B------:R-:W-:-:S04]  /*1150*/  IADD3 R13, PT, PT, R19, R18, R13 ;  /* 0x00000012130d7210 */ /* 0x000fc80007ffe00d */
[----:B----4-:R-:W-:Y:S01]  /*1160*/  IADD3 R13, PT, PT, R5, R4, R13 ;  /* 0x00000004050d7210 */ /* 0x010fe20007ffe00d */
[----:B------:R-:W-:-:S03]  /*1170*/  IMAD.IADD R4, R20, 0x1, -R23 ;  /* 0x0000000114047824 */ /* 0x000fc600078e0a17 */
[----:B------:R-:W-:Y:S02]  /*1180*/  IADD3 R13, PT, PT, R7, R6, R13 ;  /* 0x00000006070d7210 */ /* 0x000fe40007ffe00d */
[----:B------:R-:W-:Y:S02]  /*1190*/  ISETP.GE.AND P0, PT, R4, 0x1000, PT ;  /* 0x000010000400780c */ /* 0x000fe40003f06270 */
[----:B-----5:R-:W-:-:S04]  /*11a0*/  IADD3 R13, PT, PT, R9, R8, R13 ;  /* 0x00000008090d7210 */ /* 0x020fc80007ffe00d */
[----:B------:R-:W-:-:S07]  /*11b0*/  IADD3 R21, PT, PT, R11, R10, R13 ;  /* 0x0000000a0b157210 */ /* 0x000fce0007ffe00d */
[----:B------:R-:W-:Y:S05]  /*11c0*/  @!P0 BRA `(.L_x_19) ;  /* 0x0000000400fc8947 */ /* 0x000fea0003800000 */
[----:B------:R-:W-:-:S05]  /*11d0*/  VIADD R23, R23, 0x1000 ;  /* 0x0000100017177836 */ /* 0x000fca0000000000 */
[----:B------:R-:W-:-:S13]  /*11e0*/  ISETP.GT.AND P0, PT, R23, R22, PT ;  /* 0x000000161700720c */ /* 0x000fda0003f04270 */
[----:B------:R-:W-:Y:S05]  /*11f0*/  @!P0 BRA `(.L_x_20) ;  /* 0xfffffffc00b08947 */ /* 0x000fea000383ffff */
.L_x_18:
[----:B------:R-:W-:-:S13]  /*1200*/  ISETP.GE.AND P0, PT, R23, R20, PT ;  /* 0x000000141700720c */ /* 0x000fda0003f06270 */
[----:B------:R-:W-:Y:S05]  /*1210*/  @P0 BRA `(.L_x_19) ;  /* 0x0000000400e80947 */ /* 0x000fea0003800000 */
[----:B------:R-:W-:Y:S01]  /*1220*/  IMAD.IADD R9, R20, 0x1, -R23 ;  /* 0x0000000114097824 */ /* 0x000fe200078e0a17 */
[----:B------:R-:W-:Y:S04]  /*1230*/  BSSY.RECONVERGENT B1, `(.L_x_19) ;  /* 0x0000078000017945 */ /* 0x000fe80003800200 */
[----:B------:R-:W-:-:S13]  /*1240*/  ISETP.GE.AND P0, PT, R0, R9, PT ;  /* 0x000000090000720c */ /* 0x000fda0003f06270 */
[----:B------:R-:W-:Y:S05]  /*1250*/  @P0 BRA `(.L_x_21) ;  /* 0x0000000400d40947 */ /* 0x000fea0003800000 */
[----:B------:R-:W-:Y:S01]  /*1260*/  LOP3.LUT R2, RZ, R0, RZ, 0x33, !PT ;  /* 0x00000000ff027212 */ /* 0x000fe200078e33ff */
[----:B------:R-:W-:Y:S01]  /*1270*/  BSSY.RECONVERGENT B2, `(.L_x_22) ;  /* 0x0000015000027945 */ /* 0x000fe20003800200 */
[----:B------:R-:W-:Y:S02]  /*1280*/  IMAD.MOV.U32 R8, RZ, RZ, R0 ;  /* 0x000000ffff087224 */ /* 0x000fe400078e0000 */
[----:B------:R-:W-:-:S04]  /*1290*/  IADD3 R2, PT, PT, -R23, R20, R2 ;  /* 0x0000001417027210 */ /* 0x000fc80007ffe102 */
[C---:B------:R-:W-:Y:S02]  /*12a0*/  LOP3.LUT R3, R2.reuse, 0x300, RZ, 0xc0, !PT ;  /* 0x0000030002037812 */ /* 0x040fe400078ec0ff */
[----:B------:R-:W-:Y:S02]  /*12b0*/  ISETP.GE.U32.AND P1, PT, R2, 0x300, PT ;  /* 0x000003000200780c */ /* 0x000fe40003f26070 */
[----:B------:R-:W-:-:S13]  /*12c0*/  ISETP.NE.AND P0, PT, R3, 0x300, PT ;  /* 0x000003000300780c */ /* 0x000fda0003f05270 */
[----:B------:R-:W-:Y:S05]  /*12d0*/  @!P0 BRA `(.L_x_23) ;  /* 0x0000000000388947 */ /* 0x000fea0003800000 */
[----:B------:R-:W0:Y:S01]  /*12e0*/  LDC.64 R4, c[0x0][0x380] ;  /* 0x0000e000ff047b82 */ /* 0x000e220000000a00 */
[----:B------:R-:W-:Y:S01]  /*12f0*/  LEA.HI R2, R2, 0x1, RZ, 0x18 ;  /* 0x0000000102027811 */ /* 0x000fe200078fc0ff */
[----:B------:R-:W-:Y:S02]  /*1300*/  IMAD.IADD R7, R0, 0x1, R23 ;  /* 0x0000000100077824 */ /* 0x000fe400078e0217 */
[----:B------:R-:W-:Y:S01]  /*1310*/  IMAD.MOV.U32 R8, RZ, RZ, R0 ;  /* 0x000000ffff087224 */ /* 0x000fe200078e0000 */
[----:B------:R-:W-:-:S05]  /*1320*/  LOP3.LUT R2, R2, 0x3, RZ, 0xc0, !PT ;  /* 0x0000000302027812 */ /* 0x000fca00078ec0ff */
[----:B------:R-:W-:-:S07]  /*1330*/  IMAD.MOV R6, RZ, RZ, -R2 ;  /* 0x000000ffff067224 */ /* 0x000fce00078e0a02 */
.L_x_24:
[----:B0-----:R-:W-:-:S06]  /*1340*/  IMAD.WIDE.U32 R2, R7, 0x4, R4 ;  /* 0x0000000407027825 */ /* 0x001fcc00078e0004 */
[----:B------:R-:W2:Y:S01]  /*1350*/  LDG.E.CONSTANT R2, desc[UR6][R2.64] ;  /* 0x0000000602027981 */ /* 0x000ea2000c1e9900 */
[----:B------:R-:W-:Y:S02]  /*1360*/  VIADD R6, R6, 0x1 ;  /* 0x0000000106067836 */ /* 0x000fe40000000000 */
[----:B------:R-:W-:Y:S02]  /*1370*/  VIADD R8, R8, 0x100 ;  /* 0x0000010008087836 */ /* 0x000fe40000000000 */
[----:B------:R-:W-:Y:S01]  /*1380*/  VIADD R7, R7, 0x100 ;  /* 0x0000010007077836 */ /* 0x000fe20000000000 */
[----:B------:R-:W-:Y:S01]  /*1390*/  ISETP.NE.AND P0, PT, R6, RZ, PT ;  /* 0x000000ff0600720c */ /* 0x000fe20003f05270 */
[----:B--2---:R-:W-:-:S12]  /*13a0*/  IMAD.IADD R21, R2, 0x1, R21 ;  /* 0x0000000102157824 */ /* 0x004fd800078e0215 */
[----:B------:R-:W-:Y:S05]  /*13b0*/  @P0 BRA `(.L_x_24) ;  /* 0xfffffffc00e00947 */ /* 0x000fea000383ffff */
.L_x_23:
[----:B------:R-:W-:Y:S05]  /*13c0*/  BSYNC.RECONVERGENT B2 ;  /* 0x0000000000027941 */ /* 0x000fea0003800200 */
.L_x_22:
[----:B------:R-:W-:Y:S05]  /*13d0*/  @!P1 BRA `(.L_x_21) ;  /* 0x0000000400749947 */ /* 0x000fea0003800000 */
[----:B------:R-:W0:Y:S01]  /*13e0*/  LDCU.64 UR4, c[0x0][0x380] ;  /* 0x00007000ff0477ac */ /* 0x000e220008000a00 */
[----:B------:R-:W-:Y:S01]  /*13f0*/  IMAD.IADD R5, R9, 0x1, -R8 ;  /* 0x0000000109057824 */ /* 0x000fe200078e0a08 */
[C---:B------:R-:W-:Y:S01]  /*1400*/  IADD3 R3, P0, PT, R8.reuse, R23, RZ ;  /* 0x0000001708037210 */ /* 0x040fe20007f1e0ff */
[----:B------:R-:W-:Y:S01]  /*1410*/  BSSY.RECONVERGENT B2, `(.L_x_25) ;  /* 0x0000033000027945 */ /* 0x000fe20003800200 */
[----:B------:R-:W-:Y:S02]  /*1420*/  IMAD.IADD R23, R8, 0x1, R23 ;  /* 0x0000000108177824 */ /* 0x000fe400078e0217 */
[----:B------:R-:W-:Y:S01]  /*1430*/  ISETP.GT.AND P1, PT, R5, 0xc00, PT ;  /* 0x00000c000500780c */ /* 0x000fe20003f24270 */
[----:B------:R-:W-:Y:S01]  /*1440*/  IMAD.X R4, RZ, RZ, RZ, P0 ;  /* 0x000000ffff047224 */ /* 0x000fe200000e06ff */
[----:B0-----:R-:W-:-:S04]  /*1450*/  LEA R2, P0, R3, UR4, 0x2 ;  /* 0x0000000403027c11 */ /* 0x001fc8000f8010ff */
[----:B------:R-:W-:Y:S02]  /*1460*/  LEA.HI.X R3, R3, UR5, R4, 0x2, P0 ;  /* 0x0000000503037c11 */ /* 0x000fe400080f1404 */
[----:B------:R-:W-:-:S05]  /*1470*/  IADD3 R2, P0, PT, R2, 0x800, RZ ;  /* 0x0000080002027810 */ /* 0x000fca0007f1e0ff */
[----:B------:R-:W-:Y:S01]  /*1480*/  IMAD.X R3, RZ, RZ, R3, P0 ;  /* 0x000000ffff037224 */ /* 0x000fe200000e0603 */
[----:B------:R-:W-:Y:S01]  /*1490*/  PLOP3.LUT P0, PT, PT, PT, PT, 0x80, 0x8 ;  /* 0x000000000008781c */ /* 0x000fe20003f0f070 */
[----:B------:R-:W-:-:S12]  /*14a0*/  @!P1 BRA `(.L_x_26) ;  /* 0x0000000000a49947 */ /* 0x000fd80003800000 */
[----:B------:R-:W-:Y:S01]  /*14b0*/  PLOP3.LUT P0, PT, PT, PT, PT, 0x8, 0x80 ;  /* 0x000000000080781c */ /* 0x000fe20003f0e170 */
[----:B------:R-:W-:-:S12]  /*14c0*/  VIADD R11, R9, 0xfffff400 ;  /* 0xfffff400090b7836 */ /* 0x000fd80000000000 */
.L_x_27:
[----:B------:R-:W0:Y:S01]  /*14d0*/  LDC.64 R4, c[0x0][0x380] ;  /* 0x0000e000ff047b82 */ /* 0x000e220000000a00 */
[C---:B------:R-:W-:Y:S01]  /*14e0*/  VIADD R27, R23.reuse, 0x400 ;  /* 0x00000400171b7836 */ /* 0x040fe20000000000 */
[----:B------:R-:W2:Y:S01]  /*14f0*/  LDG.E.CONSTANT R12, desc[UR6][R2.64+-0x400] ;  /* 0xfffc0006020c7981 */ /* 0x000ea2000c1e9900 */
[----:B------:R-:W-:-:S03]  /*1500*/  VIADD R7, R23, 0x800 ;  /* 0x0000080017077836 */ /* 0x000fc60000000000 */
[----:B------:R-:W3:Y:S04]  /*1510*/  LDG.E.CONSTANT R18, desc[UR6][R2.64] ;  /* 0x0000000602127981 */ /* 0x000ee8000c1e9900 */
[----:B------:R-:W3:Y:S04]  /*1520*/  LDG.E.CONSTANT R17, desc[UR6][R2.64+0x400] ;  /* 0x0004000602117981 */ /* 0x000ee8000c1e9900 */
[----:B------:R-:W4:Y:S01]  /*1530*/  LDG.E.CONSTANT R15, desc[UR6][R2.64+0xc00] ;  /* 0x000c0006020f7981 */ /* 0x000f22000c1e9900 */
[----:B------:R-:W-:-:S03]  /*1540*/  VIADD R29, R23, 0xc00 ;  /* 0x00000c00171d7836 */ /* 0x000fc60000000000 */
[----:B------:R-:W5:Y:S04]  /*1550*/  LDG.E.CONSTANT R14, desc[UR6][R2.64+0x1000] ;  /* 0x00100006020e7981 */ /* 0x000f68000c1e9900 */
[----:B------:R-:W5:Y:S01]  /*1560*/  LDG.E.CONSTANT R13, desc[UR6][R2.64+0x1400] ;  /* 0x00140006020d7981 */ /* 0x000f62000c1e9900 */
[----:B0-----:R-:W-:-:S03]  /*1570*/  IMAD.WIDE.U32 R24, R23, 0x4, R4 ;  /* 0x0000000417187825 */ /* 0x001fc600078e0004 */
[----:B------:R-:W5:Y:S04]  /*1580*/  LDG.E.CONSTANT R19, desc[UR6][R2.64+0x1c00] ;  /* 0x001c000602137981 */ /* 0x000f68000c1e9900 */
[----:B------:R-:W2:Y:S01]  /*1590*/  LDG.E.CONSTANT R10, desc[UR6][R24.64] ;  /* 0x00000006180a7981 */ /* 0x000ea2000c1e9900 */
[----:B------:R-:W-:-:S03]  /*15a0*/  IMAD.WIDE.U32 R26, R27, 0x4, R4 ;  /* 0x000000041b1a7825 */ /* 0x000fc600078e0004 */
[----:B------:R-:W5:Y:S01]  /*15b0*/  LDG.E.CONSTANT R20, desc[UR6][R2.64+0x2400] ;  /* 0x0024000602147981 */ /* 0x000f62000c1e9900 */
[----:B------:R-:W-:-:S03]  /*15c0*/  IMAD.WIDE.U32 R6, R7, 0x4, R4 ;  /* 0x0000000407067825 */ /* 0x000fc600078e0004 */
[----:B------:R-:W4:Y:S01]  /*15d0*/  LDG.E.CONSTANT R16, desc[UR6][R26.64] ;  /* 0x000000061a107981 */ /* 0x000f22000c1e9900 */
[----:B------:R-:W-:-:S03]  /*15e0*/  IMAD.WIDE.U32 R4, R29, 0x4, R4 ;  /* 0x000000041d047825 */ /* 0x000fc600078e0004 */
[----:B------:R-:W5:Y:S04]  /*15f0*/  LDG.E.CONSTANT R6, desc[UR6][R6.64] ;  /* 0x0000000606067981 */ /* 0x000f68000c1e9900 */
[----:B------:R-:W5:Y:S04]  /*1600*/  LDG.E.CONSTANT R25, desc[UR6][R2.64+0x2000] ;  /* 0x0020000602197981 */ /* 0x000f68000c1e9900 */
[----:B------:R0:W5:Y:S04]  /*1610*/  LDG.E.CONSTANT R5, desc[UR6][R4.64] ;  /* 0x0000000604057981 */ /* 0x000168000c1e9900 */
[----:B------:R-:W5:Y:S04]  /*1620*/  LDG.E.CONSTANT R24, desc[UR6][R2.64+0x2c00] ;  /* 0x002c000602187981 */ /* 0x000f68000c1e9900 */
[----:B------:R-:W5:Y:S04]  /*1630*/  LDG.E.CONSTANT R27, desc[UR6][R2.64+0x3000] ;  /* 0x00300006021b7981 */ /* 0x000f68000c1e9900 */
[----:B------:R1:W5:Y:S01]  /*1640*/  LDG.E.CONSTANT R22, desc[UR6][R2.64+0x3400] ;  /* 0x0034000602167981 */ /* 0x000362000c1e9900 */
[----:B------:R-:W-:-:S05]  /*1650*/  VIADD R8, R8, 0x1000 ;  /* 0x0000100008087836 */ /* 0x000fca0000000000 */
[----:B------:R-:W-:Y:S02]  /*1660*/  ISETP.GE.AND P1, PT, R8, R11, PT ;  /* 0x0000000b0800720c */ /* 0x000fe40003f26270 */
[----:B0-----:R-:W-:Y:S01]  /*1670*/  IADD3 R4, P2, PT, R2, 0x4000, RZ ;  /* 0x0000400002047810 */ /* 0x001fe20007f5e0ff */
[----:B------:R-:W-:-:S04]  /*1680*/  VIADD R23, R23, 0x1000 ;  /* 0x0000100017177836 */ /* 0x000fc80000000000 */
[----:B-1----:R-:W-:Y:S02]  /*1690*/  IMAD.X R3, RZ, RZ, R3, P2 ;  /* 0x000000ffff037224 */ /* 0x002fe400010e0603 */
[----:B------:R-:W-:Y:S01]  /*16a0*/  IMAD.MOV.U32 R2, RZ, RZ, R4 ;  /* 0x000000ffff027224 */ /* 0x000fe200078e0004 */
[----:B--2---:R-:W-:-:S04]  /*16b0*/  IADD3 R10, PT, PT, R12, R10, R21 ;  /* 0x0000000a0c0a7210 */ /* 0x004fc80007ffe015 */
[----:B---3--:R-:W-:-:S04]  /*16c0*/  IADD3 R10, PT, PT, R17, R18, R10 ;  /* 0x00000012110a7210 */ /* 0x008fc80007ffe00a */
[----:B----4-:R-:W-:-:S04]  /*16d0*/  IADD3 R10, PT, PT, R15, R16, R10 ;  /* 0x000000100f0a7210 */ /* 0x010fc80007ffe00a */
[----:B-----5:R-:W-:-:S04]  /*16e0*/  IADD3 R10, PT, PT, R13, R14, R10 ;  /* 0x0000000e0d0a7210 */ /* 0x020fc80007ffe00a */
[----:B------:R-:W-:-:S04]  /*16f0*/  IADD3 R6, PT, PT, R19, R6, R10 ;  /* 0x0000000613067210 */ /* 0x000fc80007ffe00a */
[----:B------:R-:W-:-:S04]  /*1700*/  IADD3 R6, PT, PT, R20, R25, R6 ;  /* 0x0000001914067210 */ /* 0x000fc80007ffe006 */
[----:B------:R-:W-:-:S04]  /*1710*/  IADD3 R5, PT, PT, R24, R5, R6 ;  /* 0x0000000518057210 */ /* 0x000fc80007ffe006 */
[----:B------:R-:W-:Y:S01]  /*1720*/  IADD3 R21, PT, PT, R22, R27, R5 ;  /* 0x0000001b16157210 */ /* 0x000fe20007ffe005 */
[----:B------:R-:W-:Y:S06]  /*1730*/  @!P1 BRA `(.L_x_27) ;  /* 0xfffffffc00649947 */ /* 0x000fec000383ffff */
.L_x_26:
[----:B------:R-:W-:Y:S05]  /*1740*/  BSYNC.RECONVERGENT B2 ;  /* 0x0000000000027941 */ /* 0x000fea0003800200 */
.L_x_25:
[----:B------:R-:W-:Y:S01]  /*1750*/  IMAD.IADD R4, R9, 0x1, -R8 ;  /* 0x0000000109047824 */ /* 0x000fe200078e0a08 */
[----:B------:R-:W-:Y:S04]  /*1760*/  BSSY.RECONVERGENT B2, `(.L_x_28) ;  /* 0x000001a000027945 */ /* 0x000fe80003800200 */
[----:B------:R-:W-:-:S13]  /*1770*/  ISETP.GT.AND P1, PT, R4, 0x400, PT ;  /* 0x000004000400780c */ /* 0x000fda0003f24270 */
[----:B------:R-:W-:Y:S05]  /*1780*/  @!P1 BRA `(.L_x_29) ;  /* 0x00000000005c9947 */ /* 0x000fea0003800000 */
[----:B------:R-:W0:Y:S01]  /*1790*/  LDC.64 R6, c[0x0][0x380] ;  /* 0x0000e000ff067b82 */ /* 0x000e220000000a00 */
[C---:B------:R-:W-:Y:S01]  /*17a0*/  VIADD R11, R23.reuse, 0x400 ;  /* 0x00000400170b7836 */ /* 0x040fe20000000000 */
[----:B------:R-:W2:Y:S04]  /*17b0*/  LDG.E.CONSTANT R10, desc[UR6][R2.64+-0x400] ;  /* 0xfffc0006020a7981 */ /* 0x000ea8000c1e9900 */
[----:B------:R-:W3:Y:S04]  /*17c0*/  LDG.E.CONSTANT R12, desc[UR6][R2.64+0x400] ;  /* 0x00040006020c7981 */ /* 0x000ee8000c1e9900 */
[----:B------:R-:W4:Y:S04]  /*17d0*/  LDG.E.CONSTANT R13, desc[UR6][R2.64+0xc00] ;  /* 0x000c0006020d7981 */ /* 0x000f28000c1e9900 */
[----:B------:R-:W5:Y:S04]  /*17e0*/  LDG.E.CONSTANT R15, desc[UR6][R2.64+0x1000] ;  /* 0x00100006020f7981 */ /* 0x000f68000c1e9900 */
[----:B------:R1:W5:Y:S01]  /*17f0*/  LDG.E.CONSTANT R14, desc[UR6][R2.64+0x1400] ;  /* 0x00140006020e7981 */ /* 0x000362000c1e9900 */
[----:B0-----:R-:W-:-:S04]  /*1800*/  IMAD.WIDE.U32 R4, R23, 0x4, R6 ;  /* 0x0000000417047825 */ /* 0x001fc800078e0006 */
[----:B------:R-:W-:Y:S02]  /*1810*/  IMAD.WIDE.U32 R6, R11, 0x4, R6 ;  /* 0x000000040b067825 */ /* 0x000fe400078e0006 */
[----:B------:R-:W2:Y:S04]  /*1820*/  LDG.E.CONSTANT R4, desc[UR6][R4.64] ;  /* 0x0000000604047981 */ /* 0x000ea8000c1e9900 */
[----:B------:R-:W3:Y:S04]  /*1830*/  LDG.E.CONSTANT R11, desc[UR6][R2.64] ;  /* 0x00000006020b7981 */ /* 0x000ee8000c1e9900 */
[----:B------:R-:W4:Y:S01]  /*1840*/  LDG.E.CONSTANT R7, desc[UR6][R6.64] ;  /* 0x0000000606077981 */ /* 0x000f22000c1e9900 */
[----:B------:R-:W-:Y:S01]  /*1850*/  PLOP3.LUT P0, PT, PT, PT, PT, 0x8, 0x80 ;  /* 0x000000000080781c */ /* 0x000fe20003f0e170 */
[----:B------:R-:W-:-:S02]  /*1860*/  VIADD R8, R8, 0x800 ;  /* 0x0000080008087836 */ /* 0x000fc40000000000 */
[----:B------:R-:W-:Y:S01]  /*1870*/  VIADD R23, R23, 0x800 ;  /* 0x0000080017177836 */ /* 0x000fe20000000000 */
[----:B--2---:R-:W-:Y:S02]  /*1880*/  IADD3 R10, PT, PT, R10, R4, R21 ;  /* 0x000000040a0a7210 */ /* 0x004fe40007ffe015 */
[----:B------:R-:W-:Y:S02]  /*1890*/  IADD3 R4, P1, PT, R2, 0x2000, RZ ;  /* 0x0000200002047810 */ /* 0x000fe40007f3e0ff */
[----:B---3--:R-:W-:-:S03]  /*18a0*/  IADD3 R10, PT, PT, R12, R11, R10 ;  /* 0x0000000b0c0a7210 */ /* 0x008fc60007ffe00a */
[----:B------:R-:W-:Y:S01]  /*18b0*/  IMAD.X R5, RZ, RZ, R3, P1 ;  /* 0x000000ffff057224 */ /* 0x000fe200008e0603 */
[----:B----4-:R-:W-:Y:S01]  /*18c0*/  IADD3 R10, PT, PT, R13, R7, R10 ;  /* 0x000000070d0a7210 */ /* 0x010fe20007ffe00a */
[----:B-1----:R-:W-:Y:S02]  /*18d0*/  IMAD.MOV.U32 R2, RZ, RZ, R4 ;  /* 0x000000ffff027224 */ /* 0x002fe400078e0004 */
[----:B------:R-:W-:Y:S01]  /*18e0*/  IMAD.MOV.U32 R3, RZ, RZ, R5 ;  /* 0x000000ffff037224 */ /* 0x000fe200078e0005 */
[----:B-----5:R-:W-:-:S07]  /*18f0*/  IADD3 R21, PT, PT, R14, R15, R10 ;  /* 0x0000000f0e157210 */ /* 0x020fce0007ffe00a */
.L_x_29:
[----:B------:R-:W-:Y:S05]  /*1900*/  BSYNC.RECONVERGENT B2 ;  /* 0x0000000000027941 */ /* 0x000fea0003800200 */
.L_x_28:
[----:B------:R-:W-:-:S13]  /*1910*/  ISETP.LT.OR P0, PT, R8, R9, P0 ;  /* 0x000000090800720c */ /* 0x000fda0000701670 */
[----:B------:R-:W-:Y:S05]  /*1920*/  @!P0 BRA `(.L_x_21) ;  /* 0x0000000000208947 */ /* 0x000fea0003800000 */
[----:B------:R-:W0:Y:S01]  /*1930*/  LDC.64 R4, c[0x0][0x380] ;  /* 0x0000e000ff047b82 */ /* 0x000e220000000a00 */
[----:B------:R-:W2:Y:S04]  /*1940*/  LDG.E.CONSTANT R6, desc[UR6][R2.64+-0x400] ;  /* 0xfffc000602067981 */ /* 0x000ea8000c1e9900 */
[----:B------:R-:W3:Y:S04]  /*1950*/  LDG.E.CONSTANT R7, desc[UR6][R2.64] ;  /* 0x0000000602077981 */ /* 0x000ee8000c1e9900 */
[----:B------:R-:W3:Y:S01]  /*1960*/  LDG.E.CONSTANT R8, desc[UR6][R2.64+0x400] ;  /* 0x0004000602087981 */ /* 0x000ee2000c1e9900 */
[----:B0-----:R-:W-:-:S06]  /*1970*/  IMAD.WIDE.U32 R4, R23, 0x4, R4 ;  /* 0x0000000417047825 */ /* 0x001fcc00078e0004 */
[----:B------:R-:W2:Y:S02]  /*1980*/  LDG.E.CONSTANT R4, desc[UR6][R4.64] ;  /* 0x0000000604047981 */ /* 0x000ea4000c1e9900 */
[----:B--2---:R-:W-:-:S04]  /*1990*/  IADD3 R6, PT, PT, R6, R4, R21 ;  /* 0x0000000406067210 */ /* 0x004fc80007ffe015 */
[----:B---3--:R-:W-:-:S07]  /*19a0*/  IADD3 R21, PT, PT, R8, R7, R6 ;  /* 0x0000000708157210 */ /* 0x008fce0007ffe006 */
.L_x_21:
[----:B------:R-:W-:Y:S05]  /*19b0*/  BSYNC.RECONVERGENT B1 ;  /* 0x0000000000017941 */ /* 0x000fea0003800200 */
.L_x_19:
[----:B------:R-:W0:Y:S01]  /*19c0*/  S2R R8, SR_LANEID ;  /* 0x0000000000087919 */ /* 0x000e220000000000 */
[----:B------:R-:W1:Y:S01]  /*19d0*/  SHFL.DOWN PT, R2, R21, 0x1, 0x1f ;  /* 0x08201f0015027f89 */ /* 0x000e6200000e0000 */
[C---:B0-----:R-:W-:Y:S02]  /*19e0*/  ISETP.GT.AND P0, PT, R8.reuse, 0x1e, PT ;  /* 0x0000001e0800780c */ /* 0x041fe40003f04270 */
[----:B------:R-:W-:Y:S02]  /*19f0*/  ISETP.NE.AND P1, PT, R8, RZ, PT ;  /* 0x000000ff0800720c */ /* 0x000fe40003f25270 */
[----:B-1----:R-:W-:Y:S02]  /*1a00*/  SEL R2, R2, RZ, !P0 ;  /* 0x000000ff02027207 */ /* 0x002fe40004000000 */
[----:B------:R-:W-:-:S03]  /*1a10*/  ISETP.GT.AND P0, PT, R8, 0x1d, PT ;  /* 0x0000001d0800780c */ /* 0x000fc60003f04270 */
[----:B------:R-:W-:-:S05]  /*1a20*/  IMAD.IADD R2, R2, 0x1, R21 ;  /* 0x0000000102027824 */ /* 0x000fca00078e0215 */
[----:B------:R-:W0:Y:S01]  /*1a30*/  SHFL.DOWN PT, R3, R2, 0x2, 0x1f ;  /* 0x08401f0002037f89 */ /* 0x000e2200000e0000 */
[----:B------:R-:W-:Y:S01]  /*1a40*/  @!P1 MOV R6, 0x400 ;  /* 0x0000040000069802 */ /* 0x000fe20000000f00 */
[----:B------:R-:W1:Y:S01]  /*1a50*/  @!P1 S2R R7, SR_CgaCtaId ;  /* 0x0000000000079919 */ /* 0x000e620000008800 */
[----:B0-----:R-:W-:Y:S02]  /*1a60*/  SEL R3, R3, RZ, !P0 ;  /* 0x000000ff03037207 */ /* 0x001fe40004000000 */
[----:B------:R-:W-:-:S03]  /*1a70*/  ISETP.GT.AND P0, PT, R8, 0x1b, PT ;  /* 0x0000001b0800780c */ /* 0x000fc60003f04270 */
[----:B------:R-:W-:-:S05]  /*1a80*/  IMAD.IADD R3, R2, 0x1, R3 ;  /* 0x0000000102037824 */ /* 0x000fca00078e0203 */
[----:B------:R-:W0:Y:S01]  /*1a90*/  SHFL.DOWN PT, R4, R3, 0x4, 0x1f ;  /* 0x08801f0003047f89 */ /* 0x000e2200000e0000 */
[----:B-1----:R-:W-:Y:S02]  /*1aa0*/  @!P1 LEA R6, R7, R6, 0x18 ;  /* 0x0000000607069211 */ /* 0x002fe400078ec0ff */
[----:B0-----:R-:W-:Y:S02]  /*1ab0*/  SEL R4, R4, RZ, !P0 ;  /* 0x000000ff04047207 */ /* 0x001fe40004000000 */
[----:B------:R-:W-:-:S03]  /*1ac0*/  ISETP.GT.AND P0, PT, R8, 0x17, PT ;  /* 0x000000170800780c */ /* 0x000fc60003f04270 */
[----:B------:R-:W-:Y:S01]  /*1ad0*/  IMAD.IADD R4, R3, 0x1, R4 ;  /* 0x0000000103047824 */ /* 0x000fe200078e0204 */
[----:B------:R-:W-:-:S04]  /*1ae0*/  @!P1 SHF.R.U32.HI R3, RZ, 0x3, R0 ;  /* 0x00000003ff039819 */ /* 0x000fc80000011600 */
        /* <DEDUP_REMOVED lines=13> */
[----:B------:R-:W0:Y:S01]  /*1bc0*/  S2UR UR5, SR_CgaCtaId ;  /* 0x00000000000579c3 */ /* 0x000e220000008800 */
[----:B------:R-:W-:Y:S02]  /*1bd0*/  UMOV UR4, 0x400 ;  /* 0x0000040000047882 */ /* 0x000fe40000000000 */
[----:B0-----:R-:W-:-:S09]  /*1be0*/  ULEA UR4, UR5, UR4, 0x18 ;  /* 0x0000000405047291 */ /* 0x001fd2000f8ec0ff */
[----:B------:R-:W-:Y:S04]  /*1bf0*/  LDS R0, [UR4+0xc] ;  /* 0x00000c04ff007984 */ /* 0x000fe80008000800 */
[----:B---3--:R-:W0:Y:S04]  /*1c00*/  LDS.128 R4, [UR4+0x10] ;  /* 0x00001004ff047984 */ /* 0x008e280008000c00 */
[----:B------:R-:W1:Y:S01]  /*1c10*/  LDS.64 R8, [UR4+0x20] ;  /* 0x00002004ff087984 */ /* 0x000e620008000a00 */
[----:B0-----:R-:W-:-:S04]  /*1c20*/  IADD3 R0, PT, PT, R4, R0, R3 ;  /* 0x0000000004007210 */ /* 0x001fc80007ffe003 */
[----:B------:R-:W-:-:S04]  /*1c30*/  IADD3 R0, PT, PT, R6, R0, R5 ;  /* 0x0000000006007210 */ /* 0x000fc80007ffe005 */
[----:B-1----:R-:W-:-:S05]  /*1c40*/  IADD3 R0, PT, PT, R8, R0, R7 ;  /* 0x0000000008007210 */ /* 0x002fca0007ffe007 */
[----:B------:R-:W-:Y:S01]  /*1c50*/  IMAD.IADD R3, R0, 0x1, R9 ;  /* 0x0000000100037824 */ /* 0x000fe200078e0209 */
[----:B------:R-:W-:Y:S06]  /*1c60*/  BRA `(.L_x_17) ;  /* 0x0000001c00307947 */ /* 0x000fec0003800000 */
.L_x_2:
        /* <DEDUP_REMOVED lines=12> */
.L_x_32:
[----:B------:R-:W-:Y:S05]  /*1d30*/  BSYNC.RECONVERGENT B1 ;  /* 0x0000000000017941 */ /* 0x000fea0003800200 */
.L_x_31:
        /* <DEDUP_REMOVED lines=16> */
.L_x_37:
        /* <DEDUP_REMOVED lines=9> */
.L_x_36:
[----:B------:R-:W-:Y:S05]  /*1ed0*/  BSYNC.RECONVERGENT B2 ;  /* 0x0000000000027941 */ /* 0x000fea0003800200 */
.L_x_35:
        /* <DEDUP_REMOVED lines=8> */
.L_x_40:
        /* <DEDUP_REMOVED lines=35> */
.L_x_39:
[----:B------:R-:W-:Y:S05]  /*2190*/  BSYNC.RECONVERGENT B2 ;  /* 0x0000000000027941 */ /* 0x000fea0003800200 */
.L_x_38:
        /* <DEDUP_REMOVED lines=22> */
.L_x_42:
[----:B------:R-:W-:Y:S05]  /*2300*/  BSYNC.RECONVERGENT B2 ;  /* 0x0000000000027941 */ /* 0x000fea0003800200 */
.L_x_41:
        /* <DEDUP_REMOVED lines=10> */
.L_x_34:
[----:B------:R-:W-:Y:S05]  /*23b0*/  BSYNC.RECONVERGENT B1 ;  /* 0x0000000000017941 */ /* 0x000fea0003800200 */
.L_x_33:
        /* <DEDUP_REMOVED lines=38> */
[----:B------:R-:W0:Y:S04]  /*2620*/  LDS.128 R4, [UR4+0x10] ;  /* 0x00001004ff047984 */ /* 0x000e280008000c00 */
[----:B------:R-:W1:Y:S01]  /*2630*/  LDS.64 R8, [UR4+0x20] ;  /* 0x00002004ff087984 */ /* 0x000e620008000a00 */
[----:B0-----:R-:W-:-:S04]  /*2640*/  IADD3 R0, PT, PT, R4, R0, R3 ;  /* 0x0000000004007210 */ /* 0x001fc80007ffe003 */
[----:B------:R-:W-:-:S04]  /*2650*/  IADD3 R0, PT, PT, R6, R0, R5 ;  /* 0x0000000006007210 */ /* 0x000fc80007ffe005 */
[----:B-1----:R-:W-:-:S05]  /*2660*/  IADD3 R0, PT, PT, R8, R0, R7 ;  /* 0x0000000008007210 */ /* 0x002fca0007ffe007 */
[----:B--2---:R-:W-:Y:S01]  /*2670*/  IMAD.IADD R3, R0, 0x1, R9 ;  /* 0x0000000100037824 */ /* 0x004fe200078e0209 */
[----:B------:R-:W-:Y:S06]  /*2680*/  BRA `(.L_x_17) ;  /* 0x0000001000a87947 */ /* 0x000fec0003800000 */
.L_x_43:
        /* <DEDUP_REMOVED lines=16> */
[----:B------:R-:W1:Y:S02]  /*2790*/  SHFL.DOWN PT, R2, R3, 0x2, R7 ;  /* 0x0840000003027989 */ /* 0x000e6400000e0007 */
[----:B-1----:R-:W-:Y:S02]  /*27a0*/  SEL R2, R2, RZ, !P0 ;  /* 0x000000ff02027207 */ /* 0x002fe40004000000 */
[----:B------:R-:W-:-:S03]  /*27b0*/  ISETP.GT.AND P0, PT, R8, R7, PT ;  /* 0x000000070800720c */ /* 0x000fc60003f04270 */
[----:B------:R-:W-:Y:S01]  /*27c0*/  IMAD.IADD R2, R3, 0x1, R2 ;  /* 0x0000000103027824 */ /* 0x000fe200078e0202 */
[----:B------:R-:W-:-:S04]  /*27d0*/  @!P1 SHF.R.U32.HI R3, RZ, 0x3, R9 ;  /* 0x00000003ff039819 */ /* 0x000fc80000011609 */
[----:B------:R-:W1:Y:S02]  /*27e0*/  SHFL.DOWN PT, R4, R2, 0x4, R7 ;  /* 0x0880000002047989 */ /* 0x000e6400000e0007 */
[----:B-1----:R-:W-:Y:S01]  /*27f0*/  SEL R5, R4, RZ, !P0 ;  /* 0x000000ff04057207 */ /* 0x002fe20004000000 */
[C---:B------:R-:W-:Y:S02]  /*2800*/  VIADD R4, R6.reuse, 0x8 ;  /* 0x0000000806047836 */ /* 0x040fe40000000000 */
[----:B------:R-:W-:Y:S02]  /*2810*/  VIADD R6, R6, 0x10 ;  /* 0x0000001006067836 */ /* 0x000fe40000000000 */
[----:B------:R-:W-:Y:S01]  /*2820*/  IMAD.IADD R5, R2, 0x1, R5 ;  /* 0x0000000102057824 */ /* 0x000fe200078e0205 */
[----:B------:R-:W-:Y:S02]  /*2830*/  ISETP.GT.AND P0, PT, R4, R7, PT ;  /* 0x000000070400720c */ /* 0x000fe40003f04270 */
[----:B------:R-:W-:-:S02]  /*2840*/  @!P1 MOV R4, 0x400 ;  /* 0x0000040000049802 */ /* 0x000fc40000000f00 */
[----:B------:R-:W1:Y:S02]  /*2850*/  SHFL.DOWN PT, R0, R5, 0x8, R7 ;  /* 0x0900000005007989 */ /* 0x000e6400000e0007 */
[----:B0-----:R-:W-:Y:S02]  /*2860*/  @!P1 LEA R11, R11, R4, 0x18 ;  /* 0x000000040b0b9211 */ /* 0x001fe400078ec0ff */
[----:B------:R-:W-:-:S05]  /*2870*/  @!P1 LOP3.LUT R4, R3, 0x7c, RZ, 0xc0, !PT ;  /* 0x0000007c03049812 */ /* 0x000fca00078ec0ff */
[----:B------:R-:W-:Y:S01]  /*2880*/  @!P1 IMAD.IADD R4, R4, 0x1, R11 ;  /* 0x0000000104049824 */ /* 0x000fe200078e020b */
[----:B-1----:R-:W-:Y:S02]  /*2890*/  SEL R0, R0, RZ, !P0 ;  /* 0x000000ff00007207 */ /* 0x002fe40004000000 */
        /* <DEDUP_REMOVED lines=15> */
[----:B-1----:R-:W0:Y:S04]  /*2990*/  LDS.128 R4, [UR4+0x10] ;  /* 0x00001004ff047984 */ /* 0x002e280008000c00 */
        /* <DEDUP_REMOVED lines=18> */
.L_x_30:
[----:B------:R-:W0:Y:S01]  /*2ac0*/  S2R R0, SR_TID.X ;  /* 0x0000000000007919 */ /* 0x000e220000002100 */
[----:B------:R-:W0:Y:S02]  /*2ad0*/  LDC.64 R2, c[0x0][0x380] ;  /* 0x0000e000ff027b82 */ /* 0x000e240000000a00 */
[----:B0-----:R-:W-:-:S05]  /*2ae0*/  IMAD.WIDE.U32 R2, R0, 0x4, R2 ;  /* 0x0000000400027825 */ /* 0x001fca00078e0002 */
[----:B------:R-:W2:Y:S04]  /*2af0*/  LDG.E.CONSTANT R19, desc[UR6][R2.64] ;  /* 0x0000000602137981 */ /* 0x000ea8000c1e9900 */
[----:B------:R-:W2:Y:S04]  /*2b00*/  LDG.E.CONSTANT R4, desc[UR6][R2.64+0x400] ;  /* 0x0004000602047981 */ /* 0x000ea8000c1e9900 */
[----:B------:R-:W2:Y:S04]  /*2b10*/  LDG.E.CONSTANT R5, desc[UR6][R2.64+0x800] ;  /* 0x0008000602057981 */ /* 0x000ea8000c1e9900 */
[----:B------:R-:W3:Y:S04]  /*2b20*/  LDG.E.CONSTANT R6, desc[UR6][R2.64+0xc00] ;  /* 0x000c000602067981 */ /* 0x000ee8000c1e9900 */
[----:B------:R-:W3:Y:S04]  /*2b30*/  LDG.E.CONSTANT R7, desc[UR6][R2.64+0x1000] ;  /* 0x0010000602077981 */ /* 0x000ee8000c1e9900 */
[----:B------:R-:W4:Y:S04]  /*2b40*/  LDG.E.CONSTANT R8, desc[UR6][R2.64+0x1400] ;  /* 0x0014000602087981 */ /* 0x000f28000c1e9900 */
[----:B------:R-:W4:Y:S04]  /*2b50*/  LDG.E.CONSTANT R9, desc[UR6][R2.64+0x1800] ;  /* 0x0018000602097981 */ /* 0x000f28000c1e9900 */
[----:B------:R-:W5:Y:S04]  /*2b60*/  LDG.E.CONSTANT R10, desc[UR6][R2.64+0x1c00] ;  /* 0x001c0006020a7981 */ /* 0x000f68000c1e9900 */
[----:B------:R-:W5:Y:S04]  /*2b70*/  LDG.E.CONSTANT R11, desc[UR6][R2.64+0x2000] ;  /* 0x00200006020b7981 */ /* 0x000f68000c1e9900 */
[----:B------:R-:W5:Y:S04]  /*2b80*/  LDG.E.CONSTANT R12, desc[UR6][R2.64+0x2400] ;  /* 0x00240006020c7981 */ /* 0x000f68000c1e9900 */
[----:B------:R-:W5:Y:S04]  /*2b90*/  LDG.E.CONSTANT R13, desc[UR6][R2.64+0x2800] ;  /* 0x00280006020d7981 */ /* 0x000f68000c1e9900 */
[----:B------:R-:W5:Y:S04]  /*2ba0*/  LDG.E.CONSTANT R14, desc[UR6][R2.64+0x2c00] ;  /* 0x002c0006020e7981 */ /* 0x000f68000c1e9900 */
[----:B------:R-:W5:Y:S04]  /*2bb0*/  LDG.E.CONSTANT R15, desc[UR6][R2.64+0x3000] ;  /* 0x00300006020f7981 */ /* 0x000f68000c1e9900 */
[----:B------:R-:W5:Y:S04]  /*2bc0*/  LDG.E.CONSTANT R16, desc[UR6][R2.64+0x3400] ;  /* 0x0034000602107981 */ /* 0x000f68000c1e9900 */
[----:B------:R-:W5:Y:S04]  /*2bd0*/  LDG.E.CONSTANT R17, desc[UR6][R2.64+0x3800] ;  /* 0x0038000602117981 */ /* 0x000f68000c1e9900 */
[----:B------:R-:W5:Y:S01]  /*2be0*/  LDG.E.CONSTANT R18, desc[UR6][R2.64+0x3c00] ;  /* 0x003c000602127981 */ /* 0x000f62000c1e9900 */
[----:B------:R-:W-:-:S02]  /*2bf0*/  ISETP.GE.U32.AND P0, PT, R20, 0x2000, PT ;  /* 0x000020001400780c */ /* 0x000fc40003f06070 */
[----:B--2---:R-:W-:-:S04]  /*2c00*/  IADD3 R4, PT, PT, R5, R4, R19 ;  /* 0x0000000405047210 */ /* 0x004fc80007ffe013 */
[----:B---3--:R-:W-:-:S04]  /*2c10*/  IADD3 R4, PT, PT, R7, R6, R4 ;  /* 0x0000000607047210 */ /* 0x008fc80007ffe004 */
[----:B----4-:R-:W-:-:S04]  /*2c20*/  IADD3 R4, PT, PT, R9, R8, R4 ;  /* 0x0000000809047210 */ /* 0x010fc80007ffe004 */
[----:B-----5:R-:W-:Y:S01]  /*2c30*/  IADD3 R4, PT, PT, R11, R10, R4 ;  /* 0x0000000a0b047210 */ /* 0x020fe20007ffe004 */
[----:B------:R-:W-:-:S03]  /*2c40*/  IMAD.MOV.U32 R11, RZ, RZ, 0x1000 ;  /* 0x00001000ff0b7424 */ /* 0x000fc600078e00ff */
[----:B------:R-:W-:-:S04]  /*2c50*/  IADD3 R4, PT, PT, R13, R12, R4 ;  /* 0x0000000c0d047210 */ /* 0x000fc80007ffe004 */
[----:B------:R-:W-:-:S04]  /*2c60*/  IADD3 R4, PT, PT, R15, R14, R4 ;  /* 0x0000000e0f047210 */ /* 0x000fc80007ffe004 */
[----:B------:R-:W-:-:S05]  /*2c70*/  IADD3 R17, PT, PT, R17, R16, R4 ;  /* 0x0000001011117210 */ /* 0x000fca0007ffe004 */
[----:B------:R-:W-:Y:S01]  /*2c80*/  IMAD.IADD R8, R18, 0x1, R17 ;  /* 0x0000000112087824 */ /* 0x000fe200078e0211 */
[----:B------:R-:W-:Y:S06]  /*2c90*/  @!P0 BRA `(.L_x_44) ;  /* 0x00000000008c8947 */ /* 0x000fec0003800000 */
[----:B------:R-:W0:Y:S01]  /*2ca0*/  LDC R7, c[0x0][0x390] ;  /* 0x0000e400ff077b82 */ /* 0x000e220000000800 */
[----:B------:R-:W-:Y:S02]  /*2cb0*/  VIADD R6, R20, 0xfffff000 ;  /* 0xfffff00014067836 */ /* 0x000fe40000000000 */
[----:B------:R-:W-:-:S07]  /*2cc0*/  IMAD.MOV.U32 R11, RZ, RZ, 0x1000 ;  /* 0x00001000ff0b7424 */ /* 0x000fce00078e00ff */
.L_x_46:
[----:B------:R-:W-:-:S05]  /*2cd0*/  IMAD.WIDE R4, R11, 0x4, R2 ;  /* 0x000000040b047825 */ /* 0x000fca00078e0202 */
        /* <DEDUP_REMOVED lines=16> */
[----:B--2---:R-:W-:-:S04]  /*2de0*/  IADD3 R18, PT, PT, R18, R19, R8 ;  /* 0x0000001312127210 */ /* 0x004fc80007ffe008 */
[----:B---3--:R-:W-:Y:S01]  /*2df0*/  IADD3 R18, PT, PT, R21, R20, R18 ;  /* 0x0000001415127210 */ /* 0x008fe20007ffe012 */
[----:B0-----:R-:W-:-:S04]  /*2e00*/  IMAD.MOV.U32 R20, RZ, RZ, R7 ;  /* 0x000000ffff147224 */ /* 0x001fc800078e0007 */
[----:B------:R-:W-:Y:S01]  /*2e10*/  IMAD.IADD R8, R20, 0x1, -R11 ;  /* 0x0000000114087824 */ /* 0x000fe200078e0a0b */
[----:B----4-:R-:W-:-:S04]  /*2e20*/  IADD3 R18, PT, PT, R23, R22, R18 ;  /* 0x0000001617127210 */ /* 0x010fc80007ffe012 */
[----:B------:R-:W-:Y:S02]  /*2e30*/  ISETP.GE.AND P0, PT, R8, 0x1000, PT ;  /* 0x000010000800780c */ /* 0x000fe40003f06270 */
[----:B-----5:R-:W-:-:S04]  /*2e40*/  IADD3 R18, PT, PT, R25, R24, R18 ;  /* 0x0000001819127210 */ /* 0x020fc80007ffe012 */
[----:B------:R-:W-:-:S04]  /*2e50*/  IADD3 R14, PT, PT, R14, R17, R18 ;  /* 0x000000110e0e7210 */ /* 0x000fc80007ffe012 */
[----:B------:R-:W-:-:S04]  /*2e60*/  IADD3 R12, PT, PT, R15, R12, R14 ;  /* 0x0000000c0f0c7210 */ /* 0x000fc80007ffe00e */
[----:B------:R-:W-:-:S04]  /*2e70*/  IADD3 R10, PT, PT, R10, R13, R12 ;  /* 0x0000000d0a0a7210 */ /* 0x000fc80007ffe00c */
[----:B------:R-:W-:Y:S01]  /*2e80*/  IADD3 R8, PT, PT, R16, R9, R10 ;  /* 0x0000000910087210 */ /* 0x000fe20007ffe00a */
[----:B------:R-:W-:Y:S06]  /*2e90*/  @!P0 BRA `(.L_x_45) ;  /* 0x0000000400fc8947 */ /* 0x000fec0003800000 */
[----:B------:R-:W-:-:S05]  /*2ea0*/  VIADD R11, R11, 0x1000 ;  /* 0x000010000b0b7836 */ /* 0x000fca0000000000 */
[----:B------:R-:W-:-:S13]  /*2eb0*/  ISETP.GT.AND P0, PT, R11, R6, PT ;  /* 0x000000060b00720c */ /* 0x000fda0003f04270 */
[----:B------:R-:W-:Y:S05]  /*2ec0*/  @!P0 BRA `(.L_x_46) ;  /* 0xfffffffc00808947 */ /* 0x000fea000383ffff */
.L_x_44:
        /* <DEDUP_REMOVED lines=20> */
.L_x_50:
        /* <DEDUP_REMOVED lines=8> */
.L_x_49:
[----:B------:R-:W-:Y:S05]  /*3090*/  BSYNC.RECONVERGENT B2 ;  /* 0x0000000000027941 */ /* 0x000fea0003800200 */
.L_x_48:
        /* <DEDUP_REMOVED lines=16> */
.L_x_53:
        /* <DEDUP_REMOVED lines=20> */
[----:B------:R-:W5:Y:S04]  /*32e0*/  LDG.E.CONSTANT R22, desc[UR6][R2.64+0x2400] ;  /* 0x0024000602167981 */ /* 0x000f68000c1e9900 */
[----:B------:R0:W5:Y:S04]  /*32f0*/  LDG.E.CONSTANT R5, desc[UR6][R4.64] ;  /* 0x0000000604057981 */ /* 0x000168000c1e9900 */
        /* <DEDUP_REMOVED lines=17> */
.L_x_52:
[----:B------:R-:W-:Y:S05]  /*3410*/  BSYNC.RECONVERGENT B2 ;  /* 0x0000000000027941 */ /* 0x000fea0003800200 */
.L_x_51:
        /* <DEDUP_REMOVED lines=10> */
[----:B------:R-:W5:Y:S01]  /*34c0*/  LDG.E.CONSTANT R16, desc[UR6][R2.64+0x1400] ;  /* 0x0014000602107981 */ /* 0x000f62000c1e9900 */
[----:B0-----:R-:W-:-:S04]  /*34d0*/  IMAD.WIDE.U32 R4, R11, 0x4, R6 ;  /* 0x000000040b047825 */ /* 0x001fc800078e0006 */
[----:B------:R-:W-:Y:S02]  /*34e0*/  IMAD.WIDE.U32 R6, R13, 0x4, R6 ;  /* 0x000000040d067825 */ /* 0x000fe400078e0006 */
[----:B------:R0:W2:Y:S04]  /*34f0*/  LDG.E.CONSTANT R5, desc[UR6][R4.64] ;  /* 0x0000000604057981 */ /* 0x0000a8000c1e9900 */
[----:B------:R1:W3:Y:S04]  /*3500*/  LDG.E.CONSTANT R13, desc[UR6][R2.64] ;  /* 0x00000006020d7981 */ /* 0x0002e8000c1e9900 */
[----:B------:R-:W4:Y:S01]  /*3510*/  LDG.E.CONSTANT R7, desc[UR6][R6.64] ;  /* 0x0000000606077981 */ /* 0x000f22000c1e9900 */
[----:B0-----:R-:W-:Y:S01]  /*3520*/  IADD3 R4, P1, PT, R2, 0x2000, RZ ;  /* 0x0000200002047810 */ /* 0x001fe20007f3e0ff */
[----:B------:R-:W-:Y:S01]  /*3530*/  VIADD R10, R10, 0x800 ;  /* 0x000008000a0a7836 */ /* 0x000fe20000000000 */
[----:B------:R-:W-:Y:S01]  /*3540*/  PLOP3.LUT P0, PT, PT, PT, PT, 0x8, 0x80 ;  /* 0x000000000080781c */ /* 0x000fe20003f0e170 */
[----:B------:R-:W-:-:S02]  /*3550*/  VIADD R11, R11, 0x800 ;  /* 0x000008000b0b7836 */ /* 0x000fc40000000000 */
[----:B-1----:R-:W-:Y:S01]  /*3560*/  IMAD.MOV.U32 R2, RZ, RZ, R4 ;  /* 0x000000ffff027224 */ /* 0x002fe200078e0004 */
[----:B--2---:R-:W-:-:S04]  /*3570*/  IADD3 R12, PT, PT, R12, R5, R8 ;  /* 0x000000050c0c7210 */ /* 0x004fc80007ffe008 */
[----:B---3--:R-:W-:Y:S01]  /*3580*/  IADD3 R12, PT, PT, R14, R13, R12 ;  /* 0x0000000d0e0c7210 */ /* 0x008fe20007ffe00c */
[----:B------:R-:W-:-:S03]  /*3590*/  IMAD.X R5, RZ, RZ, R3, P1 ;  /* 0x000000ffff057224 */ /* 0x000fc600008e0603 */
[----:B----4-:R-:W-:Y:S01]  /*35a0*/  IADD3 R12, PT, PT, R15, R7, R12 ;  /* 0x000000070f0c7210 */ /* 0x010fe20007ffe00c */
[----:B------:R-:W-:-:S03]  /*35b0*/  IMAD.MOV.U32 R3, RZ, RZ, R5 ;  /* 0x000000ffff037224 */ /* 0x000fc600078e0005 */
[----:B-----5:R-:W-:-:S07]  /*35c0*/  IADD3 R8, PT, PT, R16, R17, R12 ;  /* 0x0000001110087210 */ /* 0x020fce0007ffe00c */
.L_x_55:
[----:B------:R-:W-:Y:S05]  /*35d0*/  BSYNC.RECONVERGENT B2 ;  /* 0x0000000000027941 */ /* 0x000fea0003800200 */
.L_x_54:
        /* <DEDUP_REMOVED lines=10> */
.L_x_47:
[----:B------:R-:W-:Y:S05]  /*3680*/  BSYNC.RECONVERGENT B1 ;  /* 0x0000000000017941 */ /* 0x000fea0003800200 */
.L_x_45:
[----:B------:R-:W0:Y:S01]  /*3690*/  S2R R9, SR_LANEID ;  /* 0x0000000000097919 */ /* 0x000e220000000000 */
[----:B------:R-:W1:Y:S01]  /*36a0*/  SHFL.DOWN PT, R2, R8, 0x1, 0x1f ;  /* 0x08201f0008027f89 */ /* 0x000e6200000e0000 */
[C---:B0-----:R-:W-:Y:S02]  /*36b0*/  ISETP.GT.AND P0, PT, R9.reuse, 0x1e, PT ;  /* 0x0000001e0900780c */ /* 0x041fe40003f04270 */
[C---:B------:R-:W-:Y:S02]  /*36c0*/  ISETP.NE.AND P1, PT, R9.reuse, RZ, PT ;  /* 0x000000ff0900720c */ /* 0x040fe40003f25270 */
        /* <DEDUP_REMOVED lines=37> */
[----:B0-----:R-:W-:-:S07]  /*3920*/  IMAD.IADD R3, R0, 0x1, R9 ;  /* 0x0000000100037824 */ /* 0x001fce00078e0209 */
.L_x_17:
[----:B------:R-:W-:Y:S05]  /*3930*/  BSYNC.RECONVERGENT B0 ;  /* 0x0000000000007941 */ /* 0x000fea0003800200 */
.L_x_1:
[----:B------:R-:W-:Y:S05]  /*3940*/  @P0 EXIT ;  /* 0x000000000000094d */ /* 0x000fea0003800000 */
[----:B-1----:R-:W1:Y:S01]  /*3950*/  LDC.64 R4, c[0x0][0x388] ;  /* 0x0000e200ff047b82 */ /* 0x002e620000000a00 */
[----:B------:R-:W0:Y:S02]  /*3960*/  LDCU UR4, c[0x0][0x398] ;  /* 0x00007300ff0477ac */ /* 0x000e240008000800 */
[----:B0-234-:R-:W-:-:S05]  /*3970*/  VIADD R3, R3, UR4 ;  /* 0x0000000403037c36 */ /* 0x01dfca0008000000 */
[----:B-1----:R-:W-:Y:S01]  /*3980*/  STG.E desc[UR6][R4.64], R3 ;  /* 0x0000000304007986 */ /* 0x002fe2000c101906 */
[----:B------:R-:W-:Y:S05]  /*3990*/  EXIT ;  /* 0x000000000000794d */ /* 0x000fea0003800000 */
.L_x_56:
[----:B------:R-:W-:-:S00]  /*39a0*/  BRA `(.L_x_56) ;  /* 0xfffffffc00fc7947 */ /* 0x000fc0000383ffff */
[----:B------:R-:W-:-:S00]  /*39b0*/  NOP ;  /* 0x0000000000007918 */ /* 0x000fc00000000000 */
        /* <DEDUP_REMOVED lines=12> */
.L_x_231:


//--------------------- .text._ZN3cub18CUB_300001_SM_10006detail6reduce18DeviceReduceKernelINS2_10policy_hubIiyN4cuda3std3__44plusIiEEE10Policy1000EN6thrust24THRUST_300001_SM_1000_NS20permutation_iteratorINSD_10device_ptrIKiEENSD_18transform_iteratorI16SubarrayIndexMapNSD_17counting_iteratorIiNSD_11use_defaultESL_SL_EESL_SL_EEEEyS9_iNS7_10__identityEEEvT0_PT3_T1_NS0_13GridEvenShareIST_EET2_T4_ --------------------------
	.section	.text._ZN3cub18CUB_300001_SM_10006detail6reduce18DeviceReduceKernelINS2_10policy_hubIiyN4cuda3std3__44plusIiEEE10Policy1000EN6thrust24THRUST_300001_SM_1000_NS20permutation_iteratorINSD_10device_ptrIKiEENSD_18transform_iteratorI16SubarrayIndexMapNSD_17counting_iteratorIiNSD_11use_defaultESL_SL_EESL_SL_EEEEyS9_iNS7_10__identityEEEvT0_PT3_T1_NS0_13GridEvenShareIST_EET2_T4_,"ax",@progbits
	.align	128
        .global         _ZN3cub18CUB_300001_SM_10006detail6reduce18DeviceReduceKernelINS2_10policy_hubIiyN4cuda3std3__44plusIiEEE10Policy1000EN6thrust24THRUST_300001_SM_1000_NS20permutation_iteratorINSD_10device_ptrIKiEENSD_18transform_iteratorI16SubarrayIndexMapNSD_17counting_iteratorIiNSD_11use_defaultESL_SL_EESL_SL_EEEEyS9_iNS7_10__identityEEEvT0_PT3_T1_NS0_13GridEvenShareIST_EET2_T4_
        .type           _ZN3cub18CUB_300001_SM_10006detail6reduce18DeviceReduceKernelINS2_10policy_hubIiyN4cuda3std3__44plusIiEEE10Policy1000EN6thrust24THRUST_300001_SM_1000_NS20permutation_iteratorINSD_10device_ptrIKiEENSD_18transform_iteratorI16SubarrayIndexMapNSD_17counting_iteratorIiNSD_11use_defaultESL_SL_EESL_SL_EEEEyS9_iNS7_10__identityEEEvT0_PT3_T1_NS0_13GridEvenShareIST_EET2_T4_,@function
        .size           _ZN3cub18CUB_300001_SM_10006detail6reduce18DeviceReduceKernelINS2_10policy_hubIiyN4cuda3std3__44plusIiEEE10Policy1000EN6thrust24THRUST_300001_SM_1000_NS20permutation_iteratorINSD_10device_ptrIKiEENSD_18transform_iteratorI16SubarrayIndexMapNSD_17counting_iteratorIiNSD_11use_defaultESL_SL_EESL_SL_EEEEyS9_iNS7_10__identityEEEvT0_PT3_T1_NS0_13GridEvenShareIST_EET2_T4_,(.L_x_232 - _ZN3cub18CUB_300001_SM_10006detail6reduce18DeviceReduceKernelINS2_10policy_hubIiyN4cuda3std3__44plusIiEEE10Policy1000EN6thrust24THRUST_300001_SM_1000_NS20permutation_iteratorINSD_10device_ptrIKiEENSD_18transform_iteratorI16SubarrayIndexMapNSD_17counting_iteratorIiNSD_11use_defaultESL_SL_EESL_SL_EEEEyS9_iNS7_10__identityEEEvT0_PT3_T1_NS0_13GridEvenShareIST_EET2_T4_)
        .other          _ZN3cub18CUB_300001_SM_10006detail6reduce18DeviceReduceKernelINS2_10policy_hubIiyN4cuda3std3__44plusIiEEE10Policy1000EN6thrust24THRUST_300001_SM_1000_NS20permutation_iteratorINSD_10device_ptrIKiEENSD_18transform_iteratorI16SubarrayIndexMapNSD_17counting_iteratorIiNSD_11use_defaultESL_SL_EESL_SL_EEEEyS9_iNS7_10__identityEEEvT0_PT3_T1_NS0_13GridEvenShareIST_EET2_T4_,@"STO_CUDA_ENTRY STV_DEFAULT"
_ZN3cub18CUB_300001_SM_10006detail6reduce18DeviceReduceKernelINS2_10policy_hubIiyN4cuda3std3__44plusIiEEE10Policy1000EN6thrust24THRUST_300001_SM_1000_NS20permutation_iteratorINSD_10device_ptrIKiEENSD_18transform_iteratorI16SubarrayIndexMapNSD_17counting_iteratorIiNSD_11use_defaultESL_SL_EESL_SL_EEEEyS9_iNS7_10__identityEEEvT0_PT3_T1_NS0_13GridEvenShareIST_EET2_T4_:
.text._ZN3cub18CUB_300001_SM_10006detail6reduce18DeviceReduceKernelINS2_10policy_hubIiyN4cuda3std3__44plusIiEEE10Policy1000EN6thrust24THRUST_300001_SM_1000_NS20permutation_iteratorINSD_10device_ptrIKiEENSD_18transform_iteratorI16SubarrayIndexMapNSD_17counting_iteratorIiNSD_11use_defaultESL_SL_EESL_SL_EEEEyS9_iNS7_10__identityEEEvT0_PT3_T1_NS0_13GridEvenShareIST_EET2_T4_:
[----:B------:R-:W-:Y:S08]  /*0000*/  LDC R1, c[0x0][0x37c] ;  /* 0x0000df00ff017b82 */ /* 0x000ff00000000800 */
[----:B------:R-:W0:Y:S01]  /*0010*/  S2UR UR8, SR_CTAID.X ;  /* 0x00000000000879c3 */ /* 0x000e220000002500 */
[----:B------:R-:W1:Y:S01]  /*0020*/  LDCU.64 UR6, c[0x0][0x3d0] ;  /* 0x00007a00ff0677ac */ /* 0x000e620008000a00 */
[----:B------:R-:W-:Y:S01]  /*0030*/  BSSY.RECONVERGENT B0, `(.L_x_57) ;  /* 0x000076d000007945 */ /* 0x000fe20003800200 */
[----:B-1----:R-:W-:-:S02]  /*0040*/  IMAD.U32 R24, RZ, RZ, UR6 ;  /* 0x00000006ff187e24 */ /* 0x002fc4000f8e00ff */
[----:B------:R-:W-:Y:S01]  /*0050*/  IMAD.U32 R19, RZ, RZ, UR7 ;  /* 0x00000007ff137e24 */ /* 0x000fe2000f8e00ff */
[----:B------:R-:W1:Y:S01]  /*0060*/  LDCU.64 UR6, c[0x0][0x358] ;  /* 0x00006b00ff0677ac */ /* 0x000e620008000a00 */
[----:B0-----:R-:W-:-:S06]  /*0070*/  USHF.L.U32 UR4, UR8, 0xc, URZ ;  /* 0x0000000c08047899 */ /* 0x001fcc00080006ff */
[----:B------:R-:W-:-:S04]  /*0080*/  IADD3 R18, P1, PT, R24, -UR4, RZ ;  /* 0x8000000418127c10 */ /* 0x000fc8000ff3e0ff */
[----:B------:R-:W-:Y:S02]  /*0090*/  ISETP.GT.U32.AND P0, PT, R18, 0xfff, PT ;  /* 0x00000fff1200780c */ /* 0x000fe40003f04070 */
[----:B------:R-:W-:-:S04]  /*00a0*/  IADD3.X R13, PT, PT, R19, -0x1, RZ, P1, !PT ;  /* 0xffffffff130d7810 */ /* 0x000fc80000ffe4ff */
[----:B------:R-:W-:-:S13]  /*00b0*/  ISETP.GT.U32.AND.EX P0, PT, R13, RZ, PT, P0 ;  /* 0x000000ff0d00720c */ /* 0x000fda0003f04100 */
[----:B-1----:R-:W-:Y:S05]  /*00c0*/  @P0 BRA `(.L_x_58) ;  /* 0x0000002400840947 */ /* 0x002fea0003800000 */
[----:B------:R-:W0:Y:S01]  /*00d0*/  S2R R7, SR_TID.X ;  /* 0x0000000000077919 */ /* 0x000e220000002100 */
[----:B------:R-:W-:Y:S01]  /*00e0*/  IADD3 R6, PT, PT, R24, -UR4, RZ ;  /* 0x8000000418067c10 */ /* 0x000fe2000fffe0ff */
[----:B------:R-:W1:Y:S01]  /*00f0*/  LDCU UR9, c[0x0][0x384] ;  /* 0x00007080ff0977ac */ /* 0x000e620008000800 */
[----:B------:R-:W-:Y:S01]  /*0100*/  BSSY.RECONVERGENT B1, `(.L_x_59) ;  /* 0x000002d000017945 */ /* 0x000fe20003800200 */
[----:B------:R-:W-:Y:S01]  /*0110*/  IMAD.MOV.U32 R0, RZ, RZ, RZ ;  /* 0x000000ffff007224 */ /* 0x000fe200078e00ff */
[----:B------:R-:W2:Y:S01]  /*0120*/  LDCU.64 UR12, c[0x0][0x388] ;  /* 0x00007100ff0c77ac */ /* 0x000ea20008000a00 */
[----:B0-----:R-:W-:Y:S01]  /*0130*/  ISETP.GE.AND P0, PT, R7, R6, PT ;  /* 0x000000060700720c */ /* 0x001fe20003f06270 */
[----:B------:R-:W-:-:S12]  /*0140*/  IMAD.MOV.U32 R17, RZ, RZ, R7 ;  /* 0x000000ffff117224 */ /* 0x000fd800078e0007 */
[----:B-12---:R-:W-:Y:S05]  /*0150*/  @P0 BRA `(.L_x_60) ;  /* 0x00000000009c0947 */ /* 0x006fea0003800000 */
[----:B------:R-:W0:Y:S01]  /*0160*/  LDC R9, c[0x0][0x390] ;  /* 0x0000e400ff097b82 */ /* 0x000e220000000800 */
[----:B------:R-:W1:Y:S01]  /*0170*/  LDCU UR5, c[0x0][0x380] ;  /* 0x00007000ff0577ac */ /* 0x000e620008000800 */
[----:B------:R-:W2:Y:S01]  /*0180*/  LDCU.64 UR10, c[0x0][0x388] ;  /* 0x00007100ff0a77ac */ /* 0x000ea20008000a00 */
[----:B-1----:R-:W-:Y:S01]  /*0190*/  IMAD.U32 R0, RZ, RZ, UR5 ;  /* 0x00000005ff007e24 */ /* 0x002fe2000f8e00ff */
[----:B------:R-:W1:Y:S01]  /*01a0*/  LDCU UR5, c[0x0][0x384] ;  /* 0x00007080ff0577ac */ /* 0x000e620008000800 */
[----:B0-----:R-:W-:-:S03]  /*01b0*/  IABS R5, R9 ;  /* 0x0000000900057213 */ /* 0x001fc60000000000 */
[----:B------:R-:W-:Y:S01]  /*01c0*/  IADD3 R0, PT, PT, R0, UR4, R7 ;  /* 0x0000000400007c10 */ /* 0x000fe2000fffe007 */
[----:B------:R-:W0:Y:S08]  /*01d0*/  I2F.RP R4, R5 ;  /* 0x0000000500047306 */ /* 0x000e300000209400 */
[----:B0-----:R-:W0:Y:S02]  /*01e0*/  MUFU.RCP R4, R4 ;  /* 0x0000000400047308 */ /* 0x001e240000001000 */
[----:B0-----:R-:W-:-:S02]  /*01f0*/  IADD3 R2, PT, PT, R4, 0xffffffe, RZ ;  /* 0x0ffffffe04027810 */ /* 0x001fc40007ffe0ff */
[----:B------:R-:W-:-:S04]  /*0200*/  IABS R4, R0 ;  /* 0x0000000000047213 */ /* 0x000fc80000000000 */
[----:B------:R0:W3:Y:S02]  /*0210*/  F2I.FTZ.U32.TRUNC.NTZ R3, R2 ;  /* 0x0000000200037305 */ /* 0x0000e4000021f000 */
[----:B0-----:R-:W-:Y:S02]  /*0220*/  HFMA2 R2, -RZ, RZ, 0, 0 ;  /* 0x00000000ff027431 */ /* 0x001fe400000001ff */
[----:B---3--:R-:W-:-:S04]  /*0230*/  IMAD.MOV R8, RZ, RZ, -R3 ;  /* 0x000000ffff087224 */ /* 0x008fc800078e0a03 */
[----:B------:R-:W-:-:S04]  /*0240*/  IMAD R11, R8, R5, RZ ;  /* 0x00000005080b7224 */ /* 0x000fc800078e02ff */
[----:B------:R-:W-:-:S06]  /*0250*/  IMAD.HI.U32 R3, R3, R11, R2 ;  /* 0x0000000b03037227 */ /* 0x000fcc00078e0002 */
[----:B------:R-:W-:-:S04]  /*0260*/  IMAD.HI.U32 R3, R3, R4, RZ ;  /* 0x0000000403037227 */ /* 0x000fc800078e00ff */
[----:B------:R-:W-:-:S04]  /*0270*/  IMAD.MOV R2, RZ, RZ, -R3 ;  /* 0x000000ffff027224 */ /* 0x000fc800078e0a03 */
[----:B------:R-:W-:-:S05]  /*0280*/  IMAD R2, R5, R2, R4 ;  /* 0x0000000205027224 */ /* 0x000fca00078e0204 */
[----:B------:R-:W-:-:S13]  /*0290*/  ISETP.GT.U32.AND P1, PT, R5, R2, PT ;  /* 0x000000020500720c */ /* 0x000fda0003f24070 */
[----:B------:R-:W-:Y:S01]  /*02a0*/  @!P1 IMAD.IADD R2, R2, 0x1, -R5 ;  /* 0x0000000102029824 */ /* 0x000fe200078e0a05 */
[----:B------:R-:W-:Y:S02]  /*02b0*/  @!P1 IADD3 R3, PT, PT, R3, 0x1, RZ ;  /* 0x0000000103039810 */ /* 0x000fe40007ffe0ff */
[----:B------:R-:W-:Y:S02]  /*02c0*/  ISETP.NE.AND P1, PT, R9, RZ, PT ;  /* 0x000000ff0900720c */ /* 0x000fe40003f25270 */
[----:B------:R-:W-:Y:S02]  /*02d0*/  ISETP.GE.U32.AND P0, PT, R2, R5, PT ;  /* 0x000000050200720c */ /* 0x000fe40003f06070 */
[----:B------:R-:W-:-:S04]  /*02e0*/  LOP3.LUT R2, R0, R9, RZ, 0x3c, !PT ;  /* 0x0000000900027212 */ /* 0x000fc800078e3cff */
[----:B------:R-:W-:-:S07]  /*02f0*/  ISETP.GE.AND P2, PT, R2, RZ, PT ;  /* 0x000000ff0200720c */ /* 0x000fce0003f46270 */
[----:B------:R-:W-:-:S04]  /*0300*/  @P0 VIADD R3, R3, 0x1 ;  /* 0x0000000103030836 */ /* 0x000fc80000000000 */
[----:B------:R-:W-:Y:S02]  /*0310*/  IMAD.MOV.U32 R4, RZ, RZ, R3 ;  /* 0x000000ffff047224 */ /* 0x000fe400078e0003 */
[----:B------:R-:W0:Y:S03]  /*0320*/  LDC.64 R2, c[0x0][0x398] ;  /* 0x0000e600ff027b82 */ /* 0x000e260000000a00 */
[----:B------:R-:W-:Y:S02]  /*0330*/  @!P2 IADD3 R4, PT, PT, -R4, RZ, RZ ;  /* 0x000000ff0404a210 */ /* 0x000fe40007ffe1ff */
[----:B------:R-:W-:-:S05]  /*0340*/  @!P1 LOP3.LUT R4, RZ, R9, RZ, 0x33, !PT ;  /* 0x00000009ff049212 */ /* 0x000fca00078e33ff */
[----:B------:R-:W-:Y:S02]  /*0350*/  IMAD.MOV R5, RZ, RZ, -R4 ;  /* 0x000000ffff057224 */ /* 0x000fe400078e0a04 */
[----:B--2---:R-:W-:Y:S02]  /*0360*/  VIADD R4, R4, UR10 ;  /* 0x0000000a04047c36 */ /* 0x004fe40008000000 */
[----:B------:R-:W-:-:S05]  /*0370*/  IMAD R0, R9, R5, R0 ;  /* 0x0000000509007224 */ /* 0x000fca00078e0200 */
[----:B------:R-:W-:-:S05]  /*0380*/  IADD3 R5, PT, PT, R0, UR11, RZ ;  /* 0x0000000b00057c10 */ /* 0x000fca000fffe0ff */
[----:B-1----:R-:W-:-:S04]  /*0390*/  IMAD R5, R4, UR5, R5 ;  /* 0x0000000504057c24 */ /* 0x002fc8000f8e0205 */
[----:B0-----:R-:W-:-:S05]  /*03a0*/  IMAD.WIDE R2, R5, 0x4, R2 ;  /* 0x0000000405027825 */ /* 0x001fca00078e0202 */
[----:B------:R0:W5:Y:S01]  /*03b0*/  LDG.E R0, desc[UR6][R2.64] ;  /* 0x0000000602007981 */ /* 0x000162000c1e1900 */
[----:B------:R-:W-:-:S07]  /*03c0*/  VIADD R17, R7, 0x100 ;  /* 0x0000010007117836 */ /* 0x000fce0000000000 */
.L_x_60:
[----:B------:R-:W-:Y:S05]  /*03d0*/  BSYNC.RECONVERGENT B1 ;  /* 0x0000000000017941 */ /* 0x000fea0003800200 */
.L_x_59:
[----:B------:R-:W-:Y:S01]  /*03e0*/  ISETP.GE.AND P0, PT, R17, R6, PT ;  /* 0x000000061100720c */ /* 0x000fe20003f06270 */
[----:B------:R-:W-:-:S12]  /*03f0*/  BSSY.RECONVERGENT B1, `(.L_x_61) ;  /* 0x00001be000017945 */ /* 0x000fd80003800200 */
[----:B------:R-:W-:Y:S05]  /*0400*/  @P0 BRA `(.L_x_62) ;  /* 0x0000001800f00947 */ /* 0x000fea0003800000 */
[----:B0-----:R-:W-:Y:S01]  /*0410*/  LOP3.LUT R3, RZ, R17, RZ, 0x33, !PT ;  /* 0x00000011ff037212 */ /* 0x001fe200078e33ff */
[----:B------:R-:W0:Y:S01]  /*0420*/  LDC R10, c[0x0][0x380] ;  /* 0x0000e000ff0a7b82 */ /* 0x000e220000000800 */
[----:B------:R-:W-:Y:S03]  /*0430*/  BSSY.RECONVERGENT B2, `(.L_x_63) ;  /* 0x00000dd000027945 */ /* 0x000fe60003800200 */
[----:B------:R-:W-:-:S05]  /*0440*/  IMAD.IADD R24, R3, 0x1, R24 ;  /* 0x0000000103187824 */ /* 0x000fca00078e0218 */
[----:B------:R-:W-:-:S04]  /*0450*/  IADD3 R11, PT, PT, R24, -UR4, RZ ;  /* 0x80000004180b7c10 */ /* 0x000fc8000fffe0ff */
[C---:B------:R-:W-:Y:S02]  /*0460*/  ISETP.GE.U32.AND P0, PT, R11.reuse, 0x700, PT ;  /* 0x000007000b00780c */ /* 0x040fe40003f06070 */
[----:B------:R-:W-:-:S04]  /*0470*/  LEA.HI R11, R11, 0x1, RZ, 0x18 ;  /* 0x000000010b0b7811 */ /* 0x000fc800078fc0ff */
[----:B------:R-:W-:Y:S01]  /*0480*/  LOP3.LUT R29, R11, 0x7, RZ, 0xc0, !PT ;  /* 0x000000070b1d7812 */ /* 0x000fe200078ec0ff */
[----:B0-----:R-:W-:-:S06]  /*0490*/  VIADD R12, R10, UR4 ;  /* 0x000000040a0c7c36 */ /* 0x001fcc0008000000 */
[----:B------:R-:W-:Y:S05]  /*04a0*/  @!P0 BRA `(.L_x_64) ;  /* 0x0000000c00548947 */ /* 0x000fea0003800000 */
[----:B------:R-:W0:Y:S01]  /*04b0*/  LDC R2, c[0x0][0x390] ;  /* 0x0000e400ff027b82 */ /* 0x000e220000000800 */
[----:B------:R-:W-:Y:S01]  /*04c0*/  LOP3.LUT R16, R11, 0x1fffff8, RZ, 0xc0, !PT ;  /* 0x01fffff80b107812 */ /* 0x000fe200078ec0ff */
[----:B------:R-:W-:Y:S01]  /*04d0*/  BSSY.RECONVERGENT B3, `(.L_x_65) ;  /* 0x00000d1000037945 */ /* 0x000fe20003800200 */
[----:B------:R-:W-:Y:S01]  /*04e0*/  IADD3 R10, PT, PT, R10, UR4, R17 ;  /* 0x000000040a0a7c10 */ /* 0x000fe2000fffe011 */
[----:B------:R-:W-:Y:S01]  /*04f0*/  VIADD R17, R17, 0x400 ;  /* 0x0000040011117836 */ /* 0x000fe20000000000 */
[----:B------:R-:W-:-:S03]  /*0500*/  IADD3 R16, PT, PT, -R16, RZ, RZ ;  /* 0x000000ff10107210 */ /* 0x000fc60007ffe1ff */
[----:B------:R-:W1:Y:S01]  /*0510*/  LDC R15, c[0x0][0x390] ;  /* 0x0000e400ff0f7b82 */ /* 0x000e620000000800 */
[----:B0-----:R-:W-:-:S07]  /*0520*/  IABS R13, R2 ;  /* 0x00000002000d7213 */ /* 0x001fce0000000000 */
[----:B------:R-:W0:Y:S01]  /*0530*/  LDC.64 R2, c[0x0][0x398] ;  /* 0x0000e600ff027b82 */ /* 0x000e220000000a00 */
[----:B------:R-:W2:Y:S08]  /*0540*/  I2F.RP R8, R13 ;  /* 0x0000000d00087306 */ /* 0x000eb00000209400 */
[----:B--2---:R-:W2:Y:S02]  /*0550*/  MUFU.RCP R8, R8 ;  /* 0x0000000800087308 */ /* 0x004ea40000001000 */
[----:B--2---:R-:W-:-:S06]  /*0560*/  VIADD R4, R8, 0xffffffe ;  /* 0x0ffffffe08047836 */ /* 0x004fcc0000000000 */
[----:B------:R2:W3:Y:S02]  /*0570*/  F2I.FTZ.U32.TRUNC.NTZ R5, R4 ;  /* 0x0000000400057305 */ /* 0x0004e4000021f000 */
[----:B--2---:R-:W-:Y:S01]  /*0580*/  IMAD.MOV.U32 R4, RZ, RZ, RZ ;  /* 0x000000ffff047224 */ /* 0x004fe200078e00ff */
[----:B---3--:R-:W-:-:S05]  /*0590*/  IADD3 R14, PT, PT, RZ, -R5, RZ ;  /* 0x80000005ff0e7210 */ /* 0x008fca0007ffe0ff */
[----:B------:R-:W-:-:S04]  /*05a0*/  IMAD R9, R14, R13, RZ ;  /* 0x0000000d0e097224 */ /* 0x000fc800078e02ff */
[----:B01----:R-:W-:-:S07]  /*05b0*/  IMAD.HI.U32 R14, R5, R9, R4 ;  /* 0x00000009050e7227 */ /* 0x003fce00078e0004 */
.L_x_66:
[----:B------:R-:W-:Y:S01]  /*05c0*/  IABS R8, R15 ;  /* 0x0000000f00087213 */ /* 0x000fe20000000000 */
[C---:B------:R-:W-:Y:S01]  /*05d0*/  VIADD R30, R10.reuse, 0x100 ;  /* 0x000001000a1e7836 */ /* 0x040fe20000000000 */
[----:B------:R-:W-:Y:S01]  /*05e0*/  IABS R19, R10 ;  /* 0x0000000a00137213 */ /* 0x000fe20000000000 */
[C---:B------:R-:W-:Y:S01]  /*05f0*/  VIADD R32, R10.reuse, 0x300 ;  /* 0x000003000a207836 */ /* 0x040fe20000000000 */
[----:B------:R-:W0:Y:S01]  /*0600*/  I2F.RP R20, R8 ;  /* 0x0000000800147306 */ /* 0x000e220000209400 */
[----:B------:R-:W-:Y:S02]  /*0610*/  IADD3 R34, PT, PT, R10, 0x200, RZ ;  /* 0x000002000a227810 */ /* 0x000fe40007ffe0ff */
[----:B------:R-:W-:Y:S01]  /*0620*/  IMAD.HI.U32 R9, R14, R19, RZ ;  /* 0x000000130e097227 */ /* 0x000fe200078e00ff */
[----:B------:R-:W-:Y:S02]  /*0630*/  IABS R31, R32 ;  /* 0x00000020001f7213 */ /* 0x000fe40000000000 */
[----:B------:R-:W-:Y:S01]  /*0640*/  IABS R25, R34 ;  /* 0x0000002200197213 */ /* 0x000fe20000000000 */
[----:B------:R-:W-:-:S04]  /*0650*/  IMAD.MOV R18, RZ, RZ, -R9 ;  /* 0x000000ffff127224 */ /* 0x000fc800078e0a09 */
[----:B------:R-:W-:Y:S01]  /*0660*/  IMAD R18, R8, R18, R19 ;  /* 0x0000001208127224 */ /* 0x000fe200078e0213 */
[----:B0-----:R-:W0:Y:S04]  /*0670*/  MUFU.RCP R20, R20 ;  /* 0x0000001400147308 */ /* 0x001e280000001000 */
[----:B------:R-:W-:-:S13]  /*0680*/  ISETP.GT.U32.AND P0, PT, R13, R18, PT ;  /* 0x000000120d00720c */ /* 0x000fda0003f04070 */
[--C-:B------:R-:W-:Y:S02]  /*0690*/  @!P0 IMAD.IADD R18, R18, 0x1, -R8.reuse ;  /* 0x0000000112128824 */ /* 0x100fe400078e0a08 */
[----:B------:R-:W-:Y:S01]  /*06a0*/  @!P0 VIADD R9, R9, 0x1 ;  /* 0x0000000109098836 */ /* 0x000fe20000000000 */
[----:B------:R-:W-:Y:S01]  /*06b0*/  ISETP.NE.AND P0, PT, R15, RZ, PT ;  /* 0x000000ff0f00720c */ /* 0x000fe20003f05270 */
[----:B0-----:R-:W-:Y:S01]  /*06c0*/  VIADD R4, R20, 0xffffffe ;  /* 0x0ffffffe14047836 */ /* 0x001fe20000000000 */
[----:B------:R-:W-:Y:S01]  /*06d0*/  ISETP.GE.U32.AND P1, PT, R18, R13, PT ;  /* 0x0000000d1200720c */ /* 0x000fe20003f26070 */
[----:B------:R-:W-:Y:S01]  /*06e0*/  IMAD.MOV.U32 R13, RZ, RZ, R8 ;  /* 0x000000ffff0d7224 */ /* 0x000fe200078e0008 */
[----:B------:R-:W-:Y:S01]  /*06f0*/  IABS R20, R30 ;  /* 0x0000001e00147213 */ /* 0x000fe20000000000 */
[----:B------:R0:W1:Y:S01]  /*0700*/  F2I.FTZ.U32.TRUNC.NTZ R5, R4 ;  /* 0x0000000400057305 */ /* 0x000062000021f000 */
[----:B------:R-:W-:Y:S02]  /*0710*/  VIADD R18, R10, 0x400 ;  /* 0x000004000a127836 */ /* 0x000fe40000000000 */
[----:B0-----:R-:W-:-:S07]  /*0720*/  IMAD.MOV.U32 R4, RZ, RZ, RZ ;  /* 0x000000ffff047224 */ /* 0x001fce00078e00ff */
[----:B------:R-:W-:-:S04]  /*0730*/  @P1 IADD3 R9, PT, PT, R9, 0x1, RZ ;  /* 0x0000000109091810 */ /* 0x000fc80007ffe0ff */
[----:B------:R-:W-:Y:S02]  /*0740*/  MOV R22, R9 ;  /* 0x0000000900167202 */ /* 0x000fe40000000f00 */
[----:B-1----:R-:W-:Y:S02]  /*0750*/  IADD3 R19, PT, PT, RZ, -R5, RZ ;  /* 0x80000005ff137210 */ /* 0x002fe40007ffe0ff */
[----:B------:R-:W-:-:S03]  /*0760*/  LOP3.LUT R9, RZ, R15, RZ, 0x33, !PT ;  /* 0x0000000fff097212 */ /* 0x000fc600078e33ff */
[----:B------:R-:W-:-:S04]  /*0770*/  IMAD R19, R19, R8, RZ ;  /* 0x0000000813137224 */ /* 0x000fc800078e02ff */
[----:B------:R-:W-:Y:S01]  /*0780*/  IMAD.HI.U32 R14, R5, R19, R4 ;  /* 0x00000013050e7227 */ /* 0x000fe200078e0004 */
[----:B------:R-:W-:Y:S02]  /*0790*/  MOV R5, R20 ;  /* 0x0000001400057202 */ /* 0x000fe40000000f00 */
[----:B------:R-:W-:Y:S02]  /*07a0*/  LOP3.LUT R4, R10, R15, RZ, 0x3c, !PT ;  /* 0x0000000f0a047212 */ /* 0x000fe400078e3cff */
[----:B------:R-:W-:Y:S01]  /*07b0*/  IABS R19, R18 ;  /* 0x0000001200137213 */ /* 0x000fe20000000000 */
[----:B------:R-:W-:Y:S01]  /*07c0*/  IMAD.HI.U32 R21, R14, R5, RZ ;  /* 0x000000050e157227 */ /* 0x000fe200078e00ff */
[----:B------:R-:W-:-:S03]  /*07d0*/  ISETP.GE.AND P2, PT, R4, RZ, PT ;  /* 0x000000ff0400720c */ /* 0x000fc60003f46270 */
[----:B------:R-:W-:Y:S02]  /*07e0*/  IMAD.MOV R20, RZ, RZ, -R21 ;  /* 0x000000ffff147224 */ /* 0x000fe400078e0a15 */
[----:B------:R-:W-:-:S04]  /*07f0*/  IMAD.HI.U32 R4, R14, R31, RZ ;  /* 0x0000001f0e047227 */ /* 0x000fc800078e00ff */
[----:B------:R-:W-:Y:S02]  /*0800*/  IMAD R20, R8, R20, R5 ;  /* 0x0000001408147224 */ /* 0x000fe400078e0205 */
[----:B------:R-:W-:-:S03]  /*0810*/  IMAD.HI.U32 R5, R14, R25, RZ ;  /* 0x000000190e057227 */ /* 0x000fc600078e00ff */
[----:B------:R-:W-:Y:S01]  /*0820*/  ISETP.GT.U32.AND P1, PT, R13, R20, PT ;  /* 0x000000140d00720c */ /* 0x000fe20003f24070 */
[----:B------:R-:W-:Y:S02]  /*0830*/  @!P2 IMAD.MOV R22, RZ, RZ, -R22 ;  /* 0x000000ffff16a224 */ /* 0x000fe400078e0a16 */
[----:B------:R-:W-:Y:S02]  /*0840*/  IMAD.MOV R26, RZ, RZ, -R5 ;  /* 0x000000ffff1a7224 */ /* 0x000fe400078e0a05 */
[----:B------:R-:W-:Y:S01]  /*0850*/  IMAD.HI.U32 R27, R14, R19, RZ ;  /* 0x000000130e1b7227 */ /* 0x000fe200078e00ff */
[----:B------:R-:W-:Y:S02]  /*0860*/  SEL R23, R9, R22, !P0 ;  /* 0x0000001609177207 */ /* 0x000fe40004000000 */
[----:B------:R-:W-:Y:S01]  /*0870*/  IADD3 R22, PT, PT, -R4, RZ, RZ ;  /* 0x000000ff04167210 */ /* 0x000fe20007ffe1ff */
[----:B------:R-:W-:Y:S01]  /*0880*/  IMAD R26, R8, R26, R25 ;  /* 0x0000001a081a7224 */ /* 0x000fe200078e0219 */
[----:B------:R-:W-:Y:S01]  /*0890*/  IADD3 R28, PT, PT, -R27, RZ, RZ ;  /* 0x000000ff1b1c7210 */ /* 0x000fe20007ffe1ff */
[----:B------:R-:W-:-:S02]  /*08a0*/  IMAD.MOV R25, RZ, RZ, -R23 ;  /* 0x000000ffff197224 */ /* 0x000fc400078e0a17 */
[----:B------:R-:W-:Y:S01]  /*08b0*/  IMAD R22, R8, R22, R31 ;  /* 0x0000001608167224 */ /* 0x000fe200078e021f */
[----:B------:R-:W-:Y:S01]  /*08c0*/  ISETP.GT.U32.AND P4, PT, R13, R26, PT ;  /* 0x0000001a0d00720c */ /* 0x000fe20003f84070 */
[----:B------:R-:W-:Y:S01]  /*08d0*/  @!P1 IMAD.IADD R20, R20, 0x1, -R8 ;  /* 0x0000000114149824 */ /* 0x000fe200078e0a08 */
[----:B------:R-:W-:Y:S01]  /*08e0*/  LOP3.LUT R31, R32, R15, RZ, 0x3c, !PT ;  /* 0x0000000f201f7212 */ /* 0x000fe200078e3cff */
[----:B------:R-:W-:Y:S01]  /*08f0*/  IMAD R25, R15, R25, R10 ;  /* 0x000000190f197224 */ /* 0x000fe200078e020a */
[----:B------:R-:W-:Y:S01]  /*0900*/  ISETP.GT.U32.AND P6, PT, R13, R22, PT ;  /* 0x000000160d00720c */ /* 0x000fe20003fc4070 */
[----:B------:R-:W-:Y:S01]  /*0910*/  IMAD R28, R8, R28, R19 ;  /* 0x0000001c081c7224 */ /* 0x000fe200078e0213 */
[----:B------:R-:W-:Y:S01]  /*0920*/  ISETP.GE.U32.AND P5, PT, R20, R13, PT ;  /* 0x0000000d1400720c */ /* 0x000fe20003fa6070 */
[----:B------:R-:W-:Y:S01]  /*0930*/  VIADD R23, R23, UR12 ;  /* 0x0000000c17177c36 */ /* 0x000fe20008000000 */
[----:B------:R-:W-:Y:S01]  /*0940*/  IADD3 R20, PT, PT, R10, 0x500, RZ ;  /* 0x000005000a147810 */ /* 0x000fe20007ffe0ff */
[----:B------:R-:W-:Y:S01]  /*0950*/  VIADD R36, R25, UR13 ;  /* 0x0000000d19247c36 */ /* 0x000fe20008000000 */
[----:B------:R-:W-:Y:S01]  /*0960*/  LOP3.LUT R25, R30, R15, RZ, 0x3c, !PT ;  /* 0x0000000f1e197212 */ /* 0x000fe200078e3cff */
[----:B------:R-:W-:Y:S01]  /*0970*/  @!P1 VIADD R21, R21, 0x1 ;  /* 0x0000000115159836 */ /* 0x000fe20000000000 */
[----:B------:R-:W-:Y:S01]  /*0980*/  ISETP.GT.U32.AND P3, PT, R13, R28, PT ;  /* 0x0000001c0d00720c */ /* 0x000fe20003f64070 */
[----:B------:R-:W-:Y:S01]  /*0990*/  IMAD R19, R23, UR9, R36 ;  /* 0x0000000917137c24 */ /* 0x000fe2000f8e0224 */
[----:B------:R-:W-:Y:S01]  /*09a0*/  IABS R23, R20 ;  /* 0x0000001400177213 */ /* 0x000fe20000000000 */
[----:B------:R-:W-:Y:S01]  /*09b0*/  @!P4 IMAD.IADD R26, R26, 0x1, -R8 ;  /* 0x000000011a1ac824 */ /* 0x000fe200078e0a08 */
[----:B------:R-:W-:-:S02]  /*09c0*/  ISETP.GE.AND P2, PT, R25, RZ, PT ;  /* 0x000000ff1900720c */ /* 0x000fc40003f46270 */
[-C--:B------:R-:W-:Y:S01]  /*09d0*/  @!P6 IADD3 R22, PT, PT, R22, -R8.reuse, RZ ;  /* 0x800000081616e210 */ /* 0x080fe20007ffe0ff */
[----:B------:R-:W-:Y:S01]  /*09e0*/  @P5 VIADD R21, R21, 0x1 ;  /* 0x0000000115155836 */ /* 0x000fe20000000000 */
[----:B------:R-:W-:Y:S01]  /*09f0*/  ISETP.GE.U32.AND P1, PT, R26, R13, PT ;  /* 0x0000000d1a00720c */ /* 0x000fe20003f26070 */
[----:B------:R-:W-:Y:S01]  /*0a00*/  IMAD.HI.U32 R26, R14, R23, RZ ;  /* 0x000000170e1a7227 */ /* 0x000fe200078e00ff */
[-C--:B------:R-:W-:Y:S02]  /*0a10*/  ISETP.GE.U32.AND P5, PT, R22, R13.reuse, PT ;  /* 0x0000000d1600720c */ /* 0x080fe40003fa6070 */
[----:B------:R-:W-:Y:S01]  /*0a20*/  @!P4 IADD3 R5, PT, PT, R5, 0x1, RZ ;  /* 0x000000010505c810 */ /* 0x000fe20007ffe0ff */
[----:B------:R-:W-:Y:S01]  /*0a30*/  VIADD R22, R10, 0x600 ;  /* 0x000006000a167836 */ /* 0x000fe20000000000 */
[----:B------:R-:W-:Y:S01]  /*0a40*/  @!P3 IADD3 R28, PT, PT, R28, -R8, RZ ;  /* 0x800000081c1cb210 */ /* 0x000fe20007ffe0ff */
[----:B------:R-:W-:Y:S01]  /*0a50*/  IMAD.MOV R36, RZ, RZ, -R26 ;  /* 0x000000ffff247224 */ /* 0x000fe200078e0a1a */
[----:B------:R-:W-:Y:S01]  /*0a60*/  @!P6 IADD3 R4, PT, PT, R4, 0x1, RZ ;  /* 0x000000010404e810 */ /* 0x000fe20007ffe0ff */
[----:B------:R-:W-:Y:S01]  /*0a70*/  @!P2 IMAD.MOV R21, RZ, RZ, -R21 ;  /* 0x000000ffff15a224 */ /* 0x000fe200078e0a15 */
[----:B------:R-:W-:Y:S01]  /*0a80*/  IABS R25, R22 ;  /* 0x0000001600197213 */ /* 0x000fe20000000000 */
[----:B------:R-:W-:Y:S01]  /*0a90*/  IMAD R36, R8, R36, R23 ;  /* 0x0000002408247224 */ /* 0x000fe200078e0217 */
[----:B------:R-:W-:Y:S01]  /*0aa0*/  ISETP.GE.U32.AND P2, PT, R28, R13, PT ;  /* 0x0000000d1c00720c */ /* 0x000fe20003f46070 */
[----:B------:R-:W-:Y:S01]  /*0ab0*/  @P1 VIADD R5, R5, 0x1 ;  /* 0x0000000105051836 */ /* 0x000fe20000000000 */
[----:B------:R-:W-:Y:S01]  /*0ac0*/  LOP3.LUT R23, R34, R15, RZ, 0x3c, !PT ;  /* 0x0000000f22177212 */ /* 0x000fe200078e3cff */
[----:B------:R-:W-:Y:S01]  /*0ad0*/  IMAD.HI.U32 R28, R14, R25, RZ ;  /* 0x000000190e1c7227 */ /* 0x000fe200078e00ff */
[----:B------:R-:W-:-:S02]  /*0ae0*/  ISETP.GT.U32.AND P1, PT, R13, R36, PT ;  /* 0x000000240d00720c */ /* 0x000fc40003f24070 */
[----:B------:R-:W-:Y:S01]  /*0af0*/  ISETP.GE.AND P4, PT, R23, RZ, PT ;  /* 0x000000ff1700720c */ /* 0x000fe20003f86270 */
[----:B------:R-:W-:Y:S01]  /*0b00*/  IMAD.MOV R23, RZ, RZ, -R28 ;  /* 0x000000ffff177224 */ /* 0x000fe200078e0a1c */
[----:B------:R-:W-:Y:S01]  /*0b10*/  ISETP.GE.AND P6, PT, R31, RZ, PT ;  /* 0x000000ff1f00720c */ /* 0x000fe20003fc6270 */
[----:B------:R-:W-:Y:S01]  /*0b20*/  @!P3 VIADD R27, R27, 0x1 ;  /* 0x000000011b1bb836 */ /* 0x000fe20000000000 */
[----:B------:R-:W-:Y:S01]  /*0b30*/  @P5 IADD3 R4, PT, PT, R4, 0x1, RZ ;  /* 0x0000000104045810 */ /* 0x000fe20007ffe0ff */
[----:B------:R-:W-:Y:S01]  /*0b40*/  IMAD R25, R8, R23, R25 ;  /* 0x0000001708197224 */ /* 0x000fe200078e0219 */
[----:B------:R-:W-:Y:S01]  /*0b50*/  SEL R21, R9, R21, !P0 ;  /* 0x0000001509157207 */ /* 0x000fe20004000000 */
[----:B------:R-:W-:Y:S01]  /*0b60*/  IMAD.MOV.U32 R23, RZ, RZ, R5 ;  /* 0x000000ffff177224 */ /* 0x000fe200078e0005 */
[----:B------:R-:W-:Y:S02]  /*0b70*/  @P2 IADD3 R27, PT, PT, R27, 0x1, RZ ;  /* 0x000000011b1b2810 */ /* 0x000fe40007ffe0ff */
[----:B------:R-:W-:Y:S01]  /*0b80*/  ISETP.GT.U32.AND P5, PT, R13, R25, PT ;  /* 0x000000190d00720c */ /* 0x000fe20003fa4070 */
[----:B------:R-:W-:-:S02]  /*0b90*/  @!P1 IMAD.IADD R36, R36, 0x1, -R8 ;  /* 0x0000000124249824 */ /* 0x000fc400078e0a08 */
[----:B------:R-:W-:Y:S02]  /*0ba0*/  @!P4 IMAD.MOV R23, RZ, RZ, -R23 ;  /* 0x000000ffff17c224 */ /* 0x000fe400078e0a17 */
[----:B------:R-:W-:Y:S01]  /*0bb0*/  @!P1 VIADD R26, R26, 0x1 ;  /* 0x000000011a1a9836 */ /* 0x000fe20000000000 */
[----:B------:R-:W-:Y:S01]  /*0bc0*/  ISETP.GE.U32.AND P4, PT, R36, R13, PT ;  /* 0x0000000d2400720c */ /* 0x000fe20003f86070 */
[----:B------:R-:W-:Y:S01]  /*0bd0*/  IMAD.MOV.U32 R36, RZ, RZ, R4 ;  /* 0x000000ffff247224 */ /* 0x000fe200078e0004 */
[----:B------:R-:W-:Y:S01]  /*0be0*/  LOP3.LUT R4, R18, R15, RZ, 0x3c, !PT ;  /* 0x0000000f12047212 */ /* 0x000fe200078e3cff */
[----:B------:R-:W-:Y:S01]  /*0bf0*/  IMAD.MOV R31, RZ, RZ, -R21 ;  /* 0x000000ffff1f7224 */ /* 0x000fe200078e0a15 */
[----:B------:R-:W-:Y:S02]  /*0c00*/  SEL R23, R9, R23, !P0 ;  /* 0x0000001709177207 */ /* 0x000fe40004000000 */
[----:B------:R-:W-:Y:S01]  /*0c10*/  @!P6 IADD3 R36, PT, PT, -R36, RZ, RZ ;  /* 0x000000ff2424e210 */ /* 0x000fe20007ffe1ff */
[----:B------:R-:W-:Y:S01]  /*0c20*/  @!P5 IMAD.IADD R25, R25, 0x1, -R8 ;  /* 0x000000011919d824 */ /* 0x000fe200078e0a08 */
[----:B------:R-:W-:-:S02]  /*0c30*/  ISETP.GE.AND P6, PT, R4, RZ, PT ;  /* 0x000000ff0400720c */ /* 0x000fc40003fc6270 */
[----:B------:R-:W-:Y:S02]  /*0c40*/  LOP3.LUT R4, R20, R15, RZ, 0x3c, !PT ;  /* 0x0000000f14047212 */ /* 0x000fe400078e3cff */
[----:B------:R-:W-:Y:S02]  /*0c50*/  ISETP.GE.U32.AND P1, PT, R25, R13, PT ;  /* 0x0000000d1900720c */ /* 0x000fe40003f26070 */
[----:B------:R-:W-:Y:S02]  /*0c60*/  ISETP.GE.AND P3, PT, R4, RZ, PT ;  /* 0x000000ff0400720c */ /* 0x000fe40003f66270 */
[----:B------:R-:W-:Y:S02]  /*0c70*/  LOP3.LUT R4, R22, R15, RZ, 0x3c, !PT ;  /* 0x0000000f16047212 */ /* 0x000fe400078e3cff */
[----:B------:R-:W-:Y:S02]  /*0c80*/  IADD3 R33, PT, PT, -R23, RZ, RZ ;  /* 0x000000ff17217210 */ /* 0x000fe40007ffe1ff */
[----:B------:R-:W-:Y:S01]  /*0c90*/  ISETP.GE.AND P2, PT, R4, RZ, PT ;  /* 0x000000ff0400720c */ /* 0x000fe20003f46270 */
[----:B------:R-:W-:Y:S01]  /*0ca0*/  IMAD R30, R15, R31, R30 ;  /* 0x0000001f0f1e7224 */ /* 0x000fe200078e021e */
[----:B------:R-:W-:Y:S01]  /*0cb0*/  @!P5 IADD3 R28, PT, PT, R28, 0x1, RZ ;  /* 0x000000011c1cd810 */ /* 0x000fe20007ffe0ff */
[----:B------:R-:W-:Y:S01]  /*0cc0*/  IMAD.WIDE R4, R19, 0x4, R2 ;  /* 0x0000000413047825 */ /* 0x000fe200078e0202 */
[----:B------:R-:W-:-:S03]  /*0cd0*/  SEL R25, R9, R36, !P0 ;  /* 0x0000002409197207 */ /* 0x000fc60004000000 */
[----:B------:R-:W-:Y:S01]  /*0ce0*/  IMAD R31, R15, R33, R34 ;  /* 0x000000210f1f7224 */ /* 0x000fe200078e0222 */
[----:B------:R-:W-:Y:S01]  /*0cf0*/  @P1 IADD3 R28, PT, PT, R28, 0x1, RZ ;  /* 0x000000011c1c1810 */ /* 0x000fe20007ffe0ff */
[----:B------:R-:W-:Y:S01]  /*0d00*/  VIADD R34, R10, 0x700 ;  /* 0x000007000a227836 */ /* 0x000fe20000000000 */
[----:B------:R0:W2:Y:S01]  /*0d10*/  LDG.E R19, desc[UR6][R4.64] ;  /* 0x0000000604137981 */ /* 0x0000a2000c1e1900 */
[----:B------:R-:W-:Y:S02]  /*0d20*/  @P4 VIADD R26, R26, 0x1 ;  /* 0x000000011a1a4836 */ /* 0x000fe40000000000 */
[----:B------:R-:W-:Y:S02]  /*0d30*/  @!P6 IMAD.MOV R27, RZ, RZ, -R27 ;  /* 0x000000ffff1be224 */ /* 0x000fe400078e0a1b */
[----:B------:R-:W-:Y:S02]  /*0d40*/  IMAD.MOV.U32 R36, RZ, RZ, R26 ;  /* 0x000000ffff247224 */ /* 0x000fe400078e001a */
[----:B------:R-:W-:Y:S01]  /*0d50*/  @!P2 IMAD.MOV R28, RZ, RZ, -R28 ;  /* 0x000000ffff1ca224 */ /* 0x000fe200078e0a1c */
[----:B------:R-:W-:Y:S01]  /*0d60*/  SEL R26, R9, R27, !P0 ;  /* 0x0000001b091a7207 */ /* 0x000fe20004000000 */
[----:B------:R-:W-:Y:S01]  /*0d70*/  @!P3 IMAD.MOV R36, RZ, RZ, -R36 ;  /* 0x000000ffff24b224 */ /* 0x000fe200078e0a24 */
[----:B0-----:R-:W-:Y:S01]  /*0d80*/  IABS R4, R34 ;  /* 0x0000002200047213 */ /* 0x001fe20000000000 */
[----:B------:R-:W-:Y:S01]  /*0d90*/  IMAD.MOV R35, RZ, RZ, -R25 ;  /* 0x000000ffff237224 */ /* 0x000fe200078e0a19 */
[----:B------:R-:W-:Y:S01]  /*0da0*/  IADD3 R25, PT, PT, R25, UR12, RZ ;  /* 0x0000000c19197c10 */ /* 0x000fe2000fffe0ff */
[----:B------:R-:W-:Y:S01]  /*0db0*/  IMAD.MOV R33, RZ, RZ, -R26 ;  /* 0x000000ffff217224 */ /* 0x000fe200078e0a1a */
[----:B------:R-:W-:Y:S01]  /*0dc0*/  MOV R27, R4 ;  /* 0x00000004001b7202 */ /* 0x000fe20000000f00 */
[----:B------:R-:W-:Y:S01]  /*0dd0*/  IMAD R32, R15, R35, R32 ;  /* 0x000000230f207224 */ /* 0x000fe200078e0220 */
[----:B------:R-:W-:Y:S01]  /*0de0*/  SEL R4, R9, R28, !P0 ;  /* 0x0000001c09047207 */ /* 0x000fe20004000000 */
[----:B------:R-:W-:Y:S01]  /*0df0*/  IMAD R18, R15, R33, R18 ;  /* 0x000000210f127224 */ /* 0x000fe200078e0212 */
[----:B------:R-:W-:Y:S01]  /*0e00*/  SEL R5, R9, R36, !P0 ;  /* 0x0000002409057207 */ /* 0x000fe20004000000 */
[----:B------:R-:W-:Y:S01]  /*0e10*/  IMAD.HI.U32 R28, R14, R27, RZ ;  /* 0x0000001b0e1c7227 */ /* 0x000fe200078e00ff */
[----:B------:R-:W-:-:S02]  /*0e20*/  IADD3 R32, PT, PT, R32, UR13, RZ ;  /* 0x0000000d20207c10 */ /* 0x000fc4000fffe0ff */
[----:B------:R-:W-:Y:S01]  /*0e30*/  IADD3 R35, PT, PT, -R5, RZ, RZ ;  /* 0x000000ff05237210 */ /* 0x000fe20007ffe1ff */
[----:B------:R-:W-:Y:S02]  /*0e40*/  IMAD.MOV R36, RZ, RZ, -R28 ;  /* 0x000000ffff247224 */ /* 0x000fe400078e0a1c */
[----:B------:R-:W-:Y:S01]  /*0e50*/  IMAD.MOV R33, RZ, RZ, -R4 ;  /* 0x000000ffff217224 */ /* 0x000fe200078e0a04 */
[----:B------:R-:W-:Y:S01]  /*0e60*/  IADD3 R4, PT, PT, R4, UR12, RZ ;  /* 0x0000000c04047c10 */ /* 0x000fe2000fffe0ff */
[----:B------:R-:W-:Y:S02]  /*0e70*/  IMAD R36, R8, R36, R27 ;  /* 0x0000002408247224 */ /* 0x000fe400078e021b */
[----:B------:R-:W-:Y:S02]  /*0e80*/  VIADD R27, R21, UR12 ;  /* 0x0000000c151b7c36 */ /* 0x000fe40008000000 */
[----:B------:R-:W-:Y:S01]  /*0e90*/  VIADD R21, R23, UR12 ;  /* 0x0000000c17157c36 */ /* 0x000fe20008000000 */
[----:B------:R-:W-:Y:S01]  /*0ea0*/  ISETP.GT.U32.AND P2, PT, R13, R36, PT ;  /* 0x000000240d00720c */ /* 0x000fe20003f44070 */
[----:B------:R-:W-:-:S02]  /*0eb0*/  VIADD R30, R30, UR13 ;  /* 0x0000000d1e1e7c36 */ /* 0x000fc40008000000 */
[C---:B------:R-:W-:Y:S02]  /*0ec0*/  IMAD R20, R15.reuse, R35, R20 ;  /* 0x000000230f147224 */ /* 0x040fe400078e0214 */
[----:B------:R-:W-:Y:S02]  /*0ed0*/  IMAD R22, R15, R33, R22 ;  /* 0x000000210f167224 */ /* 0x000fe400078e0216 */
[----:B------:R-:W-:Y:S02]  /*0ee0*/  VIADD R26, R26, UR12 ;  /* 0x0000000c1a1a7c36 */ /* 0x000fe40008000000 */
[----:B------:R-:W-:Y:S02]  /*0ef0*/  IMAD R27, R27, UR9, R30 ;  /* 0x000000091b1b7c24 */ /* 0x000fe4000f8e021e */
[----:B------:R-:W-:Y:S02]  /*0f00*/  VIADD R33, R22, UR13 ;  /* 0x0000000d16217c36 */ /* 0x000fe40008000000 */
[----:B------:R-:W-:Y:S01]  /*0f10*/  @!P2 IADD3 R36, PT, PT, R36, -R8, RZ ;  /* 0x800000082424a210 */ /* 0x000fe20007ffe0ff */
[----:B------:R-:W-:Y:S01]  /*0f20*/  @!P2 VIADD R28, R28, 0x1 ;  /* 0x000000011c1ca836 */ /* 0x000fe20000000000 */
[----:B------:R-:W-:-:S02]  /*0f30*/  LOP3.LUT R8, R34, R15, RZ, 0x3c, !PT ;  /* 0x0000000f22087212 */ /* 0x000fc400078e3cff */
[----:B------:R-:W-:Y:S02]  /*0f40*/  ISETP.GE.U32.AND P1, PT, R36, R13, PT ;  /* 0x0000000d2400720c */ /* 0x000fe40003f26070 */
[----:B------:R-:W-:Y:S01]  /*0f50*/  ISETP.GE.AND P3, PT, R8, RZ, PT ;  /* 0x000000ff0800720c */ /* 0x000fe20003f66270 */
[----:B------:R-:W-:Y:S02]  /*0f60*/  VIADD R8, R31, UR13 ;  /* 0x0000000d1f087c36 */ /* 0x000fe40008000000 */
[----:B------:R-:W-:Y:S02]  /*0f70*/  VIADD R31, R20, UR13 ;  /* 0x0000000d141f7c36 */ /* 0x000fe40008000000 */
[----:B------:R-:W-:Y:S02]  /*0f80*/  IMAD R21, R21, UR9, R8 ;  /* 0x0000000915157c24 */ /* 0x000fe4000f8e0208 */
[----:B------:R-:W-:Y:S02]  /*0f90*/  VIADD R8, R5, UR12 ;  /* 0x0000000c05087c36 */ /* 0x000fe40008000000 */
[----:B------:R-:W-:-:S02]  /*0fa0*/  IMAD R5, R25, UR9, R32 ;  /* 0x0000000919057c24 */ /* 0x000fc4000f8e0220 */
[----:B------:R-:W-:Y:S02]  /*0fb0*/  @P1 VIADD R28, R28, 0x1 ;  /* 0x000000011c1c1836 */ /* 0x000fe40000000000 */
[----:B------:R-:W-:-:S03]  /*0fc0*/  IMAD.WIDE R20, R21, 0x4, R2 ;  /* 0x0000000415147825 */ /* 0x000fc600078e0202 */
[----:B------:R-:W-:-:S03]  /*0fd0*/  @!P3 IADD3 R28, PT, PT, -R28, RZ, RZ ;  /* 0x000000ff1c1cb210 */ /* 0x000fc60007ffe1ff */
[----:B------:R-:W3:Y:S01]  /*0fe0*/  LDG.E R20, desc[UR6][R20.64] ;  /* 0x0000000614147981 */ /* 0x000ee2000c1e1900 */
[----:B------:R-:W-:-:S04]  /*0ff0*/  SEL R9, R9, R28, !P0 ;  /* 0x0000001c09097207 */ /* 0x000fc80004000000 */
[----:B------:R-:W-:-:S05]  /*1000*/  IADD3 R23, PT, PT, -R9, RZ, RZ ;  /* 0x000000ff09177210 */ /* 0x000fca0007ffe1ff */
[----:B------:R-:W-:Y:S02]  /*1010*/  IMAD R34, R15, R23, R34 ;  /* 0x000000170f227224 */ /* 0x000fe400078e0222 */
[----:B------:R-:W-:Y:S02]  /*1020*/  VIADD R23, R18, UR13 ;  /* 0x0000000d12177c36 */ /* 0x000fe40008000000 */
[----:B------:R-:W-:Y:S02]  /*1030*/  VIADD R18, R9, UR12 ;  /* 0x0000000c09127c36 */ /* 0x000fe40008000000 */
[----:B------:R-:W-:Y:S02]  /*1040*/  IMAD R25, R26, UR9, R23 ;  /* 0x000000091a197c24 */ /* 0x000fe4000f8e0217 */
[----:B------:R-:W-:-:S04]  /*1050*/  IMAD.WIDE R26, R27, 0x4, R2 ;  /* 0x000000041b1a7825 */ /* 0x000fc800078e0202 */
[----:B------:R-:W-:Y:S02]  /*1060*/  IMAD R23, R8, UR9, R31 ;  /* 0x0000000908177c24 */ /* 0x000fe4000f8e021f */
[----:B------:R-:W-:Y:S01]  /*1070*/  IMAD R31, R4, UR9, R33 ;  /* 0x00000009041f7c24 */ /* 0x000fe2000f8e0221 */
[----:B------:R-:W-:Y:S01]  /*1080*/  IADD3 R33, PT, PT, R34, UR13, RZ ;  /* 0x0000000d22217c10 */ /* 0x000fe2000fffe0ff */
[--C-:B------:R-:W-:Y:S01]  /*1090*/  IMAD.WIDE R4, R5, 0x4, R2.reuse ;  /* 0x0000000405047825 */ /* 0x100fe200078e0202 */
[----:B------:R-:W2:Y:S03]  /*10a0*/  LDG.E R26, desc[UR6][R26.64] ;  /* 0x000000061a1a7981 */ /* 0x000ea6000c1e1900 */
[----:B------:R-:W-:Y:S02]  /*10b0*/  IMAD.WIDE R8, R25, 0x4, R2 ;  /* 0x0000000419087825 */ /* 0x000fe400078e0202 */
[----:B------:R-:W3:Y:S02]  /*10c0*/  LDG.E R4, desc[UR6][R4.64] ;  /* 0x0000000604047981 */ /* 0x000ee4000c1e1900 */
[----:B------:R-:W-:-:S02]  /*10d0*/  IMAD R33, R18, UR9, R33 ;  /* 0x0000000912217c24 */ /* 0x000fc4000f8e0221 */
[--C-:B------:R-:W-:Y:S01]  /*10e0*/  IMAD.WIDE R22, R23, 0x4, R2.reuse ;  /* 0x0000000417167825 */ /* 0x100fe200078e0202 */
[----:B------:R-:W4:Y:S03]  /*10f0*/  LDG.E R8, desc[UR6][R8.64] ;  /* 0x0000000608087981 */ /* 0x000f26000c1e1900 */
[--C-:B------:R-:W-:Y:S02]  /*1100*/  IMAD.WIDE R30, R31, 0x4, R2.reuse ;  /* 0x000000041f1e7825 */ /* 0x100fe400078e0202 */
[----:B------:R-:W4:Y:S02]  /*1110*/  LDG.E R22, desc[UR6][R22.64] ;  /* 0x0000000616167981 */ /* 0x000f24000c1e1900 */
[----:B------:R-:W-:Y:S02]  /*1120*/  IMAD.WIDE R32, R33, 0x4, R2 ;  /* 0x0000000421207825 */ /* 0x000fe400078e0202 */
[----:B------:R-:W4:Y:S04]  /*1130*/  LDG.E R30, desc[UR6][R30.64] ;  /* 0x000000061e1e7981 */ /* 0x000f28000c1e1900 */
[----:B------:R-:W4:Y:S01]  /*1140*/  LDG.E R32, desc[UR6][R32.64] ;  /* 0x0000000620207981 */ /* 0x000f22000c1e1900 */
[----:B------:R-:W-:-:S05]  /*1150*/  VIADD R16, R16, 0x8 ;  /* 0x0000000810107836 */ /* 0x000fca0000000000 */
[----:B------:R-:W-:Y:S01]  /*1160*/  ISETP.NE.AND P0, PT, R16, RZ, PT ;  /* 0x000000ff1000720c */ /* 0x000fe20003f05270 */
[----:B------:R-:W-:Y:S01]  /*1170*/  VIADD R17, R17, 0x800 ;  /* 0x0000080011117836 */ /* 0x000fe20000000000 */
[----:B------:R-:W-:Y:S02]  /*1180*/  IADD3 R10, PT, PT, R10, 0x800, RZ ;  /* 0x000008000a0a7810 */ /* 0x000fe40007ffe0ff */
[----:B--2--5:R-:W-:-:S04]  /*1190*/  IADD3 R19, PT, PT, R26, R19, R0 ;  /* 0x000000131a137210 */ /* 0x024fc80007ffe000 */
[----:B---3--:R-:W-:-:S04]  /*11a0*/  IADD3 R19, PT, PT, R4, R20, R19 ;  /* 0x0000001404137210 */ /* 0x008fc80007ffe013 */
[----:B----4-:R-:W-:-:S04]  /*11b0*/  IADD3 R19, PT, PT, R22, R8, R19 ;  /* 0x0000000816137210 */ /* 0x010fc80007ffe013 */
[----:B------:R-:W-:Y:S01]  /*11c0*/  IADD3 R0, PT, PT, R32, R30, R19 ;  /* 0x0000001e20007210 */ /* 0x000fe20007ffe013 */
[----:B------:R-:W-:Y:S06]  /*11d0*/  @P0 BRA `(.L_x_66) ;  /* 0xfffffff000f80947 */ /* 0x000fec000383ffff */
[----:B------:R-:W-:Y:S05]  /*11e0*/  BSYNC.RECONVERGENT B3 ;  /* 0x0000000000037941 */ /* 0x000fea0003800200 */
.L_x_65:
[----:B------:R-:W-:-:S07]  /*11f0*/  VIADD R17, R17, 0xfffffc00 ;  /* 0xfffffc0011117836 */ /* 0x000fce0000000000 */
.L_x_64:
[----:B------:R-:W-:Y:S05]  /*1200*/  BSYNC.RECONVERGENT B2 ;  /* 0x0000000000027941 */ /* 0x000fea0003800200 */
.L_x_63:
[----:B------:R-:W-:-:S13]  /*1210*/  ISETP.NE.AND P0, PT, R29, RZ, PT ;  /* 0x000000ff1d00720c */ /* 0x000fda0003f05270 */
[----:B------:R-:W-:Y:S05]  /*1220*/  @!P0 BRA `(.L_x_62) ;  /* 0x0000000c00688947 */ /* 0x000fea0003800000 */
[----:B------:R-:W-:Y:S01]  /*1230*/  ISETP.GE.U32.AND P1, PT, R29, 0x4, PT ;  /* 0x000000041d00780c */ /* 0x000fe20003f26070 */
[----:B------:R-:W-:Y:S01]  /*1240*/  BSSY.RECONVERGENT B2, `(.L_x_67) ;  /* 0x000006d000027945 */ /* 0x000fe20003800200 */
[----:B------:R-:W-:-:S11]  /*1250*/  LOP3.LUT P0, R11, R11, 0x3, RZ, 0xc0, !PT ;  /* 0x000000030b0b7812 */ /* 0x000fd6000780c0ff */
[----:B------:R-:W-:Y:S05]  /*1260*/  @!P1 BRA `(.L_x_68) ;  /* 0x0000000400a89947 */ /* 0x000fea0003800000 */
[----:B------:R-:W0:Y:S01]  /*1270*/  LDC R4, c[0x0][0x390] ;  /* 0x0000e400ff047b82 */ /* 0x000e220000000800 */
[----:B------:R-:W-:Y:S01]  /*1280*/  IMAD.IADD R15, R17, 0x1, R12 ;  /* 0x00000001110f7824 */ /* 0x000fe200078e020c */
[----:B------:R-:W1:Y:S03]  /*1290*/  LDCU.64 UR10, c[0x0][0x388] ;  /* 0x00007100ff0a77ac */ /* 0x000e660008000a00 */
[C---:B------:R-:W-:Y:S01]  /*12a0*/  VIADD R13, R15.reuse, 0x100 ;  /* 0x000001000f0d7836 */ /* 0x040fe20000000000 */
[----:B------:R-:W-:Y:S01]  /*12b0*/  IABS R19, R15 ;  /* 0x0000000f00137213 */ /* 0x000fe20000000000 */
[----:B------:R-:W-:Y:S01]  /*12c0*/  VIADD R9, R15, 0x300 ;  /* 0x000003000f097836 */ /* 0x000fe20000000000 */
[----:B------:R-:W2:Y:S02]  /*12d0*/  LDCU UR5, c[0x0][0x384] ;  /* 0x00007080ff0577ac */ /* 0x000ea40008000800 */
[----:B------:R-:W-:-:S02]  /*12e0*/  IABS R21, R13 ;  /* 0x0000000d00157213 */ /* 0x000fc40000000000 */
[----:B------:R-:W-:Y:S02]  /*12f0*/  IABS R20, R9 ;  /* 0x0000000900147213 */ /* 0x000fe40000000000 */
[----:B0-----:R-:W-:-:S04]  /*1300*/  IABS R8, R4 ;  /* 0x0000000400087213 */ /* 0x001fc80000000000 */
[----:B------:R-:W0:Y:S08]  /*1310*/  I2F.RP R5, R8 ;  /* 0x0000000800057306 */ /* 0x000e300000209400 */
[----:B0-----:R-:W0:Y:S02]  /*1320*/  MUFU.RCP R5, R5 ;  /* 0x0000000500057308 */ /* 0x001e240000001000 */
[----:B0-----:R-:W-:-:S02]  /*1330*/  VIADD R2, R5, 0xffffffe ;  /* 0x0ffffffe05027836 */ /* 0x001fc40000000000 */
[----:B------:R-:W-:-:S04]  /*1340*/  VIADD R5, R15, 0x200 ;  /* 0x000002000f057836 */ /* 0x000fc80000000000 */
[----:B------:R0:W3:Y:S01]  /*1350*/  F2I.FTZ.U32.TRUNC.NTZ R3, R2 ;  /* 0x0000000200037305 */ /* 0x0000e2000021f000 */
[----:B------:R-:W-:Y:S01]  /*1360*/  IABS R23, R5 ;  /* 0x0000000500177213 */ /* 0x000fe20000000000 */
[----:B0-----:R-:W-:Y:S01]  /*1370*/  HFMA2 R2, -RZ, RZ, 0, 0 ;  /* 0x00000000ff027431 */ /* 0x001fe200000001ff */
[----:B---3--:R-:W-:-:S05]  /*1380*/  IADD3 R25, PT, PT, RZ, -R3, RZ ;  /* 0x80000003ff197210 */ /* 0x008fca0007ffe0ff */
[----:B------:R-:W-:-:S04]  /*1390*/  IMAD R25, R25, R8, RZ ;  /* 0x0000000819197224 */ /* 0x000fc800078e02ff */
[----:B------:R-:W-:-:S04]  /*13a0*/  IMAD.HI.U32 R10, R3, R25, R2 ;  /* 0x00000019030a7227 */ /* 0x000fc800078e0002 */
[----:B------:R-:W-:-:S04]  /*13b0*/  IMAD.HI.U32 R16, R3, R25, R2 ;  /* 0x0000001903107227 */ /* 0x000fc800078e0002 */
[----:B------:R-:W-:-:S04]  /*13c0*/  IMAD.HI.U32 R14, R10, R19, RZ ;  /* 0x000000130a0e7227 */ /* 0x000fc800078e00ff */
[----:B------:R-:W-:Y:S01]  /*13d0*/  IMAD.HI.U32 R10, R10, R21, RZ ;  /* 0x000000150a0a7227 */ /* 0x000fe200078e00ff */
[----:B------:R-:W-:-:S03]  /*13e0*/  IADD3 R18, PT, PT, -R14, RZ, RZ ;  /* 0x000000ff0e127210 */ /* 0x000fc60007ffe1ff */
[----:B------:R-:W-:-:S04]  /*13f0*/  IMAD.HI.U32 R2, R3, R25, R2 ;  /* 0x0000001903027227 */ /* 0x000fc800078e0002 */
[----:B------:R-:W-:Y:S02]  /*1400*/  IMAD.MOV.U32 R25, RZ, RZ, R20 ;  /* 0x000000ffff197224 */ /* 0x000fe400078e0014 */
[----:B------:R-:W-:-:S04]  /*1410*/  IMAD.HI.U32 R16, R16, R23, RZ ;  /* 0x0000001710107227 */ /* 0x000fc800078e00ff */
[----:B------:R-:W-:Y:S02]  /*1420*/  IMAD R3, R8, R18, R19 ;  /* 0x0000001208037224 */ /* 0x000fe400078e0213 */
[----:B------:R-:W-:Y:S02]  /*1430*/  IMAD.MOV R19, RZ, RZ, -R10 ;  /* 0x000000ffff137224 */ /* 0x000fe400078e0a0a */
[----:B------:R-:W-:Y:S01]  /*1440*/  IMAD.HI.U32 R18, R2, R25, RZ ;  /* 0x0000001902127227 */ /* 0x000fe200078e00ff */
[----:B------:R-:W-:Y:S02]  /*1450*/  IADD3 R2, PT, PT, -R16, RZ, RZ ;  /* 0x000000ff10027210 */ /* 0x000fe40007ffe1ff */
[C---:B------:R-:W-:Y:S01]  /*1460*/  ISETP.GT.U32.AND P3, PT, R8.reuse, R3, PT ;  /* 0x000000030800720c */ /* 0x040fe20003f64070 */
[C---:B------:R-:W-:Y:S02]  /*1470*/  IMAD R19, R8.reuse, R19, R21 ;  /* 0x0000001308137224 */ /* 0x040fe400078e0215 */
[C---:B------:R-:W-:Y:S01]  /*1480*/  IMAD R21, R8.reuse, R2, R23 ;  /* 0x0000000208157224 */ /* 0x040fe200078e0217 */
[----:B------:R-:W-:Y:S01]  /*1490*/  LOP3.LUT R2, R15, R4, RZ, 0x3c, !PT ;  /* 0x000000040f027212 */ /* 0x000fe200078e3cff */
[----:B------:R-:W-:Y:S01]  /*14a0*/  IMAD.MOV R23, RZ, RZ, -R18 ;  /* 0x000000ffff177224 */ /* 0x000fe200078e0a12 */
[----:B------:R-:W-:-:S02]  /*14b0*/  ISETP.GT.U32.AND P1, PT, R8, R19, PT ;  /* 0x000000130800720c */ /* 0x000fc40003f24070 */
[C---:B------:R-:W-:Y:S01]  /*14c0*/  ISETP.GT.U32.AND P5, PT, R8.reuse, R21, PT ;  /* 0x000000150800720c */ /* 0x040fe20003fa4070 */
[----:B------:R-:W-:-:S04]  /*14d0*/  IMAD R23, R8, R23, R25 ;  /* 0x0000001708177224 */ /* 0x000fc800078e0219 */
[----:B------:R-:W-:Y:S01]  /*14e0*/  @!P3 IMAD.IADD R3, R3, 0x1, -R8 ;  /* 0x000000010303b824 */ /* 0x000fe200078e0a08 */
[----:B------:R-:W-:Y:S01]  /*14f0*/  ISETP.GT.U32.AND P2, PT, R8, R23, PT ;  /* 0x000000170800720c */ /* 0x000fe20003f44070 */
[----:B------:R-:W-:-:S03]  /*1500*/  @!P3 VIADD R14, R14, 0x1 ;  /* 0x000000010e0eb836 */ /* 0x000fc60000000000 */
[-C--:B------:R-:W-:Y:S01]  /*1510*/  ISETP.GE.U32.AND P4, PT, R3, R8.reuse, PT ;  /* 0x000000080300720c */ /* 0x080fe20003f86070 */
[----:B------:R-:W-:Y:S01]  /*1520*/  @!P1 VIADD R10, R10, 0x1 ;  /* 0x000000010a0a9836 */ /* 0x000fe20000000000 */
[----:B------:R-:W-:Y:S01]  /*1530*/  @!P1 IADD3 R19, PT, PT, R19, -R8, RZ ;  /* 0x8000000813139210 */ /* 0x000fe20007ffe0ff */
[----:B------:R-:W-:Y:S01]  /*1540*/  @!P5 IMAD.IADD R21, R21, 0x1, -R8 ;  /* 0x000000011515d824 */ /* 0x000fe200078e0a08 */
[----:B------:R-:W-:Y:S01]  /*1550*/  LOP3.LUT R3, R5, R4, RZ, 0x3c, !PT ;  /* 0x0000000405037212 */ /* 0x000fe200078e3cff */
[----:B------:R-:W-:Y:S01]  /*1560*/  @!P5 VIADD R16, R16, 0x1 ;  /* 0x000000011010d836 */ /* 0x000fe20000000000 */
[-C--:B------:R-:W-:Y:S02]  /*1570*/  ISETP.GE.U32.AND P6, PT, R19, R8.reuse, PT ;  /* 0x000000081300720c */ /* 0x080fe40003fc6070 */
[-C--:B------:R-:W-:Y:S02]  /*1580*/  ISETP.GE.U32.AND P3, PT, R21, R8.reuse, PT ;  /* 0x000000081500720c */ /* 0x080fe40003f66070 */
[----:B------:R-:W-:-:S02]  /*1590*/  @!P2 IADD3 R23, PT, PT, R23, -R8, RZ ;  /* 0x800000081717a210 */ /* 0x000fc40007ffe0ff */
[----:B------:R-:W-:Y:S01]  /*15a0*/  ISETP.GE.AND P5, PT, R3, RZ, PT ;  /* 0x000000ff0300720c */ /* 0x000fe20003fa6270 */
[----:B------:R-:W-:Y:S01]  /*15b0*/  @P4 VIADD R14, R14, 0x1 ;  /* 0x000000010e0e4836 */ /* 0x000fe20000000000 */
[----:B------:R-:W-:Y:S02]  /*15c0*/  ISETP.GE.AND P4, PT, R2, RZ, PT ;  /* 0x000000ff0200720c */ /* 0x000fe40003f86270 */
[----:B------:R-:W-:Y:S02]  /*15d0*/  LOP3.LUT R2, R13, R4, RZ, 0x3c, !PT ;  /* 0x000000040d027212 */ /* 0x000fe400078e3cff */
[----:B------:R-:W-:Y:S02]  /*15e0*/  ISETP.GE.U32.AND P1, PT, R23, R8, PT ;  /* 0x000000081700720c */ /* 0x000fe40003f26070 */
[----:B------:R-:W-:Y:S01]  /*15f0*/  @P6 IADD3 R10, PT, PT, R10, 0x1, RZ ;  /* 0x000000010a0a6810 */ /* 0x000fe20007ffe0ff */
[----:B------:R-:W-:Y:S01]  /*1600*/  @P3 VIADD R16, R16, 0x1 ;  /* 0x0000000110103836 */ /* 0x000fe20000000000 */
[----:B------:R-:W-:-:S02]  /*1610*/  ISETP.GE.AND P6, PT, R2, RZ, PT ;  /* 0x000000ff0200720c */ /* 0x000fc40003fc6270 */
[-C--:B------:R-:W-:Y:S01]  /*1620*/  LOP3.LUT R2, R9, R4.reuse, RZ, 0x3c, !PT ;  /* 0x0000000409027212 */ /* 0x080fe200078e3cff */
[----:B------:R-:W-:Y:S01]  /*1630*/  @!P5 IMAD.MOV R16, RZ, RZ, -R16 ;  /* 0x000000ffff10d224 */ /* 0x000fe200078e0a10 */
[----:B------:R-:W-:Y:S01]  /*1640*/  @!P2 IADD3 R18, PT, PT, R18, 0x1, RZ ;  /* 0x000000011212a810 */ /* 0x000fe20007ffe0ff */
[----:B------:R-:W-:Y:S01]  /*1650*/  @!P4 IMAD.MOV R14, RZ, RZ, -R14 ;  /* 0x000000ffff0ec224 */ /* 0x000fe200078e0a0e */
[----:B------:R-:W-:Y:S02]  /*1660*/  ISETP.GE.AND P3, PT, R2, RZ, PT ;  /* 0x000000ff0200720c */ /* 0x000fe40003f66270 */
[----:B------:R-:W-:Y:S01]  /*1670*/  ISETP.NE.AND P2, PT, R4, RZ, PT ;  /* 0x000000ff0400720c */ /* 0x000fe20003f45270 */
[----:B------:R-:W0:Y:S01]  /*1680*/  LDC.64 R2, c[0x0][0x398] ;  /* 0x0000e600ff027b82 */ /* 0x000e220000000a00 */
[----:B------:R-:W-:Y:S01]  /*1690*/  LOP3.LUT R19, RZ, R4, RZ, 0x33, !PT ;  /* 0x00000004ff137212 */ /* 0x000fe200078e33ff */
[----:B------:R-:W-:Y:S02]  /*16a0*/  @P1 VIADD R18, R18, 0x1 ;  /* 0x0000000112121836 */ /* 0x000fe40000000000 */
[----:B------:R-:W-:-:S02]  /*16b0*/  @!P6 IADD3 R10, PT, PT, -R10, RZ, RZ ;  /* 0x000000ff0a0ae210 */ /* 0x000fc40007ffe1ff */
[C---:B------:R-:W-:Y:S02]  /*16c0*/  SEL R14, R19.reuse, R14, !P2 ;  /* 0x0000000e130e7207 */ /* 0x040fe40005000000 */
[C---:B------:R-:W-:Y:S02]  /*16d0*/  SEL R16, R19.reuse, R16, !P2 ;  /* 0x0000001013107207 */ /* 0x040fe40005000000 */
[----:B------:R-:W-:Y:S01]  /*16e0*/  @!P3 IMAD.MOV R18, RZ, RZ, -R18 ;  /* 0x000000ffff12b224 */ /* 0x000fe200078e0a12 */
[C---:B------:R-:W-:Y:S02]  /*16f0*/  SEL R10, R19.reuse, R10, !P2 ;  /* 0x0000000a130a7207 */ /* 0x040fe40005000000 */
[----:B------:R-:W-:Y:S01]  /*1700*/  IADD3 R8, PT, PT, -R14, RZ, RZ ;  /* 0x000000ff0e087210 */ /* 0x000fe20007ffe1ff */
[----:B------:R-:W-:Y:S01]  /*1710*/  IMAD.MOV R20, RZ, RZ, -R16 ;  /* 0x000000ffff147224 */ /* 0x000fe200078e0a10 */
[----:B------:R-:W-:Y:S01]  /*1720*/  SEL R18, R19, R18, !P2 ;  /* 0x0000001213127207 */ /* 0x000fe20005000000 */
[----:B------:R-:W-:Y:S01]  /*1730*/  IMAD.MOV R19, RZ, RZ, -R10 ;  /* 0x000000ffff137224 */ /* 0x000fe200078e0a0a */
[----:B-1----:R-:W-:Y:S01]  /*1740*/  IADD3 R10, PT, PT, R10, UR10, RZ ;  /* 0x0000000a0a0a7c10 */ /* 0x002fe2000fffe0ff */
[----:B------:R-:W-:Y:S01]  /*1750*/  IMAD R15, R4, R8, R15 ;  /* 0x00000008040f7224 */ /* 0x000fe200078e020f */
[----:B------:R-:W-:Y:S01]  /*1760*/  IADD3 R21, PT, PT, -R18, RZ, RZ ;  /* 0x000000ff12157210 */ /* 0x000fe20007ffe1ff */
[----:B------:R-:W-:-:S02]  /*1770*/  IMAD R5, R4, R20, R5 ;  /* 0x0000001404057224 */ /* 0x000fc400078e0205 */
[----:B------:R-:W-:Y:S02]  /*1780*/  IMAD R13, R4, R19, R13 ;  /* 0x00000013040d7224 */ /* 0x000fe400078e020d */
[----:B------:R-:W-:Y:S01]  /*1790*/  VIADD R14, R14, UR10 ;  /* 0x0000000a0e0e7c36 */ /* 0x000fe20008000000 */
[----:B------:R-:W-:Y:S01]  /*17a0*/  IADD3 R19, PT, PT, R5, UR11, RZ ;  /* 0x0000000b05137c10 */ /* 0x000fe2000fffe0ff */
[----:B------:R-:W-:Y:S02]  /*17b0*/  VIADD R15, R15, UR11 ;  /* 0x0000000b0f0f7c36 */ /* 0x000fe40008000000 */
[----:B------:R-:W-:Y:S02]  /*17c0*/  IMAD R4, R4, R21, R9 ;  /* 0x0000001504047224 */ /* 0x000fe400078e0209 */
[----:B------:R-:W-:Y:S02]  /*17d0*/  VIADD R16, R16, UR10 ;  /* 0x0000000a10107c36 */ /* 0x000fe40008000000 */
[----:B------:R-:W-:-:S02]  /*17e0*/  VIADD R13, R13, UR11 ;  /* 0x0000000b0d0d7c36 */ /* 0x000fc40008000000 */
[----:B--2---:R-:W-:Y:S02]  /*17f0*/  IMAD R5, R14, UR5, R15 ;  /* 0x000000050e057c24 */ /* 0x004fe4000f8e020f */
[----:B------:R-:W-:Y:S02]  /*1800*/  VIADD R21, R4, UR11 ;  /* 0x0000000b04157c36 */ /* 0x000fe40008000000 */
[----:B------:R-:W-:Y:S02]  /*1810*/  IMAD R9, R10, UR5, R13 ;  /* 0x000000050a097c24 */ /* 0x000fe4000f8e020d */
[----:B------:R-:W-:Y:S02]  /*1820*/  IMAD R15, R16, UR5, R19 ;  /* 0x00000005100f7c24 */ /* 0x000fe4000f8e0213 */
[----:B0-----:R-:W-:-:S04]  /*1830*/  IMAD.WIDE R4, R5, 0x4, R2 ;  /* 0x0000000405047825 */ /* 0x001fc800078e0202 */
[----:B------:R-:W-:Y:S02]  /*1840*/  VIADD R18, R18, UR10 ;  /* 0x0000000a12127c36 */ /* 0x000fe40008000000 */
[--C-:B------:R-:W-:Y:S01]  /*1850*/  IMAD.WIDE R8, R9, 0x4, R2.reuse ;  /* 0x0000000409087825 */ /* 0x100fe200078e0202 */
[----:B------:R-:W2:Y:S03]  /*1860*/  LDG.E R5, desc[UR6][R4.64] ;  /* 0x0000000604057981 */ /* 0x000ea6000c1e1900 */
[----:B------:R-:W-:Y:S02]  /*1870*/  IMAD.WIDE R14, R15, 0x4, R2 ;  /* 0x000000040f0e7825 */ /* 0x000fe400078e0202 */
[----:B------:R-:W3:Y:S02]  /*1880*/  LDG.E R8, desc[UR6][R8.64] ;  /* 0x0000000608087981 */ /* 0x000ee4000c1e1900 */
[----:B------:R-:W-:-:S02]  /*1890*/  IMAD R21, R18, UR5, R21 ;  /* 0x0000000512157c24 */ /* 0x000fc4000f8e0215 */
[----:B------:R-:W3:Y:S02]  /*18a0*/  LDG.E R14, desc[UR6][R14.64] ;  /* 0x000000060e0e7981 */ /* 0x000ee4000c1e1900 */
[----:B------:R-:W-:-:S06]  /*18b0*/  IMAD.WIDE R2, R21, 0x4, R2 ;  /* 0x0000000415027825 */ /* 0x000fcc00078e0202 */
[----:B------:R-:W4:Y:S01]  /*18c0*/  LDG.E R2, desc[UR6][R2.64] ;  /* 0x0000000602027981 */ /* 0x000f22000c1e1900 */
[----:B------:R-:W-:Y:S01]  /*18d0*/  VIADD R17, R17, 0x400 ;  /* 0x0000040011117836 */ /* 0x000fe20000000000 */
[----:B--2--5:R-:W-:-:S04]  /*18e0*/  IADD3 R13, PT, PT, R0, R5, RZ ;  /* 0x00000005000d7210 */ /* 0x024fc80007ffe0ff */
[----:B---3--:R-:W-:-:S05]  /*18f0*/  IADD3 R13, PT, PT, R14, R8, R13 ;  /* 0x000000080e0d7210 */ /* 0x008fca0007ffe00d */
[----:B----4-:R-:W-:-:S07]  /*1900*/  IMAD.IADD R0, R13, 0x1, R2 ;  /* 0x000000010d007824 */ /* 0x010fce00078e0202 */
.L_x_68:
[----:B------:R-:W-:Y:S05]  /*1910*/  BSYNC.RECONVERGENT B2 ;  /* 0x0000000000027941 */ /* 0x000fea0003800200 */
.L_x_67:
[----:B------:R-:W-:Y:S05]  /*1920*/  @!P0 BRA `(.L_x_62) ;  /* 0x0000000400a88947 */ /* 0x000fea0003800000 */
[----:B------:R-:W-:Y:S01]  /*1930*/  ISETP.NE.AND P1, PT, R11, 0x1, PT ;  /* 0x000000010b00780c */ /* 0x000fe20003f25270 */
[----:B------:R-:W-:Y:S01]  /*1940*/  BSSY.RECONVERGENT B2, `(.L_x_69) ;  /* 0x0000041000027945 */ /* 0x000fe20003800200 */
[----:B------:R-:W-:-:S11]  /*1950*/  LOP3.LUT P0, RZ, R24, 0x100, RZ, 0xc0, !PT ;  /* 0x0000010018ff7812 */ /* 0x000fd6000780c0ff */
[----:B------:R-:W-:Y:S05]  /*1960*/  @!P1 BRA `(.L_x_70) ;  /* 0x0000000000f89947 */ /* 0x000fea0003800000 */
[----:B------:R-:W0:Y:S01]  /*1970*/  LDC R4, c[0x0][0x390] ;  /* 0x0000e400ff047b82 */ /* 0x000e220000000800 */
[----:B------:R-:W-:Y:S01]  /*1980*/  IMAD.IADD R19, R17, 0x1, R12 ;  /* 0x0000000111137824 */ /* 0x000fe200078e020c */
[----:B------:R-:W1:Y:S04]  /*1990*/  LDCU.64 UR10, c[0x0][0x388] ;  /* 0x00007100ff0a77ac */ /* 0x000e680008000a00 */
[----:B------:R-:W-:Y:S01]  /*19a0*/  IABS R10, R19 ;  /* 0x00000013000a7213 */ /* 0x000fe20000000000 */
[----:B------:R-:W2:Y:S01]  /*19b0*/  LDCU UR5, c[0x0][0x384] ;  /* 0x00007080ff0577ac */ /* 0x000ea20008000800 */
[----:B------:R-:W-:Y:S02]  /*19c0*/  IADD3 R15, PT, PT, R19, 0x100, RZ ;  /* 0x00000100130f7810 */ /* 0x000fe40007ffe0ff */
[----:B0-----:R-:W-:-:S04]  /*19d0*/  IABS R16, R4 ;  /* 0x0000000400107213 */ /* 0x001fc80000000000 */
[----:B------:R-:W0:Y:S08]  /*19e0*/  I2F.RP R5, R16 ;  /* 0x0000001000057306 */ /* 0x000e300000209400 */
[----:B0-----:R-:W0:Y:S02]  /*19f0*/  MUFU.RCP R5, R5 ;  /* 0x0000000500057308 */ /* 0x001e240000001000 */
[----:B0-----:R-:W-:-:S02]  /*1a00*/  IADD3 R2, PT, PT, R5, 0xffffffe, RZ ;  /* 0x0ffffffe05027810 */ /* 0x001fc40007ffe0ff */
[----:B------:R-:W-:-:S04]  /*1a10*/  IABS R5, R15 ;  /* 0x0000000f00057213 */ /* 0x000fc80000000000 */
[----:B------:R0:W3:Y:S02]  /*1a20*/  F2I.FTZ.U32.TRUNC.NTZ R3, R2 ;  /* 0x0000000200037305 */ /* 0x0000e4000021f000 */
[----:B0-----:R-:W-:Y:S02]  /*1a30*/  IMAD.MOV.U32 R2, RZ, RZ, RZ ;  /* 0x000000ffff027224 */ /* 0x001fe400078e00ff */
[----:B---3--:R-:W-:-:S04]  /*1a40*/  IMAD.MOV R9, RZ, RZ, -R3 ;  /* 0x000000ffff097224 */ /* 0x008fc800078e0a03 */
[----:B------:R-:W-:-:S04]  /*1a50*/  IMAD R9, R9, R16, RZ ;  /* 0x0000001009097224 */ /* 0x000fc800078e02ff */
[----:B------:R-:W-:Y:S01]  /*1a60*/  IMAD.HI.U32 R8, R3, R9, R2 ;  /* 0x0000000903087227 */ /* 0x000fe200078e0002 */
[----:B------:R-:W-:-:S03]  /*1a70*/  LOP3.LUT R9, RZ, R4, RZ, 0x33, !PT ;  /* 0x00000004ff097212 */ /* 0x000fc600078e33ff */
[----:B------:R-:W-:-:S04]  /*1a80*/  IMAD.MOV.U32 R3, RZ, RZ, R10 ;  /* 0x000000ffff037224 */ /* 0x000fc800078e000a */
[----:B------:R-:W-:-:S04]  /*1a90*/  IMAD.HI.U32 R2, R8, R3, RZ ;  /* 0x0000000308027227 */ /* 0x000fc800078e00ff */
[----:B------:R-:W-:Y:S01]  /*1aa0*/  IMAD.HI.U32 R8, R8, R5, RZ ;  /* 0x0000000508087227 */ /* 0x000fe200078e00ff */
[----:B------:R-:W-:-:S03]  /*1ab0*/  IADD3 R10, PT, PT, -R2, RZ, RZ ;  /* 0x000000ff020a7210 */ /* 0x000fc60007ffe1ff */
[----:B------:R-:W-:Y:S02]  /*1ac0*/  IMAD.MOV R14, RZ, RZ, -R8 ;  /* 0x000000ffff0e7224 */ /* 0x000fe400078e0a08 */
[C---:B------:R-:W-:Y:S02]  /*1ad0*/  IMAD R3, R16.reuse, R10, R3 ;  /* 0x0000000a10037224 */ /* 0x040fe400078e0203 */
[----:B------:R-:W-:-:S03]  /*1ae0*/  IMAD R5, R16, R14, R5 ;  /* 0x0000000e10057224 */ /* 0x000fc600078e0205 */
[C---:B------:R-:W-:Y:S02]  /*1af0*/  ISETP.GT.U32.AND P4, PT, R16.reuse, R3, PT ;  /* 0x000000031000720c */ /* 0x040fe40003f84070 */
[----:B------:R-:W-:-:S11]  /*1b00*/  ISETP.GT.U32.AND P5, PT, R16, R5, PT ;  /* 0x000000051000720c */ /* 0x000fd60003fa4070 */
[----:B------:R-:W-:Y:S02]  /*1b10*/  @!P4 IMAD.IADD R3, R3, 0x1, -R16 ;  /* 0x000000010303c824 */ /* 0x000fe400078e0a10 */
[-C--:B------:R-:W-:Y:S01]  /*1b20*/  @!P5 IADD3 R5, PT, PT, R5, -R16.reuse, RZ ;  /* 0x800000100505d210 */ /* 0x080fe20007ffe0ff */
[----:B------:R-:W-:Y:S02]  /*1b30*/  @!P4 VIADD R2, R2, 0x1 ;  /* 0x000000010202c836 */ /* 0x000fe40000000000 */
[----:B------:R-:W-:Y:S01]  /*1b40*/  ISETP.GE.U32.AND P2, PT, R3, R16, PT ;  /* 0x000000100300720c */ /* 0x000fe20003f46070 */
[----:B------:R-:W-:Y:S01]  /*1b50*/  @!P5 VIADD R8, R8, 0x1 ;  /* 0x000000010808d836 */ /* 0x000fe20000000000 */
[----:B------:R-:W-:Y:S02]  /*1b60*/  LOP3.LUT R3, R19, R4, RZ, 0x3c, !PT ;  /* 0x0000000413037212 */ /* 0x000fe400078e3cff */
[----:B------:R-:W-:Y:S02]  /*1b70*/  ISETP.GE.U32.AND P3, PT, R5, R16, PT ;  /* 0x000000100500720c */ /* 0x000fe40003f66070 */
[----:B------:R-:W-:-:S02]  /*1b80*/  LOP3.LUT R5, R15, R4, RZ, 0x3c, !PT ;  /* 0x000000040f057212 */ /* 0x000fc400078e3cff */
[----:B------:R-:W-:Y:S02]  /*1b90*/  ISETP.GE.AND P1, PT, R3, RZ, PT ;  /* 0x000000ff0300720c */ /* 0x000fe40003f26270 */
[----:B------:R-:W-:-:S03]  /*1ba0*/  ISETP.GE.AND P4, PT, R5, RZ, PT ;  /* 0x000000ff0500720c */ /* 0x000fc60003f86270 */
[----:B------:R-:W-:Y:S02]  /*1bb0*/  @P2 IADD3 R2, PT, PT, R2, 0x1, RZ ;  /* 0x0000000102022810 */ /* 0x000fe40007ffe0ff */
[----:B------:R-:W-:Y:S02]  /*1bc0*/  ISETP.NE.AND P2, PT, R4, RZ, PT ;  /* 0x000000ff0400720c */ /* 0x000fe40003f45270 */
[----:B------:R-:W-:Y:S02]  /*1bd0*/  @P3 VIADD R8, R8, 0x1 ;  /* 0x0000000108083836 */ /* 0x000fe40000000000 */
[----:B------:R-:W-:Y:S02]  /*1be0*/  IMAD.MOV.U32 R5, RZ, RZ, R2 ;  /* 0x000000ffff057224 */ /* 0x000fe400078e0002 */
[----:B------:R-:W0:Y:S02]  /*1bf0*/  LDC.64 R2, c[0x0][0x398] ;  /* 0x0000e600ff027b82 */ /* 0x000e240000000a00 */
[----:B------:R-:W-:Y:S01]  /*1c00*/  @!P4 IMAD.MOV R8, RZ, RZ, -R8 ;  /* 0x000000ffff08c224 */ /* 0x000fe200078e0a08 */
[----:B------:R-:W-:-:S04]  /*1c10*/  @!P1 IADD3 R5, PT, PT, -R5, RZ, RZ ;  /* 0x000000ff05059210 */ /* 0x000fc80007ffe1ff */
[C---:B------:R-:W-:Y:S02]  /*1c20*/  SEL R5, R9.reuse, R5, !P2 ;  /* 0x0000000509057207 */ /* 0x040fe40005000000 */
[----:B------:R-:W-:-:S03]  /*1c30*/  SEL R9, R9, R8, !P2 ;  /* 0x0000000809097207 */ /* 0x000fc60005000000 */
[----:B------:R-:W-:Y:S01]  /*1c40*/  IMAD.MOV R11, RZ, RZ, -R5 ;  /* 0x000000ffff0b7224 */ /* 0x000fe200078e0a05 */
[----:B------:R-:W-:Y:S01]  /*1c50*/  IADD3 R13, PT, PT, -R9, RZ, RZ ;  /* 0x000000ff090d7210 */ /* 0x000fe20007ffe1ff */
[----:B-1----:R-:W-:Y:S01]  /*1c60*/  VIADD R5, R5, UR10 ;  /* 0x0000000a05057c36 */ /* 0x002fe20008000000 */
[----:B------:R-:W-:Y:S01]  /*1c70*/  IADD3 R9, PT, PT, R9, UR10, RZ ;  /* 0x0000000a09097c10 */ /* 0x000fe2000fffe0ff */
[C---:B------:R-:W-:Y:S02]  /*1c80*/  IMAD R8, R4.reuse, R11, R19 ;  /* 0x0000000b04087224 */ /* 0x040fe400078e0213 */
[----:B------:R-:W-:Y:S02]  /*1c90*/  IMAD R4, R4, R13, R15 ;  /* 0x0000000d04047224 */ /* 0x000fe400078e020f */
[----:B------:R-:W-:Y:S02]  /*1ca0*/  VIADD R8, R8, UR11 ;  /* 0x0000000b08087c36 */ /* 0x000fe40008000000 */
[----:B------:R-:W-:-:S02]  /*1cb0*/  VIADD R4, R4, UR11 ;  /* 0x0000000b04047c36 */ /* 0x000fc40008000000 */
[----:B--2---:R-:W-:Y:S02]  /*1cc0*/  IMAD R5, R5, UR5, R8 ;  /* 0x0000000505057c24 */ /* 0x004fe4000f8e0208 */
[----:B------:R-:W-:Y:S02]  /*1cd0*/  IMAD R9, R9, UR5, R4 ;  /* 0x0000000509097c24 */ /* 0x000fe4000f8e0204 */
[----:B0-----:R-:W-:-:S04]  /*1ce0*/  IMAD.WIDE R4, R5, 0x4, R2 ;  /* 0x0000000405047825 */ /* 0x001fc800078e0202 */
[----:B------:R-:W-:Y:S02]  /*1cf0*/  IMAD.WIDE R2, R9, 0x4, R2 ;  /* 0x0000000409027825 */ /* 0x000fe400078e0202 */
[----:B------:R-:W2:Y:S04]  /*1d00*/  LDG.E R5, desc[UR6][R4.64] ;  /* 0x0000000604057981 */ /* 0x000ea8000c1e1900 */
[----:B------:R-:W3:Y:S01]  /*1d10*/  LDG.E R2, desc[UR6][R2.64] ;  /* 0x0000000602027981 */ /* 0x000ee2000c1e1900 */
[----:B------:R-:W-:Y:S01]  /*1d20*/  IADD3 R17, PT, PT, R17, 0x200, RZ ;  /* 0x0000020011117810 */ /* 0x000fe20007ffe0ff */
[----:B--2--5:R-:W-:-:S04]  /*1d30*/  IMAD.IADD R9, R0, 0x1, R5 ;  /* 0x0000000100097824 */ /* 0x024fc800078e0205 */
[----:B---3--:R-:W-:-:S07]  /*1d40*/  IMAD.IADD R0, R9, 0x1, R2 ;  /* 0x0000000109007824 */ /* 0x008fce00078e0202 */
.L_x_70:
[----:B------:R-:W-:Y:S05]  /*1d50*/  BSYNC.RECONVERGENT B2 ;  /* 0x0000000000027941 */ /* 0x000fea0003800200 */
.L_x_69:
[----:B------:R-:W-:Y:S05]  /*1d60*/  @P0 BRA `(.L_x_62) ;  /* 0x0000000000980947 */ /* 0x000fea0003800000 */
[----:B------:R-:W0:Y:S01]  /*1d70*/  LDC R9, c[0x0][0x390] ;  /* 0x0000e400ff097b82 */ /* 0x000e220000000800 */
[----:B------:R-:W-:Y:S01]  /*1d80*/  IMAD.IADD R12, R12, 0x1, R17 ;  /* 0x000000010c0c7824 */ /* 0x000fe200078e0211 */
[----:B------:R-:W1:Y:S01]  /*1d90*/  LDCU.64 UR10, c[0x0][0x388] ;  /* 0x00007100ff0a77ac */ /* 0x000e620008000a00 */
[----:B------:R-:W-:-:S03]  /*1da0*/  IMAD.MOV.U32 R2, RZ, RZ, RZ ;  /* 0x000000ffff027224 */ /* 0x000fc600078e00ff */
[----:B------:R-:W-:Y:S01]  /*1db0*/  IABS R10, R12 ;  /* 0x0000000c000a7213 */ /* 0x000fe20000000000 */
[----:B------:R-:W2:Y:S01]  /*1dc0*/  LDCU UR5, c[0x0][0x384] ;  /* 0x00007080ff0577ac */ /* 0x000ea20008000800 */
[----:B0-----:R-:W-:-:S04]  /*1dd0*/  IABS R8, R9 ;  /* 0x0000000900087213 */ /* 0x001fc80000000000 */
[----:B------:R-:W0:Y:S08]  /*1de0*/  I2F.RP R4, R8 ;  /* 0x0000000800047306 */ /* 0x000e300000209400 */
[----:B0-----:R-:W0:Y:S02]  /*1df0*/  MUFU.RCP R4, R4 ;  /* 0x0000000400047308 */ /* 0x001e240000001000 */
[----:B0-----:R-:W-:-:S06]  /*1e00*/  VIADD R5, R4, 0xffffffe ;  /* 0x0ffffffe04057836 */ /* 0x001fcc0000000000 */
[----:B------:R-:W0:Y:S02]  /*1e10*/  F2I.FTZ.U32.TRUNC.NTZ R3, R5 ;  /* 0x0000000500037305 */ /* 0x000e24000021f000 */
[----:B0-----:R-:W-:-:S05]  /*1e20*/  IADD3 R11, PT, PT, RZ, -R3, RZ ;  /* 0x80000003ff0b7210 */ /* 0x001fca0007ffe0ff */
[----:B------:R-:W-:-:S04]  /*1e30*/  IMAD R11, R11, R8, RZ ;  /* 0x000000080b0b7224 */ /* 0x000fc800078e02ff */
[----:B------:R-:W-:Y:S01]  /*1e40*/  IMAD.HI.U32 R2, R3, R11, R2 ;  /* 0x0000000b03027227 */ /* 0x000fe200078e0002 */
[----:B------:R-:W-:-:S05]  /*1e50*/  MOV R3, R10 ;  /* 0x0000000a00037202 */ /* 0x000fca0000000f00 */
        /* <DEDUP_REMOVED lines=16> */
[----:B-1----:R-:W-:Y:S02]  /*1f60*/  VIADD R4, R4, UR10 ;  /* 0x0000000a04047c36 */ /* 0x002fe40008000000 */
[----:B------:R-:W-:-:S05]  /*1f70*/  IMAD R5, R9, R5, R12 ;  /* 0x0000000509057224 */ /* 0x000fca00078e020c */
[----:B------:R-:W-:-:S05]  /*1f80*/  IADD3 R5, PT, PT, R5, UR11, RZ ;  /* 0x0000000b05057c10 */ /* 0x000fca000fffe0ff */
[----:B--2---:R-:W-:-:S04]  /*1f90*/  IMAD R5, R4, UR5, R5 ;  /* 0x0000000504057c24 */ /* 0x004fc8000f8e0205 */
[----:B0-----:R-:W-:-:S06]  /*1fa0*/  IMAD.WIDE R2, R5, 0x4, R2 ;  /* 0x0000000405027825 */ /* 0x001fcc00078e0202 */
[----:B------:R-:W2:Y:S02]  /*1fb0*/  LDG.E R3, desc[UR6][R2.64] ;  /* 0x0000000602037981 */ /* 0x000ea4000c1e1900 */
[----:B--2--5:R-:W-:-:S07]  /*1fc0*/  IMAD.IADD R0, R0, 0x1, R3 ;  /* 0x0000000100007824 */ /* 0x024fce00078e0203 */
.L_x_62:
[----:B------:R-:W-:Y:S05]  /*1fd0*/  BSYNC.RECONVERGENT B1 ;  /* 0x0000000000017941 */ /* 0x000fea0003800200 */
.L_x_61:
        /* <DEDUP_REMOVED lines=12> */
[----:B------:R-:W-:Y:S02]  /*20a0*/  ISETP.GT.AND P0, PT, R6, 0x1b, PT ;  /* 0x0000001b0600780c */ /* 0x000fe40003f04270 */
[----:B------:R-:W-:-:S05]  /*20b0*/  IADD3 R2, PT, PT, R3, R2, RZ ;  /* 0x0000000203027210 */ /* 0x000fca0007ffe0ff */
        /* <DEDUP_REMOVED lines=8> */
[----:B------:R-:W-:-:S04]  /*2140*/  @!P1 LOP3.LUT R2, R2, 0x7c, RZ, 0xc0, !PT ;  /* 0x0000007c02029812 */ /* 0x000fc800078ec0ff */
[----:B------:R-:W-:Y:S02]  /*2150*/  @!P1 IADD3 R2, PT, PT, R2, R9, RZ ;  /* 0x0000000902029210 */ /* 0x000fe40007ffe0ff */
        /* <DEDUP_REMOVED lines=15> */
[----:B--2---:R-:W1:Y:S01]  /*2250*/  LDS.64 R2, [UR4+0x20] ;  /* 0x00002004ff027984 */ /* 0x004e620008000a00 */
[----:B0-----:R-:W-:-:S04]  /*2260*/  IADD3 R0, PT, PT, R8, R0, R5 ;  /* 0x0000000008007210 */ /* 0x001fc80007ffe005 */
[----:B------:R-:W-:-:S04]  /*2270*/  IADD3 R0, PT, PT, R10, R0, R9 ;  /* 0x000000000a007210 */ /* 0x000fc80007ffe009 */
[----:B-1----:R-:W-:-:S05]  /*2280*/  IADD3 R0, PT, PT, R2, R0, R11 ;  /* 0x0000000002007210 */ /* 0x002fca0007ffe00b */
[----:B------:R-:W-:Y:S01]  /*2290*/  IMAD.IADD R5, R0, 0x1, R3 ;  /* 0x0000000100057824 */ /* 0x000fe200078e0203 */
[----:B------:R-:W-:Y:S06]  /*22a0*/  BRA `(.L_x_72) ;  /* 0x0000005400147947 */ /* 0x000fec0003800000 */
.L_x_71:
[----:B0-----:R-:W-:Y:S01]  /*22b0*/  LOP3.LUT R2, R7, 0x3e0, RZ, 0xc0, !PT ;  /* 0x000003e007027812 */ /* 0x001fe200078ec0ff */
[----:B------:R-:W0:Y:S03]  /*22c0*/  S2R R10, SR_LANEID ;  /* 0x00000000000a7919 */ /* 0x000e260000000000 */
[----:B------:R-:W-:Y:S02]  /*22d0*/  LOP3.LUT R5, RZ, R2, RZ, 0x33, !PT ;  /* 0x00000002ff057212 */ /* 0x000fe400078e33ff */
[----:B------:R-:W-:-:S03]  /*22e0*/  IADD3 R3, PT, PT, R2, 0x20, RZ ;  /* 0x0000002002037810 */ /* 0x000fc60007ffe0ff */
[----:B------:R-:W-:Y:S01]  /*22f0*/  IMAD.IADD R5, R6, 0x1, R5 ;  /* 0x0000000106057824 */ /* 0x000fe200078e0205 */
[----:B------:R-:W-:-:S04]  /*2300*/  ISETP.GT.AND P0, PT, R3, R6, PT ;  /* 0x000000060300720c */ /* 0x000fc80003f04270 */
[----:B------:R-:W-:-:S05]  /*2310*/  SEL R3, R5, 0x1f, P0 ;  /* 0x0000001f05037807 */ /* 0x000fca0000000000 */
[----:B-----5:R-:W1:Y:S01]  /*2320*/  SHFL.DOWN PT, R2, R0, 0x1, R3 ;  /* 0x0820000000027989 */ /* 0x020e6200000e0003 */
[CC--:B0-----:R-:W-:Y:S02]  /*2330*/  ISETP.GE.AND P0, PT, R10.reuse, R3.reuse, PT ;  /* 0x000000030a00720c */ /* 0x0c1fe40003f06270 */
[C---:B------:R-:W-:Y:S02]  /*2340*/  IADD3 R8, PT, PT, R10.reuse, 0x2, RZ ;  /* 0x000000020a087810 */ /* 0x040fe40007ffe0ff */
[----:B------:R-:W-:Y:S02]  /*2350*/  ISETP.NE.AND P1, PT, R10, RZ, PT ;  /* 0x000000ff0a00720c */ /* 0x000fe40003f25270 */
[----:B-1----:R-:W-:Y:S02]  /*2360*/  SEL R5, R2, RZ, !P0 ;  /* 0x000000ff02057207 */ /* 0x002fe40004000000 */
[----:B------:R-:W-:Y:S01]  /*2370*/  ISETP.GT.AND P0, PT, R8, R3, PT ;  /* 0x000000030800720c */ /* 0x000fe20003f04270 */
[----:B------:R-:W-:-:S02]  /*2380*/  VIADD R8, R10, 0x4 ;  /* 0x000000040a087836 */ /* 0x000fc40000000000 */
[----:B------:R-:W-:-:S06]  /*2390*/  IMAD.IADD R2, R5, 0x1, R0 ;  /* 0x0000000105027824 */ /* 0x000fcc00078e0200 */
[----:B------:R-:W0:Y:S01]  /*23a0*/  @!P1 S2R R12, SR_CgaCtaId ;  /* 0x00000000000c9919 */ /* 0x000e220000008800 */
[----:B------:R-:W-:Y:S01]  /*23b0*/  @!P1 MOV R9, 0x400 ;  /* 0x0000040000099802 */ /* 0x000fe20000000f00 */
[----:B------:R-:W1:Y:S02]  /*23c0*/  SHFL.DOWN PT, R4, R2, 0x2, R3 ;  /* 0x0840000002047989 */ /* 0x000e6400000e0003 */
[----:B-1----:R-:W-:Y:S02]  /*23d0*/  SEL R5, R4, RZ, !P0 ;  /* 0x000000ff04057207 */ /* 0x002fe40004000000 */
[----:B------:R-:W-:Y:S02]  /*23e0*/  ISETP.GT.AND P0, PT, R8, R3, PT ;  /* 0x000000030800720c */ /* 0x000fe40003f04270 */
[----:B------:R-:W-:Y:S01]  /*23f0*/  IADD3 R8, PT, PT, R10, 0x10, RZ ;  /* 0x000000100a087810 */ /* 0x000fe20007ffe0ff */
[----:B------:R-:W-:Y:S01]  /*2400*/  IMAD.IADD R4, R2, 0x1, R5 ;  /* 0x0000000102047824 */ /* 0x000fe200078e0205 */
[----:B0-----:R-:W-:Y:S01]  /*2410*/  @!P1 LEA R9, R12, R9, 0x18 ;  /* 0x000000090c099211 */ /* 0x001fe200078ec0ff */
[----:B------:R-:W-:-:S03]  /*2420*/  VIADD R2, R10, 0x8 ;  /* 0x000000080a027836 */ /* 0x000fc60000000000 */
[----:B------:R-:W0:Y:S02]  /*2430*/  SHFL.DOWN PT, R5, R4, 0x4, R3 ;  /* 0x0880000004057989 */ /* 0x000e2400000e0003 */
[----:B0-----:R-:W-:Y:S02]  /*2440*/  SEL R5, R5, RZ, !P0 ;  /* 0x000000ff05057207 */ /* 0x001fe40004000000 */
[----:B------:R-:W-:Y:S02]  /*2450*/  ISETP.GT.AND P0, PT, R2, R3, PT ;  /* 0x000000030200720c */ /* 0x000fe40003f04270 */
[----:B------:R-:W-:-:S05]  /*2460*/  IADD3 R0, PT, PT, R4, R5, RZ ;  /* 0x0000000504007210 */ /* 0x000fca0007ffe0ff */
[----:B------:R-:W0:Y:S02]  /*2470*/  SHFL.DOWN PT, R5, R0, 0x8, R3 ;  /* 0x0900000000057989 */ /* 0x000e2400000e0003 */
[----:B0-----:R-:W-:Y:S02]  /*2480*/  SEL R5, R5, RZ, !P0 ;  /* 0x000000ff05057207 */ /* 0x001fe40004000000 */
[----:B------:R-:W-:-:S03]  /*2490*/  ISETP.GT.AND P0, PT, R8, R3, PT ;  /* 0x000000030800720c */ /* 0x000fc60003f04270 */
[----:B------:R-:W-:Y:S01]  /*24a0*/  IMAD.IADD R2, R0, 0x1, R5 ;  /* 0x0000000100027824 */ /* 0x000fe200078e0205 */
[----:B------:R-:W-:-:S04]  /*24b0*/  @!P1 SHF.R.U32.HI R5, RZ, 0x3, R7 ;  /* 0x00000003ff059819 */ /* 0x000fc80000011607 */
[----:B------:R-:W0:Y:S01]  /*24c0*/  SHFL.DOWN PT, R4, R2, 0x10, R3 ;  /* 0x0a00000002047989 */ /* 0x000e2200000e0003 */
[----:B------:R-:W-:-:S05]  /*24d0*/  @!P1 LOP3.LUT R0, R5, 0x7c, RZ, 0xc0, !PT ;  /* 0x0000007c05009812 */ /* 0x000fca00078ec0ff */
[----:B------:R-:W-:Y:S01]  /*24e0*/  @!P1 IMAD.IADD R0, R0, 0x1, R9 ;  /* 0x0000000100009824 */ /* 0x000fe200078e0209 */
        /* <DEDUP_REMOVED lines=12> */
[----:B-1----:R-:W0:Y:S04]  /*25b0*/  LDS R0, [UR4+0xc] ;  /* 0x00000c04ff007984 */ /* 0x002e280008000800 */
[----:B------:R-:W1:Y:S04]  /*25c0*/  LDS.128 R8, [UR4+0x10] ;  /* 0x00001004ff087984 */ /* 0x000e680008000c00 */
[----:B------:R-:W2:Y:S01]  /*25d0*/  LDS.64 R2, [UR4+0x20] ;  /* 0x00002004ff027984 */ /* 0x000ea20008000a00 */
[----:B0-----:R-:W-:Y:S02]  /*25e0*/  SEL R0, R0, RZ, P1 ;  /* 0x000000ff00007207 */ /* 0x001fe40000800000 */
[----:B------:R-:W-:-:S02]  /*25f0*/  ISETP.GT.AND P1, PT, R6, 0x60, PT ;  /* 0x000000600600780c */ /* 0x000fc40003f24270 */
[----:B-1----:R-:W-:Y:S02]  /*2600*/  SEL R8, R8, RZ, P2 ;  /* 0x000000ff08087207 */ /* 0x002fe40001000000 */
[----:B------:R-:W-:Y:S02]  /*2610*/  ISETP.GT.AND P2, PT, R6, 0x80, PT ;  /* 0x000000800600780c */ /* 0x000fe40003f44270 */
[----:B------:R-:W-:Y:S02]  /*2620*/  SEL R9, R9, RZ, P1 ;  /* 0x000000ff09097207 */ /* 0x000fe40000800000 */
[----:B------:R-:W-:Y:S02]  /*2630*/  IADD3 R0, PT, PT, R8, R0, R5 ;  /* 0x0000000008007210 */ /* 0x000fe40007ffe005 */
[----:B------:R-:W-:Y:S02]  /*2640*/  SEL R10, R10, RZ, P2 ;  /* 0x000000ff0a0a7207 */ /* 0x000fe40001000000 */
[----:B------:R-:W-:-:S02]  /*2650*/  ISETP.GT.AND P1, PT, R6, 0xc0, PT ;  /* 0x000000c00600780c */ /* 0x000fc40003f24270 */
[----:B------:R-:W-:Y:S02]  /*2660*/  ISETP.GT.AND P2, PT, R6, 0xe0, PT ;  /* 0x000000e00600780c */ /* 0x000fe40003f44270 */
[----:B------:R-:W-:Y:S02]  /*2670*/  SEL R11, R11, RZ, P3 ;  /* 0x000000ff0b0b7207 */ /* 0x000fe40001800000 */
[----:B------:R-:W-:Y:S02]  /*2680*/  IADD3 R0, PT, PT, R10, R0, R9 ;  /* 0x000000000a007210 */ /* 0x000fe40007ffe009 */
[----:B--2---:R-:W-:Y:S02]  /*2690*/  SEL R2, R2, RZ, P1 ;  /* 0x000000ff02027207 */ /* 0x004fe40000800000 */
[----:B------:R-:W-:Y:S02]  /*26a0*/  SEL R3, R3, RZ, P2 ;  /* 0x000000ff03037207 */ /* 0x000fe40001000000 */
[----:B------:R-:W-:-:S04]  /*26b0*/  IADD3 R0, PT, PT, R2, R0, R11 ;  /* 0x0000000002007210 */ /* 0x000fc80007ffe00b */
[----:B------:R-:W-:Y:S01]  /*26c0*/  IADD3 R5, PT, PT, R0, R3, RZ ;  /* 0x0000000300057210 */ /* 0x000fe20007ffe0ff */
[----:B------:R-:W-:Y:S06]  /*26d0*/  BRA `(.L_x_72) ;  /* 0x0000005000087947 */ /* 0x000fec0003800000 */
.L_x_58:
[----:B------:R-:W0:Y:S01]  /*26e0*/  LDCU UR5, c[0x0][0x390] ;  /* 0x00007200ff0577ac */ /* 0x000e220008000800 */
[----:B------:R-:W1:Y:S01]  /*26f0*/  S2R R12, SR_TID.X ;  /* 0x00000000000c7919 */ /* 0x000e620000002100 */
[----:B------:R-:W-:Y:S01]  /*2700*/  IMAD.MOV.U32 R4, RZ, RZ, RZ ;  /* 0x000000ffff047224 */ /* 0x000fe200078e00ff */
[----:B------:R-:W2:Y:S01]  /*2710*/  LDCU UR12, c[0x0][0x380] ;  /* 0x00007000ff0c77ac */ /* 0x000ea20008000800 */
[----:B------:R-:W3:Y:S01]  /*2720*/  LDCU.64 UR10, c[0x0][0x388] ;  /* 0x00007100ff0a77ac */ /* 0x000ee20008000a00 */
[----:B------:R-:W4:Y:S01]  /*2730*/  LDCU.64 UR14, c[0x0][0x398] ;  /* 0x00007300ff0e77ac */ /* 0x000f220008000a00 */
[----:B0-----:R-:W-:Y:S01]  /*2740*/  IMAD.U32 R10, RZ, RZ, UR5 ;  /* 0x00000005ff0a7e24 */ /* 0x001fe2000f8e00ff */
[----:B------:R-:W0:Y:S01]  /*2750*/  LDCU UR5, c[0x0][0x384] ;  /* 0x00007080ff0577ac */ /* 0x000e220008000800 */
[----:B--2---:R-:W-:-:S03]  /*2760*/  MOV R37, UR12 ;  /* 0x0000000c00257c02 */ /* 0x004fc60008000f00 */
[----:B------:R-:W-:-:S04]  /*2770*/  IABS R11, R10 ;  /* 0x0000000a000b7213 */ /* 0x000fc80000000000 */
[----:B------:R-:W2:Y:S01]  /*2780*/  I2F.RP R0, R11 ;  /* 0x0000000b00007306 */ /* 0x000ea20000209400 */
[----:B-1----:R-:W-:-:S04]  /*2790*/  IADD3 R37, PT, PT, R37, UR4, R12 ;  /* 0x0000000425257c10 */ /* 0x002fc8000fffe00c */
[C---:B------:R-:W-:Y:S01]  /*27a0*/  IADD3 R9, PT, PT, R37.reuse, 0x200, RZ ;  /* 0x0000020025097810 */ /* 0x040fe20007ffe0ff */
[----:B------:R-:W-:Y:S01]  /*27b0*/  VIADD R3, R37, 0x100 ;  /* 0x0000010025037836 */ /* 0x000fe20000000000 */
[----:B------:R-:W-:Y:S02]  /*27c0*/  IABS R16, R37 ;  /* 0x0000002500107213 */ /* 0x000fe40000000000 */
[----:B------:R-:W-:Y:S01]  /*27d0*/  IABS R6, R9 ;  /* 0x0000000900067213 */ /* 0x000fe20000000000 */
[----:B--2---:R-:W1:Y:S01]  /*27e0*/  MUFU.RCP R0, R0 ;  /* 0x0000000000007308 */ /* 0x004e620000001000 */
[----:B------:R-:W-:Y:S01]  /*27f0*/  IABS R2, R3 ;  /* 0x0000000300027213 */ /* 0x000fe20000000000 */
[----:B-1----:R-:W-:-:S06]  /*2800*/  VIADD R8, R0, 0xffffffe ;  /* 0x0ffffffe00087836 */ /* 0x002fcc0000000000 */
[----:B------:R-:W1:Y:S02]  /*2810*/  F2I.FTZ.U32.TRUNC.NTZ R8, R8 ;  /* 0x0000000800087305 */ /* 0x000e64000021f000 */
[----:B-1----:R-:W-:Y:S02]  /*2820*/  IMAD R7, R8, R11, RZ ;  /* 0x0000000b08077224 */ /* 0x002fe400078e02ff */
[----:B------:R-:W-:Y:S02]  /*2830*/  IMAD.MOV.U32 R5, RZ, RZ, R8 ;  /* 0x000000ffff057224 */ /* 0x000fe400078e0008 */
[----:B------:R-:W-:-:S04]  /*2840*/  IMAD.MOV R7, RZ, RZ, -R7 ;  /* 0x000000ffff077224 */ /* 0x000fc800078e0a07 */
[----:B------:R-:W-:-:S04]  /*2850*/  IMAD.HI.U32 R15, R8, R7, R4 ;  /* 0x00000007080f7227 */ /* 0x000fc800078e0004 */
[----:B------:R-:W-:-:S04]  /*2860*/  IMAD.HI.U32 R5, R8, R7, R4 ;  /* 0x0000000708057227 */ /* 0x000fc800078e0004 */
[----:B------:R-:W-:-:S04]  /*2870*/  IMAD.HI.U32 R0, R15, R2, RZ ;  /* 0x000000020f007227 */ /* 0x000fc800078e00ff */
[----:B------:R-:W-:Y:S01]  /*2880*/  IMAD.HI.U32 R4, R5, R6, RZ ;  /* 0x0000000605047227 */ /* 0x000fe200078e00ff */
[----:B------:R-:W-:-:S03]  /*2890*/  IADD3 R5, PT, PT, -R0, RZ, RZ ;  /* 0x000000ff00057210 */ /* 0x000fc60007ffe1ff */
[----:B------:R-:W-:Y:S02]  /*28a0*/  IMAD.MOV R14, RZ, RZ, -R4 ;  /* 0x000000ffff0e7224 */ /* 0x000fe400078e0a04 */
[----:B------:R-:W-:-:S04]  /*28b0*/  IMAD.HI.U32 R15, R15, R16, RZ ;  /* 0x000000100f0f7227 */ /* 0x000fc800078e00ff */
[C---:B------:R-:W-:Y:S01]  /*28c0*/  IMAD R2, R11.reuse, R5, R2 ;  /* 0x000000050b027224 */ /* 0x040fe200078e0202 */
[----:B------:R-:W-:Y:S01]  /*28d0*/  MOV R5, R11 ;  /* 0x0000000b00057202 */ /* 0x000fe20000000f00 */
[----:B------:R-:W-:Y:S02]  /*28e0*/  IMAD R6, R11, R14, R6 ;  /* 0x0000000e0b067224 */ /* 0x000fe400078e0206 */
[----:B------:R-:W-:Y:S01]  /*28f0*/  IMAD.MOV R17, RZ, RZ, -R15 ;  /* 0x000000ffff117224 */ /* 0x000fe200078e0a0f */
[C---:B------:R-:W-:Y:S02]  /*2900*/  ISETP.GT.U32.AND P4, PT, R5.reuse, R2, PT ;  /* 0x000000020500720c */ /* 0x040fe40003f84070 */
[----:B------:R-:W-:Y:S01]  /*2910*/  ISETP.GT.U32.AND P1, PT, R5, R6, PT ;  /* 0x000000060500720c */ /* 0x000fe20003f24070 */
[----:B------:R-:W-:-:S05]  /*2920*/  IMAD R16, R11, R17, R16 ;  /* 0x000000110b107224 */ /* 0x000fca00078e0210 */
[----:B------:R-:W-:-:S05]  /*2930*/  ISETP.GT.U32.AND P3, PT, R5, R16, PT ;  /* 0x000000100500720c */ /* 0x000fca0003f64070 */
[--C-:B------:R-:W-:Y:S02]  /*2940*/  @!P4 IMAD.IADD R2, R2, 0x1, -R11.reuse ;  /* 0x000000010202c824 */ /* 0x100fe400078e0a0b */
[----:B------:R-:W-:Y:S01]  /*2950*/  @!P1 IMAD.IADD R6, R6, 0x1, -R11 ;  /* 0x0000000106069824 */ /* 0x000fe200078e0a0b */
[----:B------:R-:W-:Y:S01]  /*2960*/  @!P1 IADD3 R4, PT, PT, R4, 0x1, RZ ;  /* 0x0000000104049810 */ /* 0x000fe20007ffe0ff */
[----:B------:R-:W-:Y:S01]  /*2970*/  @!P4 VIADD R0, R0, 0x1 ;  /* 0x000000010000c836 */ /* 0x000fe20000000000 */
[----:B------:R-:W-:Y:S02]  /*2980*/  ISETP.GE.U32.AND P5, PT, R2, R5, PT ;  /* 0x000000050200720c */ /* 0x000fe40003fa6070 */
[----:B------:R-:W-:Y:S01]  /*2990*/  LOP3.LUT R2, R3, R10, RZ, 0x3c, !PT ;  /* 0x0000000a03027212 */ /* 0x000fe200078e3cff */
[----:B------:R-:W-:Y:S01]  /*29a0*/  @!P3 VIADD R15, R15, 0x1 ;  /* 0x000000010f0fb836 */ /* 0x000fe20000000000 */
[----:B------:R-:W-:Y:S02]  /*29b0*/  @!P3 IADD3 R16, PT, PT, R16, -R11, RZ ;  /* 0x8000000b1010b210 */ /* 0x000fe40007ffe0ff */
[----:B------:R-:W-:-:S02]  /*29c0*/  ISETP.GE.U32.AND P6, PT, R6, R5, PT ;  /* 0x000000050600720c */ /* 0x000fc40003fc6070 */
[----:B------:R-:W-:Y:S02]  /*29d0*/  ISETP.GE.U32.AND P0, PT, R16, R5, PT ;  /* 0x000000051000720c */ /* 0x000fe40003f06070 */
[----:B------:R-:W-:Y:S02]  /*29e0*/  ISETP.GE.AND P2, PT, R2, RZ, PT ;  /* 0x000000ff0200720c */ /* 0x000fe40003f46270 */
[-C--:B------:R-:W-:Y:S01]  /*29f0*/  LOP3.LUT R6, R9, R10.reuse, RZ, 0x3c, !PT ;  /* 0x0000000a09067212 */ /* 0x080fe200078e3cff */
[----:B------:R-:W-:Y:S01]  /*2a00*/  @P5 VIADD R0, R0, 0x1 ;  /* 0x0000000100005836 */ /* 0x000fe20000000000 */
[----:B------:R-:W-:Y:S02]  /*2a10*/  LOP3.LUT R2, R37, R10, RZ, 0x3c, !PT ;  /* 0x0000000a25027212 */ /* 0x000fe400078e3cff */
[----:B------:R-:W-:Y:S02]  /*2a20*/  ISETP.GE.AND P3, PT, R6, RZ, PT ;  /* 0x000000ff0600720c */ /* 0x000fe40003f66270 */
[----:B------:R-:W-:Y:S01]  /*2a30*/  ISETP.GE.AND P4, PT, R2, RZ, PT ;  /* 0x000000ff0200720c */ /* 0x000fe20003f86270 */
[----:B------:R-:W-:Y:S01]  /*2a40*/  @P6 VIADD R4, R4, 0x1 ;  /* 0x0000000104046836 */ /* 0x000fe20000000000 */
[----:B------:R-:W-:-:S02]  /*2a50*/  ISETP.NE.AND P1, PT, R10, RZ, PT ;  /* 0x000000ff0a00720c */ /* 0x000fc40003f25270 */
[----:B------:R-:W-:Y:S01]  /*2a60*/  @P0 IADD3 R15, PT, PT, R15, 0x1, RZ ;  /* 0x000000010f0f0810 */ /* 0x000fe20007ffe0ff */
[----:B------:R-:W-:Y:S01]  /*2a70*/  IMAD.MOV.U32 R17, RZ, RZ, R4 ;  /* 0x000000ffff117224 */ /* 0x000fe200078e0004 */
[----:B------:R-:W-:Y:S01]  /*2a80*/  LOP3.LUT R4, RZ, R10, RZ, 0x33, !PT ;  /* 0x0000000aff047212 */ /* 0x000fe200078e33ff */
[----:B------:R-:W-:Y:S01]  /*2a90*/  @!P2 IMAD.MOV R0, RZ, RZ, -R0 ;  /* 0x000000ffff00a224 */ /* 0x000fe200078e0a00 */
[----:B---3--:R-:W-:-:S03]  /*2aa0*/  MOV R2, UR11 ;  /* 0x0000000b00027c02 */ /* 0x008fc60008000f00 */
[----:B------:R-:W-:Y:S02]  /*2ab0*/  @!P3 IADD3 R17, PT, PT, -R17, RZ, RZ ;  /* 0x000000ff1111b210 */ /* 0x000fe40007ffe1ff */
[----:B------:R-:W-:Y:S01]  /*2ac0*/  @!P4 IMAD.MOV R15, RZ, RZ, -R15 ;  /* 0x000000ffff0fc224 */ /* 0x000fe200078e0a0f */
[C---:B------:R-:W-:Y:S02]  /*2ad0*/  SEL R14, R4.reuse, R0, !P1 ;  /* 0x00000000040e7207 */ /* 0x040fe40004800000 */
[C---:B------:R-:W-:Y:S02]  /*2ae0*/  SEL R16, R4.reuse, R17, !P1 ;  /* 0x0000001104107207 */ /* 0x040fe40004800000 */
[----:B------:R-:W-:Y:S01]  /*2af0*/  SEL R6, R4, R15, !P1 ;  /* 0x0000000f04067207 */ /* 0x000fe20004800000 */
[----:B------:R-:W-:Y:S01]  /*2b00*/  IMAD.MOV R17, RZ, RZ, -R14 ;  /* 0x000000ffff117224 */ /* 0x000fe200078e0a0e */
[----:B------:R-:W-:-:S03]  /*2b10*/  IADD3 R23, PT, PT, -R16, RZ, RZ ;  /* 0x000000ff10177210 */ /* 0x000fc60007ffe1ff */
[----:B------:R-:W-:Y:S02]  /*2b20*/  IMAD.MOV R0, RZ, RZ, -R6 ;  /* 0x000000ffff007224 */ /* 0x000fe400078e0a06 */
[C---:B------:R-:W-:Y:S02]  /*2b30*/  IMAD R17, R10.reuse, R17, R3 ;  /* 0x000000110a117224 */ /* 0x040fe400078e0203 */
[C---:B------:R-:W-:Y:S02]  /*2b40*/  IMAD R23, R10.reuse, R23, R9 ;  /* 0x000000170a177224 */ /* 0x040fe400078e0209 */
[----:B------:R-:W-:Y:S02]  /*2b50*/  IMAD.U32 R3, RZ, RZ, UR10 ;  /* 0x0000000aff037e24 */ /* 0x000fe4000f8e00ff */
[----:B------:R-:W-:Y:S02]  /*2b60*/  IMAD R9, R10, R0, R37 ;  /* 0x000000000a097224 */ /* 0x000fe400078e0225 */
[--C-:B------:R-:W-:Y:S01]  /*2b70*/  IMAD.IADD R15, R6, 0x1, R3.reuse ;  /* 0x00000001060f7824 */ /* 0x100fe200078e0203 */
[----:B------:R-:W-:Y:S01]  /*2b80*/  IADD3 R6, PT, PT, R17, R2, RZ ;  /* 0x0000000211067210 */ /* 0x000fe20007ffe0ff */
[----:B0-----:R-:W-:Y:S01]  /*2b90*/  IMAD.U32 R0, RZ, RZ, UR5 ;  /* 0x00000005ff007e24 */ /* 0x001fe2000f8e00ff */
[----:B------:R-:W-:Y:S01]  /*2ba0*/  IADD3 R25, PT, PT, R16, R3, RZ ;  /* 0x0000000310197210 */ /* 0x000fe20007ffe0ff */
[--C-:B------:R-:W-:Y:S01]  /*2bb0*/  IMAD.IADD R9, R9, 0x1, R2.reuse ;  /* 0x0000000109097824 */ /* 0x100fe200078e0202 */
[----:B----4-:R-:W-:Y:S01]  /*2bc0*/  MOV R17, UR15 ;  /* 0x0000000f00117c02 */ /* 0x010fe20008000f00 */
[----:B------:R-:W-:Y:S01]  /*2bd0*/  IMAD.IADD R21, R14, 0x1, R3 ;  /* 0x000000010e157824 */ /* 0x000fe200078e0203 */
[----:B------:R-:W-:Y:S01]  /*2be0*/  IADD3 R31, PT, PT, R37, 0x500, RZ ;  /* 0x00000500251f7810 */ /* 0x000fe20007ffe0ff */
[----:B------:R-:W-:Y:S01]  /*2bf0*/  IMAD.IADD R23, R23, 0x1, R2 ;  /* 0x0000000117177824 */ /* 0x000fe200078e0202 */
[----:B------:R-:W-:Y:S01]  /*2c00*/  IADD3 R35, PT, PT, R37, 0x600, RZ ;  /* 0x0000060025237810 */ /* 0x000fe20007ffe0ff */
[-C--:B------:R-:W-:Y:S01]  /*2c10*/  IMAD R9, R15, R0.reuse, R9 ;  /* 0x000000000f097224 */ /* 0x080fe200078e0209 */
[----:B------:R-:W0:Y:S01]  /*2c20*/  LDCU UR5, c[0x0][0x3d8] ;  /* 0x00007b00ff0577ac */ /* 0x000e220008000800 */
[----:B------:R-:W-:-:S02]  /*2c30*/  IMAD R15, R21, R0, R6 ;  /* 0x00000000150f7224 */ /* 0x000fc400078e0206 */
[----:B------:R-:W-:Y:S02]  /*2c40*/  IMAD.U32 R16, RZ, RZ, UR14 ;  /* 0x0000000eff107e24 */ /* 0x000fe4000f8e00ff */
[----:B------:R-:W-:Y:S02]  /*2c50*/  IMAD R21, R25, R0, R23 ;  /* 0x0000000019157224 */ /* 0x000fe400078e0217 */
[----:B------:R-:W-:-:S04]  /*2c60*/  IMAD.WIDE R28, R9, 0x4, R16 ;  /* 0x00000004091c7825 */ /* 0x000fc800078e0210 */
[--C-:B------:R-:W-:Y:S01]  /*2c70*/  IMAD.WIDE R20, R21, 0x4, R16.reuse ;  /* 0x0000000415147825 */ /* 0x100fe200078e0210 */
[----:B------:R-:W2:Y:S03]  /*2c80*/  LDG.E R9, desc[UR6][R28.64] ;  /* 0x000000061c097981 */ /* 0x000ea6000c1e1900 */
[----:B------:R-:W-:Y:S02]  /*2c90*/  IMAD.WIDE R14, R15, 0x4, R16 ;  /* 0x000000040f0e7825 */ /* 0x000fe400078e0210 */
[----:B------:R-:W2:Y:S04]  /*2ca0*/  LDG.E R20, desc[UR6][R20.64] ;  /* 0x0000000614147981 */ /* 0x000ea8000c1e1900 */
[----:B------:R1:W2:Y:S01]  /*2cb0*/  LDG.E R6, desc[UR6][R14.64] ;  /* 0x000000060e067981 */ /* 0x0002a2000c1e1900 */
[----:B------:R-:W-:Y:S01]  /*2cc0*/  VIADD R27, R37, 0x300 ;  /* 0x00000300251b7836 */ /* 0x000fe20000000000 */
[----:B-1----:R-:W-:Y:S01]  /*2cd0*/  MOV R15, R8 ;  /* 0x00000008000f7202 */ /* 0x002fe20000000f00 */
[----:B------:R-:W-:-:S03]  /*2ce0*/  IMAD.MOV.U32 R14, RZ, RZ, RZ ;  /* 0x000000ffff0e7224 */ /* 0x000fc600078e00ff */
[----:B------:R-:W-:Y:S01]  /*2cf0*/  IABS R26, R27 ;  /* 0x0000001b001a7213 */ /* 0x000fe20000000000 */
[----:B------:R-:W-:-:S06]  /*2d00*/  IMAD.HI.U32 R23, R8, R7, R14 ;  /* 0x0000000708177227 */ /* 0x000fcc00078e000e */
[----:B------:R-:W-:-:S04]  /*2d10*/  IMAD.HI.U32 R29, R23, R26, RZ ;  /* 0x0000001a171d7227 */ /* 0x000fc800078e00ff */
[----:B------:R-:W-:Y:S02]  /*2d20*/  VIADD R23, R37, 0x400 ;  /* 0x0000040025177836 */ /* 0x000fe40000000000 */
[----:B------:R-:W-:Y:S02]  /*2d30*/  IMAD.MOV R22, RZ, RZ, -R29 ;  /* 0x000000ffff167224 */ /* 0x000fe400078e0a1d */
[----:B------:R-:W-:Y:S01]  /*2d40*/  IMAD.HI.U32 R21, R8, R7, R14 ;  /* 0x0000000708157227 */ /* 0x000fe200078e000e */
[----:B------:R-:W-:-:S03]  /*2d50*/  IABS R34, R31 ;  /* 0x0000001f00227213 */ /* 0x000fc60000000000 */
[----:B------:R-:W-:Y:S01]  /*2d60*/  IMAD.HI.U32 R15, R8, R7, R14 ;  /* 0x00000007080f7227 */ /* 0x000fe200078e000e */
[----:B------:R-:W-:-:S03]  /*2d70*/  IABS R32, R23 ;  /* 0x0000001700207213 */ /* 0x000fc60000000000 */
[----:B------:R-:W-:Y:S02]  /*2d80*/  IMAD R26, R11, R22, R26 ;  /* 0x000000160b1a7224 */ /* 0x000fe400078e021a */
[----:B------:R-:W-:-:S03]  /*2d90*/  IMAD.HI.U32 R22, R15, R34, RZ ;  /* 0x000000220f167227 */ /* 0x000fc600078e00ff */
[----:B------:R-:W-:Y:S01]  /*2da0*/  ISETP.GT.U32.AND P5, PT, R5, R26, PT ;  /* 0x0000001a0500720c */ /* 0x000fe20003fa4070 */
[----:B------:R-:W-:-:S04]  /*2db0*/  IMAD.HI.U32 R28, R21, R32, RZ ;  /* 0x00000020151c7227 */ /* 0x000fc800078e00ff */
[----:B------:R-:W-:Y:S02]  /*2dc0*/  IMAD.MOV R15, RZ, RZ, -R22 ;  /* 0x000000ffff0f7224 */ /* 0x000fe400078e0a16 */
[----:B------:R-:W-:Y:S02]  /*2dd0*/  IMAD.MOV R14, RZ, RZ, -R28 ;  /* 0x000000ffff0e7224 */ /* 0x000fe400078e0a1c */
[----:B------:R-:W-:Y:S01]  /*2de0*/  IMAD R34, R11, R15, R34 ;  /* 0x0000000f0b227224 */ /* 0x000fe200078e0222 */
[----:B------:R-:W-:Y:S01]  /*2df0*/  LOP3.LUT R15, R23, R10, RZ, 0x3c, !PT ;  /* 0x0000000a170f7212 */ /* 0x000fe200078e3cff */
[----:B------:R-:W-:Y:S01]  /*2e00*/  IMAD R32, R11, R14, R32 ;  /* 0x0000000e0b207224 */ /* 0x000fe200078e0220 */
[----:B------:R-:W-:Y:S02]  /*2e10*/  LOP3.LUT R14, R27, R10, RZ, 0x3c, !PT ;  /* 0x0000000a1b0e7212 */ /* 0x000fe400078e3cff */
[----:B------:R-:W-:Y:S02]  /*2e20*/  ISETP.GE.AND P3, PT, R15, RZ, PT ;  /* 0x000000ff0f00720c */ /* 0x000fe40003f66270 */
[----:B------:R-:W-:-:S02]  /*2e30*/  @!P5 IADD3 R26, PT, PT, R26, -R11, RZ ;  /* 0x8000000b1a1ad210 */ /* 0x000fc40007ffe0ff */
[----:B------:R-:W-:Y:S01]  /*2e40*/  ISETP.GE.AND P2, PT, R14, RZ, PT ;  /* 0x000000ff0e00720c */ /* 0x000fe20003f46270 */
[----:B------:R-:W-:Y:S01]  /*2e50*/  IMAD.MOV.U32 R14, RZ, RZ, RZ ;  /* 0x000000ffff0e7224 */ /* 0x000fe200078e00ff */
[----:B------:R-:W-:Y:S02]  /*2e60*/  MOV R15, R8 ;  /* 0x00000008000f7202 */ /* 0x000fe40000000f00 */
[----:B------:R-:W-:Y:S01]  /*2e70*/  ISETP.GE.U32.AND P0, PT, R26, R5, PT ;  /* 0x000000051a00720c */ /* 0x000fe20003f06070 */
[----:B------:R-:W-:Y:S01]  /*2e80*/  IMAD.HI.U32 R30, R8, R7, R14 ;  /* 0x00000007081e7227 */ /* 0x000fe200078e000e */
[----:B------:R-:W-:-:S03]  /*2e90*/  ISETP.GT.U32.AND P4, PT, R5, R32, PT ;  /* 0x000000200500720c */ /* 0x000fc60003f84070 */
[----:B------:R-:W-:Y:S01]  /*2ea0*/  IMAD.HI.U32 R26, R8, R7, R14 ;  /* 0x00000007081a7227 */ /* 0x000fe200078e000e */
[----:B------:R-:W-:Y:S02]  /*2eb0*/  IABS R14, R35 ;  /* 0x00000023000e7213 */ /* 0x000fe40000000000 */
[----:B------:R-:W-:Y:S01]  /*2ec0*/  LOP3.LUT R21, R31, R10, RZ, 0x3c, !PT ;  /* 0x0000000a1f157212 */ /* 0x000fe200078e3cff */
[----:B------:R-:W-:-:S03]  /*2ed0*/  @!P5 VIADD R29, R29, 0x1 ;  /* 0x000000011d1dd836 */ /* 0x000fc60000000000 */
[----:B------:R-:W-:Y:S02]  /*2ee0*/  ISETP.GE.AND P5, PT, R21, RZ, PT ;  /* 0x000000ff1500720c */ /* 0x000fe40003fa6270 */
[C---:B------:R-:W-:Y:S01]  /*2ef0*/  IADD3 R21, PT, PT, R37.reuse, 0x700, RZ ;  /* 0x0000070025157810 */ /* 0x040fe20007ffe0ff */
[----:B------:R-:W-:Y:S02]  /*2f00*/  @!P4 IMAD.IADD R32, R32, 0x1, -R11 ;  /* 0x000000012020c824 */ /* 0x000fe400078e0a0b */
[----:B------:R-:W-:Y:S02]  /*2f10*/  VIADD R25, R37, 0x800 ;  /* 0x0000080025197836 */ /* 0x000fe40000000000 */
[----:B------:R-:W-:Y:S01]  /*2f20*/  @P0 VIADD R29, R29, 0x1 ;  /* 0x000000011d1d0836 */ /* 0x000fe20000000000 */
[----:B------:R-:W-:Y:S01]  /*2f30*/  ISETP.GE.U32.AND P0, PT, R32, R5, PT ;  /* 0x000000052000720c */ /* 0x000fe20003f06070 */
[----:B------:R-:W-:Y:S01]  /*2f40*/  @!P4 VIADD R28, R28, 0x1 ;  /* 0x000000011c1cc836 */ /* 0x000fe20000000000 */
[----:B------:R-:W-:-:S11]  /*2f50*/  ISETP.GT.U32.AND P6, PT, R5, R34, PT ;  /* 0x000000220500720c */ /* 0x000fd60003fc4070 */
[----:B------:R-:W-:-:S05]  /*2f60*/  @P0 VIADD R28, R28, 0x1 ;  /* 0x000000011c1c0836 */ /* 0x000fca0000000000 */
[----:B------:R-:W-:Y:S01]  /*2f70*/  @!P3 IADD3 R28, PT, PT, -R28, RZ, RZ ;  /* 0x000000ff1c1cb210 */ /* 0x000fe20007ffe1ff */
[----:B------:R-:W-:Y:S02]  /*2f80*/  @!P6 IMAD.IADD R34, R34, 0x1, -R11 ;  /* 0x000000012222e824 */ /* 0x000fe400078e0a0b */
[----:B------:R-:W-:-:S03]  /*2f90*/  @!P2 IMAD.MOV R29, RZ, RZ, -R29 ;  /* 0x000000ffff1da224 */ /* 0x000fc600078e0a1d */
[----:B------:R-:W-:Y:S01]  /*2fa0*/  ISETP.GE.U32.AND P2, PT, R34, R5, PT ;  /* 0x000000052200720c */ /* 0x000fe20003f46070 */
[----:B------:R-:W-:Y:S01]  /*2fb0*/  @!P6 VIADD R22, R22, 0x1 ;  /* 0x000000011616e836 */ /* 0x000fe20000000000 */
[----:B------:R-:W-:-:S11]  /*2fc0*/  SEL R28, R4, R28, !P1 ;  /* 0x0000001c041c7207 */ /* 0x000fd60004800000 */
[----:B------:R-:W-:-:S05]  /*2fd0*/  @P2 VIADD R22, R22, 0x1 ;  /* 0x0000000116162836 */ /* 0x000fca0000000000 */
[----:B------:R-:W-:Y:S02]  /*2fe0*/  @!P5 IADD3 R22, PT, PT, -R22, RZ, RZ ;  /* 0x000000ff1616d210 */ /* 0x000fe40007ffe1ff */
[----:B--2---:R-:W-:Y:S01]  /*2ff0*/  IADD3 R9, PT, PT, R20, R6, R9 ;  /* 0x0000000614097210 */ /* 0x004fe20007ffe009 */
[----:B------:R-:W-:Y:S02]  /*3000*/  IMAD.MOV.U32 R6, RZ, RZ, R14 ;  /* 0x000000ffff067224 */ /* 0x000fe400078e000e */
[----:B------:R-:W-:Y:S02]  /*3010*/  HFMA2 R14, -RZ, RZ, 0, 0 ;  /* 0x00000000ff0e7431 */ /* 0x000fe400000001ff */
[----:B------:R-:W-:-:S04]  /*3020*/  IMAD.HI.U32 R30, R30, R6, RZ ;  /* 0x000000061e1e7227 */ /* 0x000fc800078e00ff */
[----:B------:R-:W-:Y:S01]  /*3030*/  IMAD.HI.U32 R33, R8, R7, R14 ;  /* 0x0000000708217227 */ /* 0x000fe200078e000e */
[----:B------:R-:W-:Y:S02]  /*3040*/  IABS R15, R21 ;  /* 0x00000015000f7213 */ /* 0x000fe40000000000 */
[----:B------:R-:W-:Y:S01]  /*3050*/  IABS R14, R25 ;  /* 0x00000019000e7213 */ /* 0x000fe20000000000 */
[----:B------:R-:W-:Y:S02]  /*3060*/  IMAD.MOV R32, RZ, RZ, -R30 ;  /* 0x000000ffff207224 */ /* 0x000fe400078e0a1e */
[----:B------:R-:W-:-:S04]  /*3070*/  IMAD.HI.U32 R20, R26, R15, RZ ;  /* 0x0000000f1a147227 */ /* 0x000fc800078e00ff */
[----:B------:R-:W-:Y:S02]  /*3080*/  IMAD R6, R11, R32, R6 ;  /* 0x000000200b067224 */ /* 0x000fe400078e0206 */
[----:B------:R-:W-:-:S04]  /*3090*/  IMAD.HI.U32 R26, R33, R14, RZ ;  /* 0x0000000e211a7227 */ /* 0x000fc800078e00ff */
[----:B------:R-:W-:-:S04]  /*30a0*/  IMAD.MOV R32, RZ, RZ, -R20 ;  /* 0x000000ffff207224 */ /* 0x000fc800078e0a14 */
[----:B------:R-:W-:Y:S01]  /*30b0*/  IMAD R32, R11, R32, R15 ;  /* 0x000000200b207224 */ /* 0x000fe200078e020f */
[----:B------:R-:W-:-:S05]  /*30c0*/  IADD3 R15, PT, PT, -R26, RZ, RZ ;  /* 0x000000ff1a0f7210 */ /* 0x000fca0007ffe1ff */
[----:B------:R-:W-:Y:S01]  /*30d0*/  IMAD R14, R11, R15, R14 ;  /* 0x0000000f0b0e7224 */ /* 0x000fe200078e020e */
[----:B------:R-:W-:-:S04]  /*30e0*/  ISETP.GT.U32.AND P4, PT, R5, R6, PT ;  /* 0x000000060500720c */ /* 0x000fc80003f84070 */
[C---:B------:R-:W-:Y:S02]  /*30f0*/  ISETP.GT.U32.AND P3, PT, R5.reuse, R14, PT ;  /* 0x0000000e0500720c */ /* 0x040fe40003f64070 */
[----:B------:R-:W-:Y:S02]  /*3100*/  ISETP.GT.U32.AND P0, PT, R5, R32, PT ;  /* 0x000000200500720c */ /* 0x000fe40003f04070 */
[----:B------:R-:W-:-:S05]  /*3110*/  MOV R15, R8 ;  /* 0x00000008000f7202 */ /* 0x000fca0000000f00 */
[----:B------:R-:W-:-:S04]  /*3120*/  @!P4 IMAD.IADD R6, R6, 0x1, -R11 ;  /* 0x000000010606c824 */ /* 0x000fc800078e0a0b */
[----:B------:R-:W-:Y:S02]  /*3130*/  @!P3 IMAD.IADD R14, R14, 0x1, -R11 ;  /* 0x000000010e0eb824 */ /* 0x000fe400078e0a0b */
[----:B------:R-:W-:-:S03]  /*3140*/  @!P4 VIADD R30, R30, 0x1 ;  /* 0x000000011e1ec836 */ /* 0x000fc60000000000 */
[-C--:B------:R-:W-:Y:S01]  /*3150*/  ISETP.GE.U32.AND P4, PT, R14, R5.reuse, PT ;  /* 0x000000050e00720c */ /* 0x080fe20003f86070 */
[----:B------:R-:W-:Y:S01]  /*3160*/  IMAD.MOV.U32 R14, RZ, RZ, RZ ;  /* 0x000000ffff0e7224 */ /* 0x000fe200078e00ff */
[----:B------:R-:W-:Y:S01]  /*3170*/  ISETP.GE.U32.AND P6, PT, R6, R5, PT ;  /* 0x000000050600720c */ /* 0x000fe20003fc6070 */
[----:B------:R-:W-:Y:S01]  /*3180*/  VIADD R33, R37, 0x900 ;  /* 0x0000090025217836 */ /* 0x000fe20000000000 */
[----:B------:R-:W-:Y:S01]  /*3190*/  @!P0 IADD3 R32, PT, PT, R32, -R11, RZ ;  /* 0x8000000b20208210 */ /* 0x000fe20007ffe0ff */
[----:B------:R-:W-:Y:S01]  /*31a0*/  IMAD.HI.U32 R15, R8, R7, R14 ;  /* 0x00000007080f7227 */ /* 0x000fe200078e000e */
[----:B------:R-:W-:Y:S02]  /*31b0*/  LOP3.LUT R6, R35, R10, RZ, 0x3c, !PT ;  /* 0x0000000a23067212 */ /* 0x000fe400078e3cff */
[----:B------:R-:W-:Y:S02]  /*31c0*/  SEL R14, R4, R29, !P1 ;  /* 0x0000001d040e7207 */ /* 0x000fe40004800000 */
[----:B------:R-:W-:-:S02]  /*31d0*/  ISETP.GE.U32.AND P2, PT, R32, R5, PT ;  /* 0x000000052000720c */ /* 0x000fc40003f46070 */
[----:B------:R-:W-:Y:S01]  /*31e0*/  ISETP.GE.AND P5, PT, R6, RZ, PT ;  /* 0x000000ff0600720c */ /* 0x000fe20003fa6270 */
[----:B------:R-:W-:Y:S01]  /*31f0*/  IMAD.MOV R6, RZ, RZ, -R14 ;  /* 0x000000ffff067224 */ /* 0x000fe200078e0a0e */
[----:B------:R-:W-:-:S03]  /*3200*/  IABS R32, R33 ;  /* 0x0000002100207213 */ /* 0x000fc60000000000 */
[----:B------:R-:W-:Y:S02]  /*3210*/  IMAD R27, R10, R6, R27 ;  /* 0x000000060a1b7224 */ /* 0x000fe400078e021b */
[----:B------:R-:W-:Y:S01]  /*3220*/  IMAD.HI.U32 R6, R15, R32, RZ ;  /* 0x000000200f067227 */ /* 0x000fe200078e00ff */
[----:B------:R-:W-:-:S05]  /*3230*/  IADD3 R15, PT, PT, -R28, RZ, RZ ;  /* 0x000000ff1c0f7210 */ /* 0x000fca0007ffe1ff */
[----:B------:R-:W-:Y:S02]  /*3240*/  IMAD R23, R10, R15, R23 ;  /* 0x0000000f0a177224 */ /* 0x000fe400078e0217 */
[----:B------:R-:W-:Y:S01]  /*3250*/  IMAD.MOV R15, RZ, RZ, -R6 ;  /* 0x000000ffff0f7224 */ /* 0x000fe200078e0a06 */
[----:B------:R-:W-:Y:S01]  /*3260*/  IADD3 R27, PT, PT, R27, R2, RZ ;  /* 0x000000021b1b7210 */ /* 0x000fe20007ffe0ff */
[--C-:B------:R-:W-:Y:S02]  /*3270*/  IMAD.IADD R29, R28, 0x1, R3.reuse ;  /* 0x000000011c1d7824 */ /* 0x100fe400078e0203 */
[----:B------:R-:W-:Y:S02]  /*3280*/  IMAD R32, R11, R15, R32 ;  /* 0x0000000f0b207224 */ /* 0x000fe400078e0220 */
[----:B------:R-:W-:Y:S02]  /*3290*/  IMAD.IADD R15, R14, 0x1, R3 ;  /* 0x000000010e0f7824 */ /* 0x000fe400078e0203 */
[----:B------:R-:W-:-:S02]  /*32a0*/  IMAD.IADD R23, R23, 0x1, R2 ;  /* 0x0000000117177824 */ /* 0x000fc400078e0202 */
[-C--:B------:R-:W-:Y:S02]  /*32b0*/  IMAD R27, R15, R0.reuse, R27 ;  /* 0x000000000f1b7224 */ /* 0x080fe400078e021b */
[----:B------:R-:W-:Y:S01]  /*32c0*/  IMAD R29, R29, R0, R23 ;  /* 0x000000001d1d7224 */ /* 0x000fe200078e0217 */
[----:B------:R-:W-:Y:S01]  /*32d0*/  IADD3 R23, PT, PT, R37, 0xa00, RZ ;  /* 0x00000a0025177810 */ /* 0x000fe20007ffe0ff */
[----:B------:R-:W-:Y:S02]  /*32e0*/  IMAD.MOV.U32 R14, RZ, RZ, RZ ;  /* 0x000000ffff0e7224 */ /* 0x000fe400078e00ff */
[----:B------:R-:W-:Y:S01]  /*32f0*/  IMAD.MOV.U32 R15, RZ, RZ, R8 ;  /* 0x000000ffff0f7224 */ /* 0x000fe200078e0008 */
[----:B------:R-:W-:Y:S01]  /*3300*/  SEL R28, R4, R22, !P1 ;  /* 0x00000016041c7207 */ /* 0x000fe20004800000 */
[----:B------:R-:W-:Y:S02]  /*3310*/  @P6 VIADD R30, R30, 0x1 ;  /* 0x000000011e1e6836 */ /* 0x000fe40000000000 */
[----:B------:R-:W-:Y:S01]  /*3320*/  IMAD.HI.U32 R15, R8, R7, R14 ;  /* 0x00000007080f7227 */ /* 0x000fe200078e000e */
[----:B------:R-:W-:-:S02]  /*3330*/  IABS R14, R23 ;  /* 0x00000017000e7213 */ /* 0x000fc40000000000 */
[----:B------:R-:W-:-:S03]  /*3340*/  ISETP.GT.U32.AND P6, PT, R5, R32, PT ;  /* 0x000000200500720c */ /* 0x000fc60003fc4070 */
[----:B------:R-:W-:-:S04]  /*3350*/  IMAD.HI.U32 R22, R15, R14, RZ ;  /* 0x0000000e0f167227 */ /* 0x000fc800078e00ff */
[----:B------:R-:W-:-:S04]  /*3360*/  IMAD.MOV R15, RZ, RZ, -R28 ;  /* 0x000000ffff0f7224 */ /* 0x000fc800078e0a1c */
[----:B------:R-:W-:Y:S02]  /*3370*/  IMAD R31, R10, R15, R31 ;  /* 0x0000000f0a1f7224 */ /* 0x000fe400078e021f */
[----:B------:R-:W-:Y:S01]  /*3380*/  IMAD.MOV R15, RZ, RZ, -R22 ;  /* 0x000000ffff0f7224 */ /* 0x000fe200078e0a16 */
[----:B------:R-:W-:Y:S02]  /*3390*/  @!P6 IADD3 R32, PT, PT, R32, -R11, RZ ;  /* 0x8000000b2020e210 */ /* 0x000fe40007ffe0ff */
[----:B------:R-:W-:Y:S01]  /*33a0*/  @!P0 IADD3 R20, PT, PT, R20, 0x1, RZ ;  /* 0x0000000114148810 */ /* 0x000fe20007ffe0ff */
[----:B------:R-:W-:Y:S02]  /*33b0*/  IMAD R14, R11, R15, R14 ;  /* 0x0000000f0b0e7224 */ /* 0x000fe400078e020e */
[----:B------:R-:W-:Y:S01]  /*33c0*/  @!P5 IMAD.MOV R30, RZ, RZ, -R30 ;  /* 0x000000ffff1ed224 */ /* 0x000fe200078e0a1e */
[----:B------:R-:W-:Y:S02]  /*33d0*/  ISETP.GE.U32.AND P5, PT, R32, R5, PT ;  /* 0x000000052000720c */ /* 0x000fe40003fa6070 */
[----:B------:R-:W-:-:S02]  /*33e0*/  LOP3.LUT R32, R21, R10, RZ, 0x3c, !PT ;  /* 0x0000000a15207212 */ /* 0x000fc400078e3cff */
[----:B------:R-:W-:Y:S02]  /*33f0*/  @P2 IADD3 R20, PT, PT, R20, 0x1, RZ ;  /* 0x0000000114142810 */ /* 0x000fe40007ffe0ff */
[----:B------:R-:W-:Y:S02]  /*3400*/  ISETP.GT.U32.AND P2, PT, R5, R14, PT ;  /* 0x0000000e0500720c */ /* 0x000fe40003f44070 */
[----:B------:R-:W-:Y:S01]  /*3410*/  ISETP.GE.AND P0, PT, R32, RZ, PT ;  /* 0x000000ff2000720c */ /* 0x000fe20003f06270 */
[----:B------:R-:W-:Y:S02]  /*3420*/  IMAD.IADD R15, R28, 0x1, R3 ;  /* 0x000000011c0f7824 */ /* 0x000fe400078e0203 */
[----:B------:R-:W-:Y:S01]  /*3430*/  IMAD.MOV.U32 R28, RZ, RZ, R20 ;  /* 0x000000ffff1c7224 */ /* 0x000fe200078e0014 */
[----:B------:R-:W-:Y:S01]  /*3440*/  SEL R30, R4, R30, !P1 ;  /* 0x0000001e041e7207 */ /* 0x000fe20004800000 */
[----:B------:R-:W-:-:S06]  /*3450*/  IMAD.IADD R31, R31, 0x1, R2 ;  /* 0x000000011f1f7824 */ /* 0x000fcc00078e0202 */
[----:B------:R-:W-:Y:S01]  /*3460*/  @!P2 IADD3 R14, PT, PT, R14, -R11, RZ ;  /* 0x8000000b0e0ea210 */ /* 0x000fe20007ffe0ff */
[----:B------:R-:W-:Y:S01]  /*3470*/  IMAD R31, R15, R0, R31 ;  /* 0x000000000f1f7224 */ /* 0x000fe200078e021f */
[----:B------:R-:W-:Y:S01]  /*3480*/  @!P0 IADD3 R28, PT, PT, -R28, RZ, RZ ;  /* 0x000000ff1c1c8210 */ /* 0x000fe20007ffe1ff */
[----:B------:R-:W-:Y:S01]  /*3490*/  IMAD.MOV R15, RZ, RZ, -R30 ;  /* 0x000000ffff0f7224 */ /* 0x000fe200078e0a1e */
[----:B------:R-:W-:Y:S02]  /*34a0*/  ISETP.GE.U32.AND P0, PT, R14, R5, PT ;  /* 0x000000050e00720c */ /* 0x000fe40003f06070 */
[-C--:B------:R-:W-:Y:S01]  /*34b0*/  LOP3.LUT R14, R25, R10.reuse, RZ, 0x3c, !PT ;  /* 0x0000000a190e7212 */ /* 0x080fe200078e3cff */
[----:B------:R-:W-:Y:S02]  /*34c0*/  @!P3 VIADD R26, R26, 0x1 ;  /* 0x000000011a1ab836 */ /* 0x000fe40000000000 */
[----:B------:R-:W-:Y:S01]  /*34d0*/  IMAD R35, R10, R15, R35 ;  /* 0x0000000f0a237224 */ /* 0x000fe200078e0223 */
[----:B------:R-:W-:Y:S01]  /*34e0*/  ISETP.GE.AND P3, PT, R14, RZ, PT ;  /* 0x000000ff0e00720c */ /* 0x000fe20003f66270 */
[----:B------:R-:W-:Y:S01]  /*34f0*/  IMAD.IADD R15, R30, 0x1, R3 ;  /* 0x000000011e0f7824 */ /* 0x000fe200078e0203 */
[----:B------:R-:W-:-:S02]  /*3500*/  LOP3.LUT R14, R33, R10, RZ, 0x3c, !PT ;  /* 0x0000000a210e7212 */ /* 0x000fc400078e3cff */
[----:B------:R-:W-:Y:S01]  /*3510*/  IADD3 R20, PT, PT, R35, R2, RZ ;  /* 0x0000000223147210 */ /* 0x000fe20007ffe0ff */
[----:B------:R-:W-:Y:S01]  /*3520*/  @P4 VIADD R26, R26, 0x1 ;  /* 0x000000011a1a4836 */ /* 0x000fe20000000000 */
[----:B------:R-:W-:Y:S01]  /*3530*/  ISETP.GE.AND P4, PT, R14, RZ, PT ;  /* 0x000000ff0e00720c */ /* 0x000fe20003f86270 */
[----:B------:R-:W-:Y:S02]  /*3540*/  IMAD.MOV.U32 R14, RZ, RZ, RZ ;  /* 0x000000ffff0e7224 */ /* 0x000fe400078e00ff */
[----:B------:R-:W-:Y:S01]  /*3550*/  IMAD R20, R15, R0, R20 ;  /* 0x000000000f147224 */ /* 0x000fe200078e0214 */
[----:B------:R-:W-:Y:S01]  /*3560*/  MOV R15, R8 ;  /* 0x00000008000f7202 */ /* 0x000fe20000000f00 */
[----:B------:R-:W-:Y:S02]  /*3570*/  VIADD R35, R37, 0xb00 ;  /* 0x00000b0025237836 */ /* 0x000fe40000000000 */
[----:B------:R-:W-:Y:S02]  /*3580*/  @!P3 IMAD.MOV R26, RZ, RZ, -R26 ;  /* 0x000000ffff1ab224 */ /* 0x000fe400078e0a1a */
[----:B------:R-:W-:Y:S01]  /*3590*/  IMAD.HI.U32 R15, R8, R7, R14 ;  /* 0x00000007080f7227 */ /* 0x000fe200078e000e */
[----:B------:R-:W-:-:S02]  /*35a0*/  IABS R30, R35 ;  /* 0x00000023001e7213 */ /* 0x000fc40000000000 */
[----:B------:R-:W-:-:S03]  /*35b0*/  SEL R14, R4, R26, !P1 ;  /* 0x0000001a040e7207 */ /* 0x000fc60004800000 */
[----:B------:R-:W-:-:S04]  /*35c0*/  IMAD.HI.U32 R26, R15, R30, RZ ;  /* 0x0000001e0f1a7227 */ /* 0x000fc800078e00ff */
[----:B------:R-:W-:-:S04]  /*35d0*/  IMAD.MOV R15, RZ, RZ, -R14 ;  /* 0x000000ffff0f7224 */ /* 0x000fc800078e0a0e */
[----:B------:R-:W-:Y:S02]  /*35e0*/  IMAD R25, R10, R15, R25 ;  /* 0x0000000f0a197224 */ /* 0x000fe400078e0219 */
[----:B------:R-:W-:Y:S01]  /*35f0*/  IMAD.MOV R15, RZ, RZ, -R26 ;  /* 0x000000ffff0f7224 */ /* 0x000fe200078e0a1a */
[----:B------:R-:W-:-:S03]  /*3600*/  SEL R28, R4, R28, !P1 ;  /* 0x0000001c041c7207 */ /* 0x000fc60004800000 */
[----:B------:R-:W-:Y:S01]  /*3610*/  IMAD R30, R11, R15, R30 ;  /* 0x0000000f0b1e7224 */ /* 0x000fe200078e021e */
[----:B------:R-:W-:Y:S01]  /*3620*/  IADD3 R32, PT, PT, -R28, RZ, RZ ;  /* 0x000000ff1c207210 */ /* 0x000fe20007ffe1ff */
[----:B------:R-:W-:-:S03]  /*3630*/  IMAD.IADD R14, R14, 0x1, R3 ;  /* 0x000000010e0e7824 */ /* 0x000fc600078e0203 */
[----:B------:R-:W-:Y:S01]  /*3640*/  ISETP.GT.U32.AND P3, PT, R5, R30, PT ;  /* 0x0000001e0500720c */ /* 0x000fe20003f64070 */
[----:B------:R-:W-:Y:S02]  /*3650*/  IMAD R21, R10, R32, R21 ;  /* 0x000000200a157224 */ /* 0x000fe400078e0215 */
[----:B------:R-:W-:Y:S02]  /*3660*/  IMAD.IADD R25, R25, 0x1, R2 ;  /* 0x0000000119197824 */ /* 0x000fe400078e0202 */
[----:B------:R-:W-:Y:S01]  /*3670*/  IMAD.IADD R15, R28, 0x1, R3 ;  /* 0x000000011c0f7824 */ /* 0x000fe200078e0203 */
[----:B------:R-:W-:Y:S01]  /*3680*/  IADD3 R21, PT, PT, R21, R2, RZ ;  /* 0x0000000215157210 */ /* 0x000fe20007ffe0ff */
[----:B------:R-:W-:Y:S02]  /*3690*/  IMAD R25, R14, R0, R25 ;  /* 0x000000000e197224 */ /* 0x000fe400078e0219 */
[----:B------:R-:W-:Y:S02]  /*36a0*/  HFMA2 R14, -RZ, RZ, 0, 0 ;  /* 0x00000000ff0e7431 */ /* 0x000fe400000001ff */
[----:B------:R-:W-:-:S02]  /*36b0*/  @!P6 VIADD R6, R6, 0x1 ;  /* 0x000000010606e836 */ /* 0x000fc40000000000 */
[----:B------:R-:W-:Y:S01]  /*36c0*/  IMAD R21, R15, R0, R21 ;  /* 0x000000000f157224 */ /* 0x000fe200078e0215 */
[----:B------:R-:W-:Y:S01]  /*36d0*/  @!P3 IADD3 R30, PT, PT, R30, -R11, RZ ;  /* 0x8000000b1e1eb210 */ /* 0x000fe20007ffe0ff */
[----:B------:R-:W-:Y:S02]  /*36e0*/  IMAD.MOV.U32 R15, RZ, RZ, R8 ;  /* 0x000000ffff0f7224 */ /* 0x000fe400078e0008 */
[----:B------:R-:W-:Y:S01]  /*36f0*/  @P5 VIADD R6, R6, 0x1 ;  /* 0x0000000106065836 */ /* 0x000fe20000000000 */
[----:B------:R-:W-:Y:S01]  /*3700*/  ISETP.GE.U32.AND P6, PT, R30, R5, PT ;  /* 0x000000051e00720c */ /* 0x000fe20003fc6070 */
[----:B------:R-:W-:-:S04]  /*3710*/  IMAD.HI.U32 R30, R8, R7, R14 ;  /* 0x00000007081e7227 */ /* 0x000fc800078e000e */
[----:B------:R-:W-:Y:S01]  /*3720*/  IMAD.MOV.U32 R15, RZ, RZ, R6 ;  /* 0x000000ffff0f7224 */ /* 0x000fe200078e0006 */
[----:B------:R-:W-:-:S03]  /*3730*/  IADD3 R28, PT, PT, R37, 0xc00, RZ ;  /* 0x00000c00251c7810 */ /* 0x000fc60007ffe0ff */
[----:B------:R-:W-:Y:S01]  /*3740*/  @!P4 IMAD.MOV R15, RZ, RZ, -R15 ;  /* 0x000000ffff0fc224 */ /* 0x000fe200078e0a0f */
[----:B------:R-:W-:-:S04]  /*3750*/  IABS R6, R28 ;  /* 0x0000001c00067213 */ /* 0x000fc80000000000 */
[----:B------:R-:W-:Y:S01]  /*3760*/  SEL R14, R4, R15, !P1 ;  /* 0x0000000f040e7207 */ /* 0x000fe20004800000 */
[----:B------:R-:W-:-:S03]  /*3770*/  IMAD.HI.U32 R30, R30, R6, RZ ;  /* 0x000000061e1e7227 */ /* 0x000fc600078e00ff */
[----:B------:R-:W-:Y:S02]  /*3780*/  IADD3 R15, PT, PT, -R14, RZ, RZ ;  /* 0x000000ff0e0f7210 */ /* 0x000fe40007ffe1ff */
[----:B------:R-:W-:-:S03]  /*3790*/  LOP3.LUT R32, R23, R10, RZ, 0x3c, !PT ;  /* 0x0000000a17207212 */ /* 0x000fc600078e3cff */
[----:B------:R-:W-:Y:S02]  /*37a0*/  IMAD R33, R10, R15, R33 ;  /* 0x0000000f0a217224 */ /* 0x000fe400078e0221 */
[----:B------:R-:W-:Y:S01]  /*37b0*/  IMAD.MOV R15, RZ, RZ, -R30 ;  /* 0x000000ffff0f7224 */ /* 0x000fe200078e0a1e */
[----:B------:R-:W-:Y:S01]  /*37c0*/  ISETP.GE.AND P4, PT, R32, RZ, PT ;  /* 0x000000ff2000720c */ /* 0x000fe20003f86270 */
[----:B------:R-:W-:Y:S02]  /*37d0*/  @!P2 VIADD R22, R22, 0x1 ;  /* 0x000000011616a836 */ /* 0x000fe40000000000 */
[----:B------:R-:W-:-:S03]  /*37e0*/  IMAD R6, R11, R15, R6 ;  /* 0x0000000f0b067224 */ /* 0x000fc600078e0206 */
[----:B------:R-:W-:Y:S02]  /*37f0*/  @P0 IADD3 R22, PT, PT, R22, 0x1, RZ ;  /* 0x0000000116160810 */ /* 0x000fe40007ffe0ff */
[----:B------:R-:W-:-:S05]  /*3800*/  ISETP.GT.U32.AND P0, PT, R5, R6, PT ;  /* 0x000000060500720c */ /* 0x000fca0003f04070 */
[----:B------:R-:W-:-:S04]  /*3810*/  @!P4 IADD3 R22, PT, PT, -R22, RZ, RZ ;  /* 0x000000ff1616c210 */ /* 0x000fc80007ffe1ff */
[----:B------:R-:W-:Y:S01]  /*3820*/  SEL R22, R4, R22, !P1 ;  /* 0x0000001604167207 */ /* 0x000fe20004800000 */
[----:B------:R-:W-:-:S03]  /*3830*/  IMAD.IADD R15, R14, 0x1, R3 ;  /* 0x000000010e0f7824 */ /* 0x000fc600078e0203 */
[----:B------:R-:W-:Y:S02]  /*3840*/  @!P0 IMAD.IADD R6, R6, 0x1, -R11 ;  /* 0x0000000106068824 */ /* 0x000fe400078e0a0b */
[----:B------:R-:W-:Y:S02]  /*3850*/  IMAD.MOV R14, RZ, RZ, -R22 ;  /* 0x000000ffff0e7224 */ /* 0x000fe400078e0a16 */
[--C-:B------:R-:W-:Y:S01]  /*3860*/  IMAD.IADD R33, R33, 0x1, R2.reuse ;  /* 0x0000000121217824 */ /* 0x100fe200078e0202 */
[----:B------:R-:W-:Y:S01]  /*3870*/  ISETP.GE.U32.AND P2, PT, R6, R5, PT ;  /* 0x000000050600720c */ /* 0x000fe20003f46070 */
[----:B------:R-:W-:Y:S01]  /*3880*/  IMAD R23, R10, R14, R23 ;  /* 0x0000000e0a177224 */ /* 0x000fe200078e0217 */
[----:B------:R-:W-:Y:S01]  /*3890*/  LOP3.LUT R6, R35, R10, RZ, 0x3c, !PT ;  /* 0x0000000a23067212 */ /* 0x000fe200078e3cff */
[----:B------:R-:W-:Y:S01]  /*38a0*/  IMAD R33, R15, R0, R33 ;  /* 0x000000000f217224 */ /* 0x000fe200078e0221 */
[----:B------:R-:W-:Y:S02]  /*38b0*/  IADD3 R15, PT, PT, R22, R3, RZ ;  /* 0x00000003160f7210 */ /* 0x000fe40007ffe0ff */
[----:B------:R-:W-:Y:S01]  /*38c0*/  ISETP.GE.AND P4, PT, R6, RZ, PT ;  /* 0x000000ff0600720c */ /* 0x000fe20003f86270 */
[----:B------:R-:W-:Y:S01]  /*38d0*/  IMAD.IADD R6, R23, 0x1, R2 ;  /* 0x0000000117067824 */ /* 0x000fe200078e0202 */
[----:B------:R-:W-:Y:S01]  /*38e0*/  LOP3.LUT R14, R28, R10, RZ, 0x3c, !PT ;  /* 0x0000000a1c0e7212 */ /* 0x000fe200078e3cff */
[----:B------:R-:W-:-:S02]  /*38f0*/  @!P3 VIADD R26, R26, 0x1 ;  /* 0x000000011a1ab836 */ /* 0x000fc40000000000 */
[----:B------:R-:W-:Y:S01]  /*3900*/  IMAD R6, R15, R0, R6 ;  /* 0x000000000f067224 */ /* 0x000fe200078e0206 */
[----:B------:R-:W-:Y:S01]  /*3910*/  ISETP.GE.AND P3, PT, R14, RZ, PT ;  /* 0x000000ff0e00720c */ /* 0x000fe20003f66270 */
[----:B------:R-:W-:Y:S01]  /*3920*/  IMAD.MOV.U32 R14, RZ, RZ, RZ ;  /* 0x000000ffff0e7224 */ /* 0x000fe200078e00ff */
[----:B------:R-:W-:Y:S02]  /*3930*/  MOV R15, R8 ;  /* 0x00000008000f7202 */ /* 0x000fe40000000f00 */
[----:B------:R-:W-:Y:S01]  /*3940*/  @P6 IADD3 R26, PT, PT, R26, 0x1, RZ ;  /* 0x000000011a1a6810 */ /* 0x000fe20007ffe0ff */
[----:B------:R-:W-:Y:S02]  /*3950*/  @!P0 VIADD R30, R30, 0x1 ;  /* 0x000000011e1e8836 */ /* 0x000fe40000000000 */
[----:B------:R-:W-:-:S04]  /*3960*/  IMAD.HI.U32 R14, R8, R7, R14 ;  /* 0x00000007080e7227 */ /* 0x000fc800078e000e */
[----:B------:R-:W-:Y:S01]  /*3970*/  IMAD.MOV.U32 R15, RZ, RZ, R26 ;  /* 0x000000ffff0f7224 */ /* 0x000fe200078e001a */
[----:B------:R-:W-:Y:S01]  /*3980*/  IADD3 R26, PT, PT, R37, 0xd00, RZ ;  /* 0x00000d00251a7810 */ /* 0x000fe20007ffe0ff */
[----:B------:R-:W-:Y:S02]  /*3990*/  @P2 VIADD R30, R30, 0x1 ;  /* 0x000000011e1e2836 */ /* 0x000fe40000000000 */
[----:B------:R-:W-:Y:S01]  /*39a0*/  @!P4 IMAD.MOV R15, RZ, RZ, -R15 ;  /* 0x000000ffff0fc224 */ /* 0x000fe200078e0a0f */
[----:B------:R-:W-:Y:S02]  /*39b0*/  IABS R22, R26 ;  /* 0x0000001a00167213 */ /* 0x000fe40000000000 */
[----:B------:R-:W-:Y:S02]  /*39c0*/  @!P3 IADD3 R30, PT, PT, -R30, RZ, RZ ;  /* 0x000000ff1e1eb210 */ /* 0x000fe40007ffe1ff */
[C---:B------:R-:W-:Y:S01]  /*39d0*/  SEL R32, R4.reuse, R15, !P1 ;  /* 0x0000000f04207207 */ /* 0x040fe20004800000 */
[----:B------:R-:W-:Y:S01]  /*39e0*/  IMAD.MOV.U32 R15, RZ, RZ, R22 ;  /* 0x000000ffff0f7224 */ /* 0x000fe200078e0016 */
[----:B------:R-:W-:-:S03]  /*39f0*/  SEL R22, R4, R30, !P1 ;  /* 0x0000001e04167207 */ /* 0x000fc60004800000 */
[----:B------:R-:W-:-:S05]  /*3a00*/  IMAD.HI.U32 R30, R14, R15, RZ ;  /* 0x0000000f0e1e7227 */ /* 0x000fca00078e00ff */
[----:B------:R-:W-:-:S05]  /*3a10*/  IADD3 R14, PT, PT, -R30, RZ, RZ ;  /* 0x000000ff1e0e7210 */ /* 0x000fca0007ffe1ff */
[----:B------:R-:W-:-:S05]  /*3a20*/  IMAD R14, R11, R14, R15 ;  /* 0x0000000e0b0e7224 */ /* 0x000fca00078e020f */
[----:B------:R-:W-:Y:S01]  /*3a30*/  ISETP.GT.U32.AND P2, PT, R5, R14, PT ;  /* 0x0000000e0500720c */ /* 0x000fe20003f44070 */
[----:B------:R-:W-:-:S04]  /*3a40*/  IMAD.MOV R23, RZ, RZ, -R32 ;  /* 0x000000ffff177224 */ /* 0x000fc800078e0a20 */
[----:B------:R-:W-:-:S08]  /*3a50*/  IMAD R35, R10, R23, R35 ;  /* 0x000000170a237224 */ /* 0x000fd000078e0223 */
[----:B------:R-:W-:Y:S02]  /*3a60*/  @!P2 IMAD.IADD R14, R14, 0x1, -R11 ;  /* 0x000000010e0ea824 */ /* 0x000fe400078e0a0b */
[----:B------:R-:W-:-:S03]  /*3a70*/  IMAD.MOV R23, RZ, RZ, -R22 ;  /* 0x000000ffff177224 */ /* 0x000fc600078e0a16 */
[----:B------:R-:W-:Y:S02]  /*3a80*/  ISETP.GE.U32.AND P0, PT, R14, R5, PT ;  /* 0x000000050e00720c */ /* 0x000fe40003f06070 */
[----:B------:R-:W-:Y:S01]  /*3a90*/  LOP3.LUT R14, R26, R10, RZ, 0x3c, !PT ;  /* 0x0000000a1a0e7212 */ /* 0x000fe200078e3cff */
[----:B------:R-:W-:-:S03]  /*3aa0*/  IMAD R23, R10, R23, R28 ;  /* 0x000000170a177224 */ /* 0x000fc600078e021c */
[----:B------:R-:W-:Y:S01]  /*3ab0*/  ISETP.GE.AND P3, PT, R14, RZ, PT ;  /* 0x000000ff0e00720c */ /* 0x000fe20003f66270 */
[----:B------:R-:W-:Y:S01]  /*3ac0*/  IMAD.IADD R15, R32, 0x1, R3 ;  /* 0x00000001200f7824 */ /* 0x000fe200078e0203 */
[----:B------:R-:W-:Y:S01]  /*3ad0*/  IADD3 R14, PT, PT, R22, R3, RZ ;  /* 0x00000003160e7210 */ /* 0x000fe20007ffe0ff */
[--C-:B------:R-:W-:Y:S01]  /*3ae0*/  IMAD.IADD R22, R35, 0x1, R2.reuse ;  /* 0x0000000123167824 */ /* 0x100fe200078e0202 */
[----:B------:R-:W-:Y:S01]  /*3af0*/  @!P2 IADD3 R30, PT, PT, R30, 0x1, RZ ;  /* 0x000000011e1ea810 */ /* 0x000fe20007ffe0ff */
[----:B------:R-:W-:Y:S02]  /*3b00*/  IMAD.IADD R23, R23, 0x1, R2 ;  /* 0x0000000117177824 */ /* 0x000fe400078e0202 */
[----:B------:R-:W-:Y:S01]  /*3b10*/  IMAD R22, R15, R0, R22 ;  /* 0x000000000f167224 */ /* 0x000fe200078e0216 */
[----:B------:R-:W-:Y:S01]  /*3b20*/  MOV R15, R8 ;  /* 0x00000008000f7202 */ /* 0x000fe20000000f00 */
[----:B------:R-:W-:Y:S02]  /*3b30*/  @P0 VIADD R30, R30, 0x1 ;  /* 0x000000011e1e0836 */ /* 0x000fe40000000000 */
[----:B------:R-:W-:-:S02]  /*3b40*/  IMAD R23, R14, R0, R23 ;  /* 0x000000000e177224 */ /* 0x000fc400078e0217 */
[----:B------:R-:W-:Y:S02]  /*3b50*/  IMAD.MOV.U32 R14, RZ, RZ, RZ ;  /* 0x000000ffff0e7224 */ /* 0x000fe400078e00ff */
[----:B------:R-:W-:Y:S02]  /*3b60*/  VIADD R28, R37, 0xe00 ;  /* 0x00000e00251c7836 */ /* 0x000fe40000000000 */
[----:B------:R-:W-:Y:S02]  /*3b70*/  @!P3 IMAD.MOV R30, RZ, RZ, -R30 ;  /* 0x000000ffff1eb224 */ /* 0x000fe400078e0a1e */
[----:B------:R-:W-:Y:S01]  /*3b80*/  IMAD.HI.U32 R15, R8, R7, R14 ;  /* 0x00000007080f7227 */ /* 0x000fe200078e000e */
[----:B------:R-:W-:Y:S02]  /*3b90*/  IABS R14, R28 ;  /* 0x0000001c000e7213 */ /* 0x000fe40000000000 */
[----:B------:R-:W-:-:S03]  /*3ba0*/  SEL R32, R4, R30, !P1 ;  /* 0x0000001e04207207 */ /* 0x000fc60004800000 */
[----:B------:R-:W-:Y:S01]  /*3bb0*/  IMAD.HI.U32 R30, R15, R14, RZ ;  /* 0x0000000e0f1e7227 */ /* 0x000fe200078e00ff */
[----:B------:R-:W-:-:S05]  /*3bc0*/  IADD3 R15, PT, PT, -R32, RZ, RZ ;  /* 0x000000ff200f7210 */ /* 0x000fca0007ffe1ff */
[----:B------:R-:W-:Y:S02]  /*3bd0*/  IMAD R15, R10, R15, R26 ;  /* 0x0000000f0a0f7224 */ /* 0x000fe400078e021a */
[----:B------:R-:W-:-:S04]  /*3be0*/  IMAD.MOV R26, RZ, RZ, -R30 ;  /* 0x000000ffff1a7224 */ /* 0x000fc800078e0a1e */
[----:B------:R-:W-:-:S05]  /*3bf0*/  IMAD R14, R11, R26, R14 ;  /* 0x0000001a0b0e7224 */ /* 0x000fca00078e020e */
[----:B------:R-:W-:-:S13]  /*3c00*/  ISETP.GT.U32.AND P2, PT, R5, R14, PT ;  /* 0x0000000e0500720c */ /* 0x000fda0003f44070 */
[----:B------:R-:W-:-:S05]  /*3c10*/  @!P2 IMAD.IADD R14, R14, 0x1, -R11 ;  /* 0x000000010e0ea824 */ /* 0x000fca00078e0a0b */
[----:B------:R-:W-:Y:S02]  /*3c20*/  ISETP.GE.U32.AND P0, PT, R14, R5, PT ;  /* 0x000000050e00720c */ /* 0x000fe40003f06070 */
[----:B------:R-:W-:Y:S01]  /*3c30*/  LOP3.LUT R14, R28, R10, RZ, 0x3c, !PT ;  /* 0x0000000a1c0e7212 */ /* 0x000fe200078e3cff */
[----:B------:R-:W-:-:S03]  /*3c40*/  @!P2 VIADD R30, R30, 0x1 ;  /* 0x000000011e1ea836 */ /* 0x000fc60000000000 */
[----:B------:R-:W-:Y:S02]  /*3c50*/  ISETP.GE.AND P3, PT, R14, RZ, PT ;  /* 0x000000ff0e00720c */ /* 0x000fe40003f66270 */
[----:B------:R-:W-:-:S05]  /*3c60*/  IADD3 R35, PT, PT, R32, R3, RZ ;  /* 0x0000000320237210 */ /* 0x000fca0007ffe0ff */
[----:B------:R-:W-:-:S05]  /*3c70*/  @P0 IADD3 R30, PT, PT, R30, 0x1, RZ ;  /* 0x000000011e1e0810 */ /* 0x000fca0007ffe0ff */
[----:B------:R-:W-:Y:S02]  /*3c80*/  IMAD.MOV.U32 R32, RZ, RZ, R30 ;  /* 0x000000ffff207224 */ /* 0x000fe400078e001e */
[----:B------:R-:W-:Y:S02]  /*3c90*/  IMAD.IADD R15, R15, 0x1, R2 ;  /* 0x000000010f0f7824 */ /* 0x000fe400078e0202 */
[----:B------:R-:W-:Y:S02]  /*3ca0*/  @!P3 IMAD.MOV R32, RZ, RZ, -R32 ;  /* 0x000000ffff20b224 */ /* 0x000fe400078e0a20 */
[----:B------:R-:W-:-:S03]  /*3cb0*/  IMAD R35, R35, R0, R15 ;  /* 0x0000000023237224 */ /* 0x000fc600078e020f */
[----:B------:R-:W-:Y:S01]  /*3cc0*/  SEL R32, R4, R32, !P1 ;  /* 0x0000002004207207 */ /* 0x000fe20004800000 */
[----:B------:R-:W-:-:S03]  /*3cd0*/  IMAD.WIDE R14, R29, 0x4, R16 ;  /* 0x000000041d0e7825 */ /* 0x000fc600078e0210 */
[----:B------:R-:W-:Y:S01]  /*3ce0*/  IADD3 R34, PT, PT, -R32, RZ, RZ ;  /* 0x000000ff20227210 */ /* 0x000fe20007ffe1ff */
[--C-:B------:R-:W-:Y:S01]  /*3cf0*/  IMAD.WIDE R26, R27, 0x4, R16.reuse ;  /* 0x000000041b1a7825 */ /* 0x100fe200078e0210 */
[----:B------:R1:W2:Y:S03]  /*3d00*/  LDG.E R29, desc[UR6][R14.64] ;  /* 0x000000060e1d7981 */ /* 0x0002a6000c1e1900 */
[----:B------:R-:W-:Y:S02]  /*3d10*/  IMAD.WIDE R30, R31, 0x4, R16 ;  /* 0x000000041f1e7825 */ /* 0x000fe400078e0210 */
[----:B------:R-:W2:Y:S02]  /*3d20*/  LDG.E R26, desc[UR6][R26.64] ;  /* 0x000000061a1a7981 */ /* 0x000ea4000c1e1900 */
[----:B------:R-:W-:Y:S02]  /*3d30*/  IMAD R34, R10, R34, R28 ;  /* 0x000000220a227224 */ /* 0x000fe400078e021c */
[----:B------:R3:W4:Y:S01]  /*3d40*/  LDG.E R30, desc[UR6][R30.64] ;  /* 0x000000061e1e7981 */ /* 0x000722000c1e1900 */
[----:B-1----:R-:W-:-:S04]  /*3d50*/  IMAD.WIDE R14, R20, 0x4, R16 ;  /* 0x00000004140e7825 */ /* 0x002fc800078e0210 */
[----:B------:R-:W-:Y:S01]  /*3d60*/  IMAD.WIDE R20, R21, 0x4, R16 ;  /* 0x0000000415147825 */ /* 0x000fe200078e0210 */
[----:B------:R1:W4:Y:S03]  /*3d70*/  LDG.E R27, desc[UR6][R14.64] ;  /* 0x000000060e1b7981 */ /* 0x000326000c1e1900 */
[----:B------:R-:W-:Y:S01]  /*3d80*/  IMAD.IADD R32, R32, 0x1, R3 ;  /* 0x0000000120207824 */ /* 0x000fe200078e0203 */
[----:B------:R5:W4:Y:S01]  /*3d90*/  LDG.E R28, desc[UR6][R20.64] ;  /* 0x00000006141c7981 */ /* 0x000b22000c1e1900 */
[----:B---3--:R-:W-:Y:S01]  /*3da0*/  IMAD.IADD R31, R34, 0x1, R2 ;  /* 0x00000001221f7824 */ /* 0x008fe200078e0202 */
[----:B------:R-:W-:Y:S01]  /*3db0*/  IADD3 R37, PT, PT, R37, 0xf00, RZ ;  /* 0x00000f0025257810 */ /* 0x000fe20007ffe0ff */
[----:B-1----:R-:W-:-:S04]  /*3dc0*/  IMAD.WIDE R14, R33, 0x4, R16 ;  /* 0x00000004210e7825 */ /* 0x002fc800078e0210 */
[----:B-----5:R-:W-:-:S04]  /*3dd0*/  IMAD.WIDE R20, R25, 0x4, R16 ;  /* 0x0000000419147825 */ /* 0x020fc800078e0210 */
[----:B------:R-:W-:Y:S01]  /*3de0*/  IMAD R33, R32, R0, R31 ;  /* 0x0000000020217224 */ /* 0x000fe200078e021f */
[----:B------:R1:W3:Y:S01]  /*3df0*/  LDG.E R25, desc[UR6][R20.64] ;  /* 0x0000000614197981 */ /* 0x0002e2000c1e1900 */
[----:B------:R-:W-:-:S03]  /*3e00*/  IABS R34, R37 ;  /* 0x0000002500227213 */ /* 0x000fc60000000000 */
[----:B------:R5:W3:Y:S01]  /*3e10*/  LDG.E R31, desc[UR6][R14.64] ;  /* 0x000000060e1f7981 */ /* 0x000ae2000c1e1900 */
[----:B-1----:R-:W-:Y:S02]  /*3e20*/  IMAD.MOV.U32 R20, RZ, RZ, RZ ;  /* 0x000000ffff147224 */ /* 0x002fe400078e00ff */
[----:B------:R-:W-:Y:S02]  /*3e30*/  IMAD.MOV.U32 R21, RZ, RZ, R8 ;  /* 0x000000ffff157224 */ /* 0x000fe400078e0008 */
[----:B-----5:R-:W-:-:S04]  /*3e40*/  IMAD.WIDE R14, R6, 0x4, R16 ;  /* 0x00000004060e7825 */ /* 0x020fc800078e0210 */
[----:B------:R-:W-:Y:S01]  /*3e50*/  IMAD.HI.U32 R6, R8, R7, R20 ;  /* 0x0000000708067227 */ /* 0x000fe200078e0014 */
[----:B------:R1:W5:Y:S03]  /*3e60*/  LDG.E R32, desc[UR6][R14.64] ;  /* 0x000000060e207981 */ /* 0x000366000c1e1900 */
[----:B------:R-:W-:Y:S01]  /*3e70*/  IMAD.WIDE R20, R22, 0x4, R16 ;  /* 0x0000000416147825 */ /* 0x000fe200078e0210 */
[----:B-1----:R-:W-:-:S04]  /*3e80*/  MOV R14, R34 ;  /* 0x00000022000e7202 */ /* 0x002fc80000000f00 */
[----:B------:R1:W5:Y:S01]  /*3e90*/  LDG.E R34, desc[UR6][R20.64] ;  /* 0x0000000614227981 */ /* 0x000362000c1e1900 */
[----:B------:R-:W-:-:S04]  /*3ea0*/  IMAD.HI.U32 R15, R6, R14, RZ ;  /* 0x0000000e060f7227 */ /* 0x000fc800078e00ff */
[----:B-1----:R-:W-:-:S04]  /*3eb0*/  IMAD.MOV R20, RZ, RZ, -R15 ;  /* 0x000000ffff147224 */ /* 0x002fc800078e0a0f */
[----:B------:R-:W-:-:S05]  /*3ec0*/  IMAD R14, R11, R20, R14 ;  /* 0x000000140b0e7224 */ /* 0x000fca00078e020e */
[----:B------:R-:W-:-:S13]  /*3ed0*/  ISETP.GT.U32.AND P2, PT, R5, R14, PT ;  /* 0x0000000e0500720c */ /* 0x000fda0003f44070 */
[----:B------:R-:W-:-:S05]  /*3ee0*/  @!P2 IMAD.IADD R14, R14, 0x1, -R11 ;  /* 0x000000010e0ea824 */ /* 0x000fca00078e0a0b */
[----:B------:R-:W-:Y:S02]  /*3ef0*/  ISETP.GE.U32.AND P0, PT, R14, R5, PT ;  /* 0x000000050e00720c */ /* 0x000fe40003f06070 */
[----:B------:R-:W-:-:S04]  /*3f00*/  LOP3.LUT R14, R37, R10, RZ, 0x3c, !PT ;  /* 0x0000000a250e7212 */ /* 0x000fc800078e3cff */
[----:B------:R-:W-:Y:S02]  /*3f10*/  ISETP.GE.AND P3, PT, R14, RZ, PT ;  /* 0x000000ff0e00720c */ /* 0x000fe40003f66270 */
[----:B------:R-:W-:-:S05]  /*3f20*/  @!P2 IADD3 R15, PT, PT, R15, 0x1, RZ ;  /* 0x000000010f0fa810 */ /* 0x000fca0007ffe0ff */
[----:B------:R-:W-:-:S06]  /*3f30*/  @P0 VIADD R15, R15, 0x1 ;  /* 0x000000010f0f0836 */ /* 0x000fcc0000000000 */
[----:B------:R-:W-:-:S05]  /*3f40*/  @!P3 IMAD.MOV R15, RZ, RZ, -R15 ;  /* 0x000000ffff0fb224 */ /* 0x000fca00078e0a0f */
[----:B------:R-:W-:-:S04]  /*3f50*/  SEL R14, R4, R15, !P1 ;  /* 0x0000000f040e7207 */ /* 0x000fc80004800000 */
[----:B------:R-:W-:Y:S01]  /*3f60*/  IADD3 R15, PT, PT, -R14, RZ, RZ ;  /* 0x000000ff0e0f7210 */ /* 0x000fe20007ffe1ff */
[----:B------:R-:W-:-:S04]  /*3f70*/  IMAD.WIDE R22, R23, 0x4, R16 ;  /* 0x0000000417167825 */ /* 0x000fc800078e0210 */
[----:B------:R-:W-:Y:S01]  /*3f80*/  IMAD R37, R10, R15, R37 ;  /* 0x0000000f0a257224 */ /* 0x000fe200078e0225 */
[----:B------:R1:W5:Y:S01]  /*3f90*/  LDG.E R36, desc[UR6][R22.64] ;  /* 0x0000000616247981 */ /* 0x000362000c1e1900 */
[----:B------:R-:W-:Y:S02]  /*3fa0*/  IMAD.IADD R15, R14, 0x1, R3 ;  /* 0x000000010e0f7824 */ /* 0x000fe400078e0203 */
[----:B------:R-:W-:Y:S02]  /*3fb0*/  IMAD.IADD R37, R37, 0x1, R2 ;  /* 0x0000000125257824 */ /* 0x000fe400078e0202 */
[----:B------:R-:W-:-:S04]  /*3fc0*/  IMAD.WIDE R20, R33, 0x4, R16 ;  /* 0x0000000421147825 */ /* 0x000fc800078e0210 */
[----:B-1----:R-:W-:Y:S02]  /*3fd0*/  IMAD R23, R15, R0, R37 ;  /* 0x000000000f177224 */ /* 0x002fe400078e0225 */
[----:B------:R-:W5:Y:S01]  /*3fe0*/  LDG.E R21, desc[UR6][R20.64] ;  /* 0x0000000614157981 */ /* 0x000f62000c1e1900 */
[----:B------:R-:W-:-:S04]  /*3ff0*/  IMAD.WIDE R14, R35, 0x4, R16 ;  /* 0x00000004230e7825 */ /* 0x000fc800078e0210 */
[----:B------:R-:W-:Y:S02]  /*4000*/  IMAD.WIDE R22, R23, 0x4, R16 ;  /* 0x0000000417167825 */ /* 0x000fe400078e0210 */
[----:B------:R-:W5:Y:S04]  /*4010*/  LDG.E R14, desc[UR6][R14.64] ;  /* 0x000000060e0e7981 */ /* 0x000f68000c1e1900 */
[----:B------:R-:W5:Y:S01]  /*4020*/  LDG.E R22, desc[UR6][R22.64] ;  /* 0x0000000616167981 */ /* 0x000f62000c1e1900 */
[----:B0-----:R-:W-:-:S04]  /*4030*/  USHF.L.U32 UR5, UR5, 0xc, URZ ;  /* 0x0000000c05057899 */ /* 0x001fc800080006ff */
[----:B------:R-:W-:Y:S02]  /*4040*/  USHF.R.S32.HI UR9, URZ, 0x1f, UR5 ;  /* 0x0000001fff097899 */ /* 0x000fe40008011405 */
[----:B------:R-:W-:-:S04]  /*4050*/  ISETP.GE.U32.AND P0, PT, R18, UR5, PT ;  /* 0x0000000512007c0c */ /* 0x000fc8000bf06070 */
[----:B------:R-:W-:Y:S02]  /*4060*/  ISETP.GE.U32.AND.EX P0, PT, R13, UR9, PT, P0 ;  /* 0x000000090d007c0c */ /* 0x000fe4000bf06100 */
[----:B--2---:R-:W-:-:S04]  /*4070*/  IADD3 R9, PT, PT, R29, R26, R9 ;  /* 0x0000001a1d097210 */ /* 0x004fc80007ffe009 */
[----:B----4-:R-:W-:-:S04]  /*4080*/  IADD3 R9, PT, PT, R27, R30, R9 ;  /* 0x0000001e1b097210 */ /* 0x010fc80007ffe009 */
[----:B---3--:R-:W-:-:S04]  /*4090*/  IADD3 R9, PT, PT, R25, R28, R9 ;  /* 0x0000001c19097210 */ /* 0x008fc80007ffe009 */
[----:B-----5:R-:W-:-:S04]  /*40a0*/  IADD3 R9, PT, PT, R32, R31, R9 ;  /* 0x0000001f20097210 */ /* 0x020fc80007ffe009 */
[----:B------:R-:W-:-:S04]  /*40b0*/  IADD3 R9, PT, PT, R36, R34, R9 ;  /* 0x0000002224097210 */ /* 0x000fc80007ffe009 */
[----:B------:R-:W-:-:S04]  /*40c0*/  IADD3 R9, PT, PT, R21, R14, R9 ;  /* 0x0000000e15097210 */ /* 0x000fc80007ffe009 */
[----:B------:R-:W-:Y:S01]  /*40d0*/  IADD3 R20, PT, PT, R22, R9, RZ ;  /* 0x0000000916147210 */ /* 0x000fe20007ffe0ff */
[----:B------:R-:W-:Y:S06]  /*40e0*/  @!P0 BRA `(.L_x_73) ;  /* 0x0000003000dc8947 */ /* 0x000fec0003800000 */
[----:B------:R-:W-:Y:S01]  /*40f0*/  UIADD3 UR10, UP0, UPT, UR4, UR5, URZ ;  /* 0x00000005040a7290 */ /* 0x000fe2000ff1e0ff */
[----:B------:R-:W-:Y:S01]  /*4100*/  IADD3 R9, P2, PT, R24, -0x1000, RZ ;  /* 0xfffff00018097810 */ /* 0x000fe20007f5e0ff */
[----:B------:R-:W-:Y:S01]  /*4110*/  VIADD R15, R12, UR12 ;  /* 0x0000000c0c0f7c36 */ /* 0x000fe20008000000 */
[----:B------:R-:W-:Y:S01]  /*4120*/  LOP3.LUT R13, RZ, R12, RZ, 0x33, !PT ;  /* 0x0000000cff0d7212 */ /* 0x000fe200078e33ff */
[----:B------:R-:W-:Y:S01]  /*4130*/  UIADD3.X UR11, UPT, UPT, URZ, UR9, URZ, UP0, !UPT ;  /* 0x00000009ff0b7290 */ /* 0x000fe200087fe4ff */
[----:B------:R-:W-:Y:S02]  /*4140*/  MOV R14, UR5 ;  /* 0x00000005000e7c02 */ /* 0x000fe40008000f00 */
[----:B------:R-:W-:Y:S02]  /*4150*/  ISETP.LT.U32.AND P0, PT, R9, UR10, PT ;  /* 0x0000000a09007c0c */ /* 0x000fe4000bf01070 */
[----:B------:R-:W-:Y:S01]  /*4160*/  IADD3.X R9, PT, PT, R19, -0x1, RZ, P2, !PT ;  /* 0xffffffff13097810 */ /* 0x000fe200017fe4ff */
[----:B------:R-:W-:Y:S01]  /*4170*/  IMAD.U32 R18, RZ, RZ, UR11 ;  /* 0x0000000bff127e24 */ /* 0x000fe2000f8e00ff */
[----:B------:R-:W-:-:S04]  /*4180*/  IADD3 R13, PT, PT, R24, -UR5, R13 ;  /* 0x80000005180d7c10 */ /* 0x000fc8000fffe00d */
[----:B------:R-:W-:Y:S02]  /*4190*/  ISETP.GT.U32.AND.EX P0, PT, R18, R9, PT, P0 ;  /* 0x000000091200720c */ /* 0x000fe40003f04100 */
[----:B------:R-:W-:Y:S01]  /*41a0*/  IADD3 R9, PT, PT, R15, UR4, R14 ;  /* 0x000000040f097c10 */ /* 0x000fe2000fffe00e */
[----:B------:R-:W-:Y:S01]  /*41b0*/  VIADD R14, R13, -UR4 ;  /* 0x800000040d0e7c36 */ /* 0x000fe20008000000 */
[----:B------:R-:W-:-:S03]  /*41c0*/  UMOV UR4, URZ ;  /* 0x000000ff00047c82 */ /* 0x000fc60008000000 */
[----:B------:R-:W-:-:S06]  /*41d0*/  VIADD R9, R9, 0x400 ;  /* 0x0000040009097836 */ /* 0x000fcc0000000000 */
[----:B------:R-:W-:Y:S05]  /*41e0*/  @P0 BRA `(.L_x_74) ;  /* 0x0000001800300947 */ /* 0x000fea0003800000 */
[----:B------:R-:W0:Y:S01]  /*41f0*/  LDC R13, c[0x0][0x3d4] ;  /* 0x0000f500ff0d7b82 */ /* 0x000e220000000800 */
[----:B------:R-:W-:Y:S01]  /*4200*/  IADD3 R26, P0, PT, R24, -0x1000, RZ ;  /* 0xfffff000181a7810 */ /* 0x000fe20007f1e0ff */
[----:B------:R-:W1:Y:S01]  /*4210*/  LDCU UR12, c[0x0][0x390] ;  /* 0x00007200ff0c77ac */ /* 0x000e620008000800 */
[----:B------:R-:W2:Y:S05]  /*4220*/  LDCU UR13, c[0x0][0x384] ;  /* 0x00007080ff0d77ac */ /* 0x000eaa0008000800 */
[----:B------:R-:W3:Y:S01]  /*4230*/  LDC.64 R18, c[0x0][0x3d0] ;  /* 0x0000f400ff127b82 */ /* 0x000ee20000000a00 */
[----:B------:R-:W4:Y:S01]  /*4240*/  LDCU.64 UR16, c[0x0][0x398] ;  /* 0x00007300ff1077ac */ /* 0x000f220008000a00 */
[----:B------:R-:W0:Y:S02]  /*4250*/  LDCU.64 UR14, c[0x0][0x388] ;  /* 0x00007100ff0e77ac */ /* 0x000e240008000a00 */
[----:B012-4-:R-:W-:-:S07]  /*4260*/  IADD3.X R13, PT, PT, R13, -0x1, RZ, P0, !PT ;  /* 0xffffffff0d0d7810 */ /* 0x017fce00007fe4ff */
.L_x_75:
[----:B------:R-:W-:Y:S01]  /*4270*/  MOV R10, UR12 ;  /* 0x0000000c000a7c02 */ /* 0x000fe20008000f00 */
[----:B------:R-:W-:-:S03]  /*4280*/  VIADD R35, R15, UR10 ;  /* 0x0000000a0f237c36 */ /* 0x000fc60008000000 */
[----:B------:R-:W-:Y:S01]  /*4290*/  IABS R11, R10 ;  /* 0x0000000a000b7213 */ /* 0x000fe20000000000 */
[C---:B------:R-:W-:Y:S01]  /*42a0*/  VIADD R23, R35.reuse, 0x100 ;  /* 0x0000010023177836 */ /* 0x040fe20000000000 */
[----:B------:R-:W-:Y:S01]  /*42b0*/  IABS R4, R35 ;  /* 0x0000002300047213 */ /* 0x000fe20000000000 */
[C---:B------:R-:W-:Y:S01]  /*42c0*/  VIADD R27, R35.reuse, 0x400 ;  /* 0x00000400231b7836 */ /* 0x040fe20000000000 */
[----:B------:R-:W0:Y:S01]  /*42d0*/  I2F.RP R3, R11 ;  /* 0x0000000b00037306 */ /* 0x000e220000209400 */
[C---:B------:R-:W-:Y:S01]  /*42e0*/  IADD3 R25, PT, PT, R35.reuse, 0x200, RZ ;  /* 0x0000020023197810 */ /* 0x040fe20007ffe0ff */
[C---:B------:R-:W-:Y:S01]  /*42f0*/  VIADD R29, R35.reuse, 0x500 ;  /* 0x00000500231d7836 */ /* 0x040fe20000000000 */
[----:B------:R-:W-:Y:S01]  /*4300*/  IABS R16, R23 ;  /* 0x0000001700107213 */ /* 0x000fe20000000000 */
[----:B------:R-:W-:Y:S01]  /*4310*/  IMAD.HI.U32 R0, R6, R4, RZ ;  /* 0x0000000406007227 */ /* 0x000fe200078e00ff */
[C---:B------:R-:W-:Y:S02]  /*4320*/  LOP3.LUT R17, R35.reuse, R10, RZ, 0x3c, !PT ;  /* 0x0000000a23117212 */ /* 0x040fe400078e3cff */
[----:B------:R-:W-:-:S02]  /*4330*/  IADD3 R21, PT, PT, R35, 0x300, RZ ;  /* 0x0000030023157810 */ /* 0x000fc40007ffe0ff */
[----:B------:R-:W-:Y:S02]  /*4340*/  IADD3 R2, PT, PT, -R0, RZ, RZ ;  /* 0x000000ff00027210 */ /* 0x000fe40007ffe1ff */
[----:B------:R-:W-:Y:S02]  /*4350*/  ISETP.GE.AND P0, PT, R17, RZ, PT ;  /* 0x000000ff1100720c */ /* 0x000fe40003f06270 */
[----:B------:R-:W-:Y:S01]  /*4360*/  IABS R28, R27 ;  /* 0x0000001b001c7213 */ /* 0x000fe20000000000 */
[----:B------:R-:W-:Y:S01]  /*4370*/  IMAD R4, R11, R2, R4 ;  /* 0x000000020b047224 */ /* 0x000fe200078e0204 */
[----:B0-----:R-:W0:Y:S01]  /*4380*/  MUFU.RCP R3, R3 ;  /* 0x0000000300037308 */ /* 0x001e220000001000 */
[----:B------:R-:W-:Y:S01]  /*4390*/  IMAD.MOV.U32 R2, RZ, RZ, RZ ;  /* 0x000000ffff027224 */ /* 0x000fe200078e00ff */
[----:B------:R-:W-:Y:S02]  /*43a0*/  IABS R30, R29 ;  /* 0x0000001d001e7213 */ /* 0x000fe40000000000 */
[----:B------:R-:W-:Y:S01]  /*43b0*/  ISETP.GT.U32.AND P5, PT, R5, R4, PT ;  /* 0x000000040500720c */ /* 0x000fe20003fa4070 */
[----:B0-----:R-:W-:-:S12]  /*43c0*/  VIADD R8, R3, 0xffffffe ;  /* 0x0ffffffe03087836 */ /* 0x001fd80000000000 */
[--C-:B------:R-:W-:Y:S02]  /*43d0*/  @!P5 IMAD.IADD R4, R4, 0x1, -R11.reuse ;  /* 0x000000010404d824 */ /* 0x100fe400078e0a0b */
[----:B------:R-:W-:Y:S01]  /*43e0*/  @!P5 VIADD R0, R0, 0x1 ;  /* 0x000000010000d836 */ /* 0x000fe20000000000 */
[----:B------:R-:W0:Y:S02]  /*43f0*/  F2I.FTZ.U32.TRUNC.NTZ R8, R8 ;  /* 0x0000000800087305 */ /* 0x000e24000021f000 */
[----:B------:R-:W-:Y:S01]  /*4400*/  ISETP.GE.U32.AND P6, PT, R4, R5, PT ;  /* 0x000000050400720c */ /* 0x000fe20003fc6070 */
[----:B------:R-:W-:-:S12]  /*4410*/  IMAD.MOV.U32 R5, RZ, RZ, R11 ;  /* 0x000000ffff057224 */ /* 0x000fd800078e000b */
[----:B------:R-:W-:Y:S02]  /*4420*/  @P6 VIADD R0, R0, 0x1 ;  /* 0x0000000100006836 */ /* 0x000fe40000000000 */
[C---:B0-----:R-:W-:Y:S02]  /*4430*/  IMAD R7, R8.reuse, R11, RZ ;  /* 0x0000000b08077224 */ /* 0x041fe400078e02ff */
[----:B------:R-:W-:Y:S02]  /*4440*/  IMAD.MOV.U32 R3, RZ, RZ, R8 ;  /* 0x000000ffff037224 */ /* 0x000fe400078e0008 */
[----:B------:R-:W-:Y:S02]  /*4450*/  IMAD.MOV R7, RZ, RZ, -R7 ;  /* 0x000000ffff077224 */ /* 0x000fe400078e0a07 */
[----:B------:R-:W-:Y:S02]  /*4460*/  @!P0 IMAD.MOV R0, RZ, RZ, -R0 ;  /* 0x000000ffff008224 */ /* 0x000fe400078e0a00 */
[----:B------:R-:W-:Y:S01]  /*4470*/  IMAD.HI.U32 R6, R8, R7, R2 ;  /* 0x0000000708067227 */ /* 0x000fe200078e0002 */
[----:B------:R-:W-:-:S02]  /*4480*/  MOV R2, R16 ;  /* 0x0000001000027202 */ /* 0x000fc40000000f00 */
[----:B------:R-:W-:-:S03]  /*4490*/  IABS R3, R25 ;  /* 0x0000001900037213 */ /* 0x000fc60000000000 */
[----:B------:R-:W-:-:S04]  /*44a0*/  IMAD.HI.U32 R31, R6, R2, RZ ;  /* 0x00000002061f7227 */ /* 0x000fc800078e00ff */
[----:B------:R-:W-:Y:S01]  /*44b0*/  IMAD.MOV.U32 R16, RZ, RZ, R3 ;  /* 0x000000ffff107224 */ /* 0x000fe200078e0003 */
[----:B------:R-:W-:-:S03]  /*44c0*/  IADD3 R3, PT, PT, -R31, RZ, RZ ;  /* 0x000000ff1f037210 */ /* 0x000fc60007ffe1ff */
[----:B------:R-:W-:-:S04]  /*44d0*/  IMAD.HI.U32 R37, R6, R16, RZ ;  /* 0x0000001006257227 */ /* 0x000fc800078e00ff */
[----:B------:R-:W-:Y:S01]  /*44e0*/  IMAD R2, R11, R3, R2 ;  /* 0x000000030b027224 */ /* 0x000fe200078e0202 */
[----:B------:R-:W-:Y:S01]  /*44f0*/  IABS R3, R21 ;  /* 0x0000001500037213 */ /* 0x000fe20000000000 */
[----:B------:R-:W-:-:S03]  /*4500*/  IMAD.MOV R17, RZ, RZ, -R37 ;  /* 0x000000ffff117224 */ /* 0x000fc600078e0a25 */
[----:B------:R-:W-:Y:S01]  /*4510*/  ISETP.GT.U32.AND P3, PT, R5, R2, PT ;  /* 0x000000020500720c */ /* 0x000fe20003f64070 */
[----:B------:R-:W-:Y:S01]  /*4520*/  IMAD R4, R11, R17, R16 ;  /* 0x000000110b047224 */ /* 0x000fe200078e0210 */
[-C--:B------:R-:W-:Y:S01]  /*4530*/  LOP3.LUT R16, R23, R10.reuse, RZ, 0x3c, !PT ;  /* 0x0000000a17107212 */ /* 0x080fe200078e3cff */
[----:B------:R-:W-:Y:S01]  /*4540*/  IMAD.HI.U32 R22, R6, R3, RZ ;  /* 0x0000000306167227 */ /* 0x000fe200078e00ff */
[----:B------:R-:W-:Y:S02]  /*4550*/  LOP3.LUT R17, R25, R10, RZ, 0x3c, !PT ;  /* 0x0000000a19117212 */ /* 0x000fe400078e3cff */
[----:B------:R-:W-:Y:S01]  /*4560*/  ISETP.GT.U32.AND P4, PT, R5, R4, PT ;  /* 0x000000040500720c */ /* 0x000fe20003f84070 */
[----:B------:R-:W-:Y:S01]  /*4570*/  IMAD.MOV R24, RZ, RZ, -R22 ;  /* 0x000000ffff187224 */ /* 0x000fe200078e0a16 */
[----:B------:R-:W-:Y:S01]  /*4580*/  ISETP.GE.AND P1, PT, R16, RZ, PT ;  /* 0x000000ff1000720c */ /* 0x000fe20003f26270 */
[----:B------:R-:W-:Y:S01]  /*4590*/  IMAD.HI.U32 R16, R6, R30, RZ ;  /* 0x0000001e06107227 */ /* 0x000fe200078e00ff */
[----:B------:R-:W-:-:S03]  /*45a0*/  ISETP.GE.AND P2, PT, R17, RZ, PT ;  /* 0x000000ff1100720c */ /* 0x000fc60003f46270 */
[----:B------:R-:W-:Y:S01]  /*45b0*/  @!P3 IADD3 R2, PT, PT, R2, -R11, RZ ;  /* 0x8000000b0202b210 */ /* 0x000fe20007ffe0ff */
[----:B------:R-:W-:-:S03]  /*45c0*/  IMAD.HI.U32 R17, R6, R28, RZ ;  /* 0x0000001c06117227 */ /* 0x000fc600078e00ff */
[----:B------:R-:W-:Y:S01]  /*45d0*/  ISETP.GE.U32.AND P5, PT, R2, R5, PT ;  /* 0x000000050200720c */ /* 0x000fe20003fa6070 */
[----:B------:R-:W-:Y:S01]  /*45e0*/  IMAD R2, R11, R24, R3 ;  /* 0x000000180b027224 */ /* 0x000fe200078e0203 */
[----:B------:R-:W-:Y:S01]  /*45f0*/  IADD3 R3, PT, PT, -R16, RZ, RZ ;  /* 0x000000ff10037210 */ /* 0x000fe20007ffe1ff */
[----:B------:R-:W-:Y:S01]  /*4600*/  @!P3 VIADD R31, R31, 0x1 ;  /* 0x000000011f1fb836 */ /* 0x000fe20000000000 */
[----:B------:R-:W-:Y:S01]  /*4610*/  @!P4 IADD3 R4, PT, PT, R4, -R11, RZ ;  /* 0x8000000b0404c210 */ /* 0x000fe20007ffe0ff */
[----:B------:R-:W-:Y:S01]  /*4620*/  IMAD.MOV R24, RZ, RZ, -R17 ;  /* 0x000000ffff187224 */ /* 0x000fe200078e0a11 */
[----:B------:R-:W-:Y:S01]  /*4630*/  ISETP.GT.U32.AND P3, PT, R5, R2, PT ;  /* 0x000000020500720c */ /* 0x000fe20003f64070 */
[----:B------:R-:W-:Y:S01]  /*4640*/  @!P4 VIADD R37, R37, 0x1 ;  /* 0x000000012525c836 */ /* 0x000fe20000000000 */
[----:B------:R-:W-:Y:S01]  /*4650*/  ISETP.GE.U32.AND P6, PT, R4, R5, PT ;  /* 0x000000050400720c */ /* 0x000fe20003fc6070 */
[C---:B------:R-:W-:Y:S01]  /*4660*/  IMAD R24, R11.reuse, R24, R28 ;  /* 0x000000180b187224 */ /* 0x040fe200078e021c */
[-C--:B------:R-:W-:Y:S01]  /*4670*/  LOP3.LUT R4, RZ, R10.reuse, RZ, 0x33, !PT ;  /* 0x0000000aff047212 */ /* 0x080fe200078e33ff */
[----:B------:R-:W-:Y:S01]  /*4680*/  IMAD R28, R11, R3, R30 ;  /* 0x000000030b1c7224 */ /* 0x000fe200078e021e */
[----:B------:R-:W-:-:S02]  /*4690*/  LOP3.LUT R3, R21, R10, RZ, 0x3c, !PT ;  /* 0x0000000a15037212 */ /* 0x000fc400078e3cff */
[----:B------:R-:W-:Y:S02]  /*46a0*/  @P5 IADD3 R31, PT, PT, R31, 0x1, RZ ;  /* 0x000000011f1f5810 */ /* 0x000fe40007ffe0ff */
[C---:B------:R-:W-:Y:S02]  /*46b0*/  ISETP.GT.U32.AND P4, PT, R5.reuse, R24, PT ;  /* 0x000000180500720c */ /* 0x040fe40003f84070 */
[----:B------:R-:W-:Y:S01]  /*46c0*/  ISETP.GT.U32.AND P5, PT, R5, R28, PT ;  /* 0x0000001c0500720c */ /* 0x000fe20003fa4070 */
[----:B------:R-:W-:Y:S01]  /*46d0*/  @!P3 IMAD.IADD R2, R2, 0x1, -R11 ;  /* 0x000000010202b824 */ /* 0x000fe200078e0a0b */
[----:B------:R-:W-:Y:S01]  /*46e0*/  @!P1 IADD3 R31, PT, PT, -R31, RZ, RZ ;  /* 0x000000ff1f1f9210 */ /* 0x000fe20007ffe1ff */
[----:B------:R-:W-:Y:S01]  /*46f0*/  @P6 VIADD R37, R37, 0x1 ;  /* 0x0000000125256836 */ /* 0x000fe20000000000 */
[----:B------:R-:W-:Y:S02]  /*4700*/  ISETP.NE.AND P1, PT, R10, RZ, PT ;  /* 0x000000ff0a00720c */ /* 0x000fe40003f25270 */
[----:B------:R-:W-:Y:S01]  /*4710*/  ISETP.GE.U32.AND P0, PT, R2, R5, PT ;  /* 0x000000050200720c */ /* 0x000fe20003f06070 */
[----:B------:R-:W-:Y:S01]  /*4720*/  @!P2 IMAD.MOV R37, RZ, RZ, -R37 ;  /* 0x000000ffff25a224 */ /* 0x000fe200078e0a25 */
[----:B------:R-:W-:Y:S01]  /*4730*/  SEL R0, R4, R0, !P1 ;  /* 0x0000000004007207 */ /* 0x000fe20004800000 */
[----:B------:R-:W-:Y:S01]  /*4740*/  IMAD.U32 R2, RZ, RZ, UR15 ;  /* 0x0000000fff027e24 */ /* 0x000fe2000f8e00ff */
[----:B------:R-:W-:Y:S01]  /*4750*/  ISETP.GE.AND P6, PT, R3, RZ, PT ;  /* 0x000000ff0300720c */ /* 0x000fe20003fc6270 */
[----:B------:R-:W-:Y:S01]  /*4760*/  @!P4 IMAD.IADD R24, R24, 0x1, -R11 ;  /* 0x000000011818c824 */ /* 0x000fe200078e0a0b */
[----:B------:R-:W-:Y:S01]  /*4770*/  @!P3 IADD3 R22, PT, PT, R22, 0x1, RZ ;  /* 0x000000011616b810 */ /* 0x000fe20007ffe0ff */
[----:B------:R-:W-:Y:S01]  /*4780*/  IMAD.MOV R33, RZ, RZ, -R0 ;  /* 0x000000ffff217224 */ /* 0x000fe200078e0a00 */
[----:B------:R-:W-:Y:S01]  /*4790*/  @!P5 IADD3 R28, PT, PT, R28, -R11, RZ ;  /* 0x8000000b1c1cd210 */ /* 0x000fe20007ffe0ff */
[----:B------:R-:W-:Y:S01]  /*47a0*/  IMAD.U32 R3, RZ, RZ, UR14 ;  /* 0x0000000eff037e24 */ /* 0x000fe2000f8e00ff */
[----:B------:R-:W-:Y:S01]  /*47b0*/  ISETP.GE.U32.AND P2, PT, R24, R5, PT ;  /* 0x000000051800720c */ /* 0x000fe20003f46070 */
[----:B------:R-:W-:Y:S01]  /*47c0*/  IMAD R33, R10, R33, R35 ;  /* 0x000000210a217224 */ /* 0x000fe200078e0223 */
[----:B------:R-:W-:Y:S01]  /*47d0*/  ISETP.GE.U32.AND P3, PT, R28, R5, PT ;  /* 0x000000051c00720c */ /* 0x000fe20003f66070 */
[----:B------:R-:W-:Y:S01]  /*47e0*/  IMAD.IADD R28, R0, 0x1, R3 ;  /* 0x00000001001c7824 */ /* 0x000fe200078e0203 */
[----:B------:R-:W-:Y:S01]  /*47f0*/  LOP3.LUT R24, R27, R10, RZ, 0x3c, !PT ;  /* 0x0000000a1b187212 */ /* 0x000fe200078e3cff */
[----:B------:R-:W-:Y:S01]  /*4800*/  IMAD.IADD R33, R33, 0x1, R2 ;  /* 0x0000000121217824 */ /* 0x000fe200078e0202 */
[----:B------:R-:W-:Y:S01]  /*4810*/  MOV R0, UR13 ;  /* 0x0000000d00007c02 */ /* 0x000fe20008000f00 */
[----:B------:R-:W-:Y:S01]  /*4820*/  @!P5 VIADD R16, R16, 0x1 ;  /* 0x000000011010d836 */ /* 0x000fe20000000000 */
[----:B------:R-:W-:Y:S01]  /*4830*/  @P0 IADD3 R22, PT, PT, R22, 0x1, RZ ;  /* 0x0000000116160810 */ /* 0x000fe20007ffe0ff */
[----:B------:R-:W-:Y:S01]  /*4840*/  @!P4 VIADD R17, R17, 0x1 ;  /* 0x000000011111c836 */ /* 0x000fe20000000000 */
[----:B------:R-:W-:Y:S01]  /*4850*/  ISETP.GE.AND P0, PT, R24, RZ, PT ;  /* 0x000000ff1800720c */ /* 0x000fe20003f06270 */
[----:B------:R-:W-:Y:S01]  /*4860*/  IMAD R33, R28, R0, R33 ;  /* 0x000000001c217224 */ /* 0x000fe200078e0221 */
[C---:B------:R-:W-:Y:S01]  /*4870*/  SEL R24, R4.reuse, R31, !P1 ;  /* 0x0000001f04187207 */ /* 0x040fe20004800000 */
[----:B------:R-:W-:Y:S01]  /*4880*/  @P2 VIADD R17, R17, 0x1 ;  /* 0x0000000111112836 */ /* 0x000fe20000000000 */
[----:B------:R-:W-:Y:S01]  /*4890*/  SEL R28, R4, R37, !P1 ;  /* 0x00000025041c7207 */ /* 0x000fe20004800000 */
[----:B------:R-:W-:Y:S01]  /*48a0*/  @P3 VIADD R16, R16, 0x1 ;  /* 0x0000000110103836 */ /* 0x000fe20000000000 */
[----:B------:R-:W-:Y:S01]  /*48b0*/  @!P6 IADD3 R22, PT, PT, -R22, RZ, RZ ;  /* 0x000000ff1616e210 */ /* 0x000fe20007ffe1ff */
[----:B------:R-:W-:-:S02]  /*48c0*/  IMAD.MOV R30, RZ, RZ, -R24 ;  /* 0x000000ffff1e7224 */ /* 0x000fc400078e0a18 */
[----:B------:R-:W-:Y:S01]  /*48d0*/  IMAD.MOV R31, RZ, RZ, -R28 ;  /* 0x000000ffff1f7224 */ /* 0x000fe200078e0a1c */
[----:B------:R-:W-:Y:S01]  /*48e0*/  SEL R22, R4, R22, !P1 ;  /* 0x0000001604167207 */ /* 0x000fe20004800000 */
[C---:B------:R-:W-:Y:S01]  /*48f0*/  IMAD R23, R10.reuse, R30, R23 ;  /* 0x0000001e0a177224 */ /* 0x040fe200078e0217 */
[----:B------:R-:W-:Y:S01]  /*4900*/  LOP3.LUT R30, R29, R10, RZ, 0x3c, !PT ;  /* 0x0000000a1d1e7212 */ /* 0x000fe200078e3cff */
[----:B------:R-:W-:Y:S02]  /*4910*/  IMAD R31, R10, R31, R25 ;  /* 0x0000001f0a1f7224 */ /* 0x000fe400078e0219 */
[--C-:B------:R-:W-:Y:S01]  /*4920*/  IMAD.IADD R37, R28, 0x1, R3.reuse ;  /* 0x000000011c257824 */ /* 0x100fe200078e0203 */
[----:B------:R-:W-:Y:S01]  /*4930*/  ISETP.GE.AND P6, PT, R30, RZ, PT ;  /* 0x000000ff1e00720c */ /* 0x000fe20003fc6270 */
[--C-:B------:R-:W-:Y:S01]  /*4940*/  IMAD.IADD R25, R24, 0x1, R3.reuse ;  /* 0x0000000118197824 */ /* 0x100fe200078e0203 */
[-C--:B------:R-:W-:Y:S01]  /*4950*/  IADD3 R31, PT, PT, R31, R2.reuse, RZ ;  /* 0x000000021f1f7210 */ /* 0x080fe20007ffe0ff */
[----:B------:R-:W-:Y:S01]  /*4960*/  IMAD.MOV.U32 R30, RZ, RZ, R16 ;  /* 0x000000ffff1e7224 */ /* 0x000fe200078e0010 */
[C---:B------:R-:W-:Y:S01]  /*4970*/  IADD3 R24, PT, PT, -R22.reuse, RZ, RZ ;  /* 0x000000ff16187210 */ /* 0x040fe20007ffe1ff */
[----:B------:R-:W-:Y:S01]  /*4980*/  IMAD.IADD R22, R22, 0x1, R3 ;  /* 0x0000000116167824 */ /* 0x000fe200078e0203 */
[----:B------:R-:W-:Y:S01]  /*4990*/  IADD3 R23, PT, PT, R23, R2, RZ ;  /* 0x0000000217177210 */ /* 0x000fe20007ffe0ff */
[----:B------:R-:W-:Y:S01]  /*49a0*/  IMAD R31, R37, R0, R31 ;  /* 0x00000000251f7224 */ /* 0x000fe200078e021f */
[----:B------:R-:W-:Y:S01]  /*49b0*/  MOV R16, UR16 ;  /* 0x0000001000107c02 */ /* 0x000fe20008000f00 */
[----:B------:R-:W-:-:S02]  /*49c0*/  IMAD.MOV.U32 R37, RZ, RZ, R17 ;  /* 0x000000ffff257224 */ /* 0x000fc400078e0011 */
[----:B------:R-:W-:Y:S02]  /*49d0*/  IMAD.U32 R17, RZ, RZ, UR17 ;  /* 0x00000011ff117e24 */ /* 0x000fe4000f8e00ff */
[----:B------:R-:W-:Y:S01]  /*49e0*/  @!P0 IMAD.MOV R37, RZ, RZ, -R37 ;  /* 0x000000ffff258224 */ /* 0x000fe200078e0a25 */
[----:B------:R-:W-:Y:S01]  /*49f0*/  @!P6 IADD3 R30, PT, PT, -R30, RZ, RZ ;  /* 0x000000ff1e1ee210 */ /* 0x000fe20007ffe1ff */
[----:B------:R-:W-:Y:S02]  /*4a00*/  IMAD R21, R10, R24, R21 ;  /* 0x000000180a157224 */ /* 0x000fe400078e0215 */
[----:B------:R-:W-:Y:S01]  /*4a10*/  IMAD R23, R25, R0, R23 ;  /* 0x0000000019177224 */ /* 0x000fe200078e0217 */
[C---:B------:R-:W-:Y:S01]  /*4a20*/  SEL R30, R4.reuse, R30, !P1 ;  /* 0x0000001e041e7207 */ /* 0x040fe20004800000 */
[----:B------:R-:W-:Y:S01]  /*4a30*/  IMAD.WIDE R24, R33, 0x4, R16 ;  /* 0x0000000421187825 */ /* 0x000fe200078e0210 */
[----:B------:R-:W-:-:S03]  /*4a40*/  SEL R28, R4, R37, !P1 ;  /* 0x00000025041c7207 */ /* 0x000fc60004800000 */
[----:B------:R-:W-:Y:S01]  /*4a50*/  IMAD.IADD R33, R21, 0x1, R2 ;  /* 0x0000000115217824 */ /* 0x000fe200078e0202 */
[----:B------:R-:W-:Y:S01]  /*4a60*/  IADD3 R37, PT, PT, -R28, RZ, RZ ;  /* 0x000000ff1c257210 */ /* 0x000fe20007ffe1ff */
[----:B------:R-:W-:Y:S01]  /*4a70*/  IMAD.MOV R32, RZ, RZ, -R30 ;  /* 0x000000ffff207224 */ /* 0x000fe200078e0a1e */
[----:B------:R0:W2:Y:S01]  /*4a80*/  LDG.E R21, desc[UR6][R24.64] ;  /* 0x0000000618157981 */ /* 0x0000a2000c1e1900 */
[----:B------:R-:W-:Y:S02]  /*4a90*/  IMAD R33, R22, R0, R33 ;  /* 0x0000000016217224 */ /* 0x000fe400078e0221 */
[----:B------:R-:W-:-:S04]  /*4aa0*/  IMAD.WIDE R22, R23, 0x4, R16 ;  /* 0x0000000417167825 */ /* 0x000fc800078e0210 */
[C---:B------:R-:W-:Y:S02]  /*4ab0*/  IMAD R29, R10.reuse, R32, R29 ;  /* 0x000000200a1d7224 */ /* 0x040fe400078e021d */
[----:B------:R-:W-:Y:S02]  /*4ac0*/  IMAD R37, R10, R37, R27 ;  /* 0x000000250a257224 */ /* 0x000fe400078e021b */
[----:B------:R1:W2:Y:S01]  /*4ad0*/  LDG.E R27, desc[UR6][R22.64] ;  /* 0x00000006161b7981 */ /* 0x0002a2000c1e1900 */
[----:B------:R-:W-:Y:S01]  /*4ae0*/  IMAD.IADD R32, R28, 0x1, R3 ;  /* 0x000000011c207824 */ /* 0x000fe200078e0203 */
[----:B------:R-:W-:Y:S01]  /*4af0*/  IADD3 R34, PT, PT, R30, R3, RZ ;  /* 0x000000031e227210 */ /* 0x000fe20007ffe0ff */
[----:B0-----:R-:W-:Y:S02]  /*4b00*/  IMAD.IADD R24, R29, 0x1, R2 ;  /* 0x000000011d187824 */ /* 0x001fe400078e0202 */
[----:B------:R-:W-:-:S04]  /*4b10*/  IMAD.WIDE R30, R31, 0x4, R16 ;  /* 0x000000041f1e7825 */ /* 0x000fc800078e0210 */
[----:B------:R-:W-:Y:S02]  /*4b20*/  IMAD.WIDE R28, R33, 0x4, R16 ;  /* 0x00000004211c7825 */ /* 0x000fe400078e0210 */
[----:B------:R-:W4:Y:S02]  /*4b30*/  LDG.E R30, desc[UR6][R30.64] ;  /* 0x000000061e1e7981 */ /* 0x000f24000c1e1900 */
[----:B------:R-:W-:Y:S02]  /*4b40*/  IMAD.IADD R37, R37, 0x1, R2 ;  /* 0x0000000125257824 */ /* 0x000fe400078e0202 */
[----:B------:R-:W4:Y:S01]  /*4b50*/  LDG.E R29, desc[UR6][R28.64] ;  /* 0x000000061c1d7981 */ /* 0x000f22000c1e1900 */
[-C--:B------:R-:W-:Y:S02]  /*4b60*/  IMAD R33, R34, R0.reuse, R24 ;  /* 0x0000000022217224 */ /* 0x080fe400078e0218 */
[----:B------:R-:W-:Y:S02]  /*4b70*/  IMAD R25, R32, R0, R37 ;  /* 0x0000000020197224 */ /* 0x000fe400078e0225 */
[----:B-1----:R-:W-:-:S04]  /*4b80*/  IMAD.WIDE R22, R33, 0x4, R16 ;  /* 0x0000000421167825 */ /* 0x002fc800078e0210 */
[----:B------:R-:W-:Y:S02]  /*4b90*/  IMAD.WIDE R24, R25, 0x4, R16 ;  /* 0x0000000419187825 */ /* 0x000fe400078e0210 */
[----:B------:R-:W5:Y:S04]  /*4ba0*/  LDG.E R23, desc[UR6][R22.64] ;  /* 0x0000000616177981 */ /* 0x000f68000c1e1900 */
[----:B------:R0:W5:Y:S01]  /*4bb0*/  LDG.E R24, desc[UR6][R24.64] ;  /* 0x0000000618187981 */ /* 0x000162000c1e1900 */
[----:B------:R-:W-:-:S04]  /*4bc0*/  IADD3 R33, PT, PT, R35, 0x600, RZ ;  /* 0x0000060023217810 */ /* 0x000fc80007ffe0ff */
[----:B------:R-:W-:-:S05]  /*4bd0*/  IABS R34, R33 ;  /* 0x0000002100227213 */ /* 0x000fca0000000000 */
[----:B------:R-:W-:-:S04]  /*4be0*/  IMAD.HI.U32 R32, R6, R34, RZ ;  /* 0x0000002206207227 */ /* 0x000fc800078e00ff */
[----:B------:R-:W-:Y:S02]  /*4bf0*/  IMAD.MOV R36, RZ, RZ, -R32 ;  /* 0x000000ffff247224 */ /* 0x000fe400078e0a20 */
[----:B0-----:R-:W-:Y:S02]  /*4c00*/  VIADD R25, R35, 0x800 ;  /* 0x0000080023197836 */ /* 0x001fe40000000000 */
[----:B------:R-:W-:-:S03]  /*4c10*/  IMAD R34, R11, R36, R34 ;  /* 0x000000240b227224 */ /* 0x000fc600078e0222 */
[----:B------:R-:W-:Y:S02]  /*4c20*/  IABS R22, R25 ;  /* 0x0000001900167213 */ /* 0x000fe40000000000 */
[----:B------:R-:W-:Y:S02]  /*4c30*/  ISETP.GT.U32.AND P3, PT, R5, R34, PT ;  /* 0x000000220500720c */ /* 0x000fe40003f64070 */
[----:B------:R-:W-:-:S04]  /*4c40*/  LOP3.LUT R28, R33, R10, RZ, 0x3c, !PT ;  /* 0x0000000a211c7212 */ /* 0x000fc800078e3cff */
[----:B------:R-:W-:-:S07]  /*4c50*/  ISETP.GE.AND P5, PT, R28, RZ, PT ;  /* 0x000000ff1c00720c */ /* 0x000fce0003fa6270 */
[----:B------:R-:W-:-:S05]  /*4c60*/  @!P3 IMAD.IADD R34, R34, 0x1, -R11 ;  /* 0x000000012222b824 */ /* 0x000fca00078e0a0b */
[----:B------:R-:W-:Y:S02]  /*4c70*/  ISETP.GE.U32.AND P4, PT, R34, R5, PT ;  /* 0x000000052200720c */ /* 0x000fe40003f86070 */
[----:B------:R-:W-:-:S11]  /*4c80*/  @!P3 IADD3 R32, PT, PT, R32, 0x1, RZ ;  /* 0x000000012020b810 */ /* 0x000fd60007ffe0ff */
[----:B------:R-:W-:-:S04]  /*4c90*/  @P4 VIADD R32, R32, 0x1 ;  /* 0x0000000120204836 */ /* 0x000fc80000000000 */
[----:B------:R-:W-:-:S05]  /*4ca0*/  @!P5 IMAD.MOV R32, RZ, RZ, -R32 ;  /* 0x000000ffff20d224 */ /* 0x000fca00078e0a20 */
[----:B------:R-:W-:-:S05]  /*4cb0*/  SEL R32, R4, R32, !P1 ;  /* 0x0000002004207207 */ /* 0x000fca0004800000 */
[----:B------:R-:W-:Y:S01]  /*4cc0*/  IMAD.IADD R37, R32, 0x1, R3 ;  /* 0x0000000120257824 */ /* 0x000fe200078e0203 */
[----:B--2---:R-:W-:Y:S02]  /*4cd0*/  IADD3 R27, PT, PT, R27, R21, R20 ;  /* 0x000000151b1b7210 */ /* 0x004fe40007ffe014 */
[----:B------:R-:W-:-:S04]  /*4ce0*/  IADD3 R21, PT, PT, R35, 0x700, RZ ;  /* 0x0000070023157810 */ /* 0x000fc80007ffe0ff */
[----:B------:R-:W-:Y:S02]  /*4cf0*/  IABS R20, R21 ;  /* 0x0000001500147213 */ /* 0x000fe40000000000 */
[----:B----4-:R-:W-:-:S03]  /*4d00*/  IADD3 R27, PT, PT, R29, R30, R27 ;  /* 0x0000001e1d1b7210 */ /* 0x010fc60007ffe01b */
[----:B------:R-:W-:Y:S02]  /*4d10*/  IMAD.MOV.U32 R30, RZ, RZ, R20 ;  /* 0x000000ffff1e7224 */ /* 0x000fe400078e0014 */
[----:B------:R-:W-:Y:S02]  /*4d20*/  IMAD.MOV.U32 R20, RZ, RZ, R22 ;  /* 0x000000ffff147224 */ /* 0x000fe400078e0016 */
[----:B------:R-:W-:-:S04]  /*4d30*/  IMAD.HI.U32 R28, R6, R30, RZ ;  /* 0x0000001e061c7227 */ /* 0x000fc800078e00ff */
[----:B------:R-:W-:-:S05]  /*4d40*/  IMAD.HI.U32 R22, R6, R20, RZ ;  /* 0x0000001406167227 */ /* 0x000fca00078e00ff */
[----:B------:R-:W-:Y:S02]  /*4d50*/  IADD3 R31, PT, PT, -R22, RZ, RZ ;  /* 0x000000ff161f7210 */ /* 0x000fe40007ffe1ff */
[----:B-----5:R-:W-:Y:S01]  /*4d60*/  IADD3 R27, PT, PT, R23, R24, R27 ;  /* 0x00000018171b7210 */ /* 0x020fe20007ffe01b */
[----:B------:R-:W-:Y:S01]  /*4d70*/  IMAD.MOV R24, RZ, RZ, -R28 ;  /* 0x000000ffff187224 */ /* 0x000fe200078e0a1c */
[----:B------:R-:W-:Y:S01]  /*4d80*/  IADD3 R29, PT, PT, R35, 0x900, RZ ;  /* 0x00000900231d7810 */ /* 0x000fe20007ffe0ff */
[C---:B------:R-:W-:Y:S02]  /*4d90*/  IMAD R20, R11.reuse, R31, R20 ;  /* 0x0000001f0b147224 */ /* 0x040fe400078e0214 */
[----:B------:R-:W-:Y:S01]  /*4da0*/  IMAD R30, R11, R24, R30 ;  /* 0x000000180b1e7224 */ /* 0x000fe200078e021e */
[----:B------:R-:W-:Y:S02]  /*4db0*/  IABS R23, R29 ;  /* 0x0000001d00177213 */ /* 0x000fe40000000000 */
[----:B------:R-:W-:-:S02]  /*4dc0*/  ISETP.GT.U32.AND P0, PT, R5, R20, PT ;  /* 0x000000140500720c */ /* 0x000fc40003f04070 */
[----:B------:R-:W-:Y:S01]  /*4dd0*/  ISETP.GT.U32.AND P6, PT, R5, R30, PT ;  /* 0x0000001e0500720c */ /* 0x000fe20003fc4070 */
[----:B------:R-:W-:-:S04]  /*4de0*/  IMAD.HI.U32 R24, R6, R23, RZ ;  /* 0x0000001706187227 */ /* 0x000fc800078e00ff */
[----:B------:R-:W-:-:S04]  /*4df0*/  IMAD.MOV R34, RZ, RZ, -R24 ;  /* 0x000000ffff227224 */ /* 0x000fc800078e0a18 */
[----:B------:R-:W-:Y:S02]  /*4e00*/  IMAD R34, R11, R34, R23 ;  /* 0x000000220b227224 */ /* 0x000fe400078e0217 */
[--C-:B------:R-:W-:Y:S02]  /*4e10*/  @!P0 IMAD.IADD R20, R20, 0x1, -R11.reuse ;  /* 0x0000000114148824 */ /* 0x100fe400078e0a0b */
[----:B------:R-:W-:Y:S02]  /*4e20*/  @!P6 IMAD.IADD R30, R30, 0x1, -R11 ;  /* 0x000000011e1ee824 */ /* 0x000fe400078e0a0b */
[----:B------:R-:W-:Y:S01]  /*4e30*/  VIADD R23, R35, 0xa00 ;  /* 0x00000a0023177836 */ /* 0x000fe20000000000 */
[-C--:B------:R-:W-:Y:S02]  /*4e40*/  ISETP.GE.U32.AND P4, PT, R20, R5.reuse, PT ;  /* 0x000000051400720c */ /* 0x080fe40003f86070 */
[----:B------:R-:W-:Y:S02]  /*4e50*/  ISETP.GE.U32.AND P3, PT, R30, R5, PT ;  /* 0x000000051e00720c */ /* 0x000fe40003f66070 */
[----:B------:R-:W-:-:S02]  /*4e60*/  IABS R30, R23 ;  /* 0x00000017001e7213 */ /* 0x000fc40000000000 */
[----:B------:R-:W-:Y:S01]  /*4e70*/  LOP3.LUT R20, R21, R10, RZ, 0x3c, !PT ;  /* 0x0000000a15147212 */ /* 0x000fe200078e3cff */
[----:B------:R-:W-:Y:S01]  /*4e80*/  IMAD.MOV R31, RZ, RZ, -R32 ;  /* 0x000000ffff1f7224 */ /* 0x000fe200078e0a20 */
[----:B------:R-:W-:Y:S02]  /*4e90*/  @!P6 IADD3 R28, PT, PT, R28, 0x1, RZ ;  /* 0x000000011c1ce810 */ /* 0x000fe40007ffe0ff */
[----:B------:R-:W-:Y:S01]  /*4ea0*/  ISETP.GE.AND P6, PT, R20, RZ, PT ;  /* 0x000000ff1400720c */ /* 0x000fe20003fc6270 */
[----:B------:R-:W-:-:S04]  /*4eb0*/  IMAD.HI.U32 R20, R6, R30, RZ ;  /* 0x0000001e06147227 */ /* 0x000fc800078e00ff */
[----:B------:R-:W-:Y:S02]  /*4ec0*/  IMAD R33, R10, R31, R33 ;  /* 0x0000001f0a217224 */ /* 0x000fe400078e0221 */
[----:B------:R-:W-:-:S04]  /*4ed0*/  IMAD.MOV R31, RZ, RZ, -R20 ;  /* 0x000000ffff1f7224 */ /* 0x000fc800078e0a14 */
[----:B------:R-:W-:Y:S01]  /*4ee0*/  IMAD R30, R11, R31, R30 ;  /* 0x0000001f0b1e7224 */ /* 0x000fe200078e021e */
[----:B------:R-:W-:-:S04]  /*4ef0*/  @P3 IADD3 R28, PT, PT, R28, 0x1, RZ ;  /* 0x000000011c1c3810 */ /* 0x000fc80007ffe0ff */
[C---:B------:R-:W-:Y:S02]  /*4f00*/  ISETP.GT.U32.AND P3, PT, R5.reuse, R30, PT ;  /* 0x0000001e0500720c */ /* 0x040fe40003f64070 */
[----:B------:R-:W-:Y:S02]  /*4f10*/  ISETP.GT.U32.AND P2, PT, R5, R34, PT ;  /* 0x000000220500720c */ /* 0x000fe40003f44070 */
[----:B------:R-:W-:-:S04]  /*4f20*/  @!P6 IADD3 R28, PT, PT, -R28, RZ, RZ ;  /* 0x000000ff1c1ce210 */ /* 0x000fc80007ffe1ff */
[----:B------:R-:W-:-:S05]  /*4f30*/  SEL R28, R4, R28, !P1 ;  /* 0x0000001c041c7207 */ /* 0x000fca0004800000 */
[----:B------:R-:W-:Y:S02]  /*4f40*/  @!P3 IMAD.IADD R30, R30, 0x1, -R11 ;  /* 0x000000011e1eb824 */ /* 0x000fe400078e0a0b */
[----:B------:R-:W-:-:S03]  /*4f50*/  IMAD.MOV R31, RZ, RZ, -R28 ;  /* 0x000000ffff1f7224 */ /* 0x000fc600078e0a1c */
[----:B------:R-:W-:Y:S02]  /*4f60*/  ISETP.GE.U32.AND P6, PT, R30, R5, PT ;  /* 0x000000051e00720c */ /* 0x000fe40003fc6070 */
[----:B------:R-:W-:Y:S02]  /*4f70*/  LOP3.LUT R30, R25, R10, RZ, 0x3c, !PT ;  /* 0x0000000a191e7212 */ /* 0x000fe400078e3cff */
[----:B------:R-:W-:Y:S01]  /*4f80*/  @!P2 IADD3 R34, PT, PT, R34, -R11, RZ ;  /* 0x8000000b2222a210 */ /* 0x000fe20007ffe0ff */
[----:B------:R-:W-:Y:S01]  /*4f90*/  IMAD R21, R10, R31, R21 ;  /* 0x0000001f0a157224 */ /* 0x000fe200078e0215 */
[----:B------:R-:W-:Y:S01]  /*4fa0*/  @!P0 IADD3 R22, PT, PT, R22, 0x1, RZ ;  /* 0x0000000116168810 */ /* 0x000fe20007ffe0ff */
[----:B------:R-:W-:Y:S01]  /*4fb0*/  IMAD.IADD R31, R28, 0x1, R3 ;  /* 0x000000011c1f7824 */ /* 0x000fe200078e0203 */
[----:B------:R-:W-:Y:S02]  /*4fc0*/  ISETP.GE.AND P0, PT, R30, RZ, PT ;  /* 0x000000ff1e00720c */ /* 0x000fe40003f06270 */
[----:B------:R-:W-:-:S02]  /*4fd0*/  ISETP.GE.U32.AND P5, PT, R34, R5, PT ;  /* 0x000000052200720c */ /* 0x000fc40003fa6070 */
[----:B------:R-:W-:Y:S01]  /*4fe0*/  LOP3.LUT R28, R29, R10, RZ, 0x3c, !PT ;  /* 0x0000000a1d1c7212 */ /* 0x000fe200078e3cff */
[----:B------:R-:W-:Y:S01]  /*4ff0*/  IMAD.IADD R21, R21, 0x1, R2 ;  /* 0x0000000115157824 */ /* 0x000fe200078e0202 */
[----:B------:R-:W-:Y:S02]  /*5000*/  @P4 IADD3 R22, PT, PT, R22, 0x1, RZ ;  /* 0x0000000116164810 */ /* 0x000fe40007ffe0ff */
[----:B------:R-:W-:Y:S01]  /*5010*/  ISETP.GE.AND P4, PT, R28, RZ, PT ;  /* 0x000000ff1c00720c */ /* 0x000fe20003f86270 */
[----:B------:R-:W-:Y:S02]  /*5020*/  IMAD R21, R31, R0, R21 ;  /* 0x000000001f157224 */ /* 0x000fe400078e0215 */
[----:B------:R-:W-:Y:S02]  /*5030*/  IMAD.MOV.U32 R31, RZ, RZ, R22 ;  /* 0x000000ffff1f7224 */ /* 0x000fe400078e0016 */
[----:B------:R-:W-:Y:S02]  /*5040*/  @!P2 VIADD R24, R24, 0x1 ;  /* 0x000000011818a836 */ /* 0x000fe40000000000 */
[----:B------:R-:W-:Y:S01]  /*5050*/  @!P0 IMAD.MOV R31, RZ, RZ, -R31 ;  /* 0x000000ffff1f8224 */ /* 0x000fe200078e0a1f */
[----:B------:R-:W-:Y:S01]  /*5060*/  IADD3 R22, PT, PT, R35, 0xb00, RZ ;  /* 0x00000b0023167810 */ /* 0x000fe20007ffe0ff */
[----:B------:R-:W-:-:S03]  /*5070*/  @P5 VIADD R24, R24, 0x1 ;  /* 0x0000000118185836 */ /* 0x000fc60000000000 */
[----:B------:R-:W-:Y:S01]  /*5080*/  SEL R30, R4, R31, !P1 ;  /* 0x0000001f041e7207 */ /* 0x000fe20004800000 */
[----:B------:R-:W-:Y:S01]  /*5090*/  @!P4 IMAD.MOV R24, RZ, RZ, -R24 ;  /* 0x000000ffff18c224 */ /* 0x000fe200078e0a18 */
[----:B------:R-:W-:-:S03]  /*50a0*/  IABS R28, R22 ;  /* 0x00000016001c7213 */ /* 0x000fc60000000000 */
[----:B------:R-:W-:Y:S01]  /*50b0*/  IMAD.MOV R32, RZ, RZ, -R30 ;  /* 0x000000ffff207224 */ /* 0x000fe200078e0a1e */
[----:B------:R-:W-:Y:S02]  /*50c0*/  MOV R31, R28 ;  /* 0x0000001c001f7202 */ /* 0x000fe40000000f00 */
[----:B------:R-:W-:Y:S01]  /*50d0*/  SEL R28, R4, R24, !P1 ;  /* 0x00000018041c7207 */ /* 0x000fe20004800000 */
[----:B------:R-:W-:Y:S02]  /*50e0*/  IMAD R25, R10, R32, R25 ;  /* 0x000000200a197224 */ /* 0x000fe400078e0219 */
[----:B------:R-:W-:Y:S01]  /*50f0*/  IMAD.IADD R33, R33, 0x1, R2 ;  /* 0x0000000121217824 */ /* 0x000fe200078e0202 */
[----:B------:R-:W-:Y:S01]  /*5100*/  IADD3 R32, PT, PT, -R28, RZ, RZ ;  /* 0x000000ff1c207210 */ /* 0x000fe20007ffe1ff */
[----:B------:R-:W-:-:S04]  /*5110*/  IMAD.HI.U32 R24, R6, R31, RZ ;  /* 0x0000001f06187227 */ /* 0x000fc800078e00ff */
[----:B------:R-:W-:Y:S01]  /*5120*/  IMAD R37, R37, R0, R33 ;  /* 0x0000000025257224 */ /* 0x000fe200078e0221 */
[----:B------:R-:W-:Y:S01]  /*5130*/  LOP3.LUT R33, R23, R10, RZ, 0x3c, !PT ;  /* 0x0000000a17217212 */ /* 0x000fe200078e3cff */
[----:B------:R-:W-:Y:S02]  /*5140*/  IMAD R29, R10, R32, R29 ;  /* 0x000000200a1d7224 */ /* 0x000fe400078e021d */
[----:B------:R-:W-:Y:S01]  /*5150*/  IMAD.MOV R32, RZ, RZ, -R24 ;  /* 0x000000ffff207224 */ /* 0x000fe200078e0a18 */
[----:B------:R-:W-:-:S03]  /*5160*/  ISETP.GE.AND P4, PT, R33, RZ, PT ;  /* 0x000000ff2100720c */ /* 0x000fc60003f86270 */
[----:B------:R-:W-:Y:S02]  /*5170*/  IMAD R32, R11, R32, R31 ;  /* 0x000000200b207224 */ /* 0x000fe400078e021f */
[----:B------:R-:W-:-:S03]  /*5180*/  @!P3 VIADD R20, R20, 0x1 ;  /* 0x000000011414b836 */ /* 0x000fc60000000000 */
[----:B------:R-:W-:Y:S01]  /*5190*/  ISETP.GT.U32.AND P2, PT, R5, R32, PT ;  /* 0x000000200500720c */ /* 0x000fe20003f44070 */
[--C-:B------:R-:W-:Y:S01]  /*51a0*/  IMAD.IADD R25, R25, 0x1, R2.reuse ;  /* 0x0000000119197824 */ /* 0x100fe200078e0202 */
[----:B------:R-:W-:Y:S02]  /*51b0*/  IADD3 R31, PT, PT, R30, R3, RZ ;  /* 0x000000031e1f7210 */ /* 0x000fe40007ffe0ff */
[----:B------:R-:W-:Y:S01]  /*51c0*/  @P6 IADD3 R20, PT, PT, R20, 0x1, RZ ;  /* 0x0000000114146810 */ /* 0x000fe20007ffe0ff */
[----:B------:R-:W-:Y:S02]  /*51d0*/  IMAD.IADD R29, R29, 0x1, R2 ;  /* 0x000000011d1d7824 */ /* 0x000fe400078e0202 */
[----:B------:R-:W-:Y:S02]  /*51e0*/  IMAD R31, R31, R0, R25 ;  /* 0x000000001f1f7224 */ /* 0x000fe400078e0219 */
[----:B------:R-:W-:Y:S02]  /*51f0*/  @!P4 IMAD.MOV R20, RZ, RZ, -R20 ;  /* 0x000000ffff14c224 */ /* 0x000fe400078e0a14 */
[----:B------:R-:W-:Y:S01]  /*5200*/  IMAD.IADD R25, R28, 0x1, R3 ;  /* 0x000000011c197824 */ /* 0x000fe200078e0203 */
[----:B------:R-:W-:Y:S01]  /*5210*/  IADD3 R28, PT, PT, R35, 0xc00, RZ ;  /* 0x00000c00231c7810 */ /* 0x000fe20007ffe0ff */
[----:B------:R-:W-:Y:S01]  /*5220*/  @!P2 IMAD.IADD R32, R32, 0x1, -R11 ;  /* 0x000000012020a824 */ /* 0x000fe200078e0a0b */
[----:B------:R-:W-:Y:S01]  /*5230*/  SEL R30, R4, R20, !P1 ;  /* 0x00000014041e7207 */ /* 0x000fe20004800000 */
[----:B------:R-:W-:Y:S01]  /*5240*/  IMAD R25, R25, R0, R29 ;  /* 0x0000000019197224 */ /* 0x000fe200078e021d */
[----:B------:R-:W-:-:S02]  /*5250*/  IABS R29, R28 ;  /* 0x0000001c001d7213 */ /* 0x000fc40000000000 */
[----:B------:R-:W-:Y:S02]  /*5260*/  LOP3.LUT R20, R22, R10, RZ, 0x3c, !PT ;  /* 0x0000000a16147212 */ /* 0x000fe400078e3cff */
[----:B------:R-:W-:Y:S01]  /*5270*/  ISETP.GE.U32.AND P0, PT, R32, R5, PT ;  /* 0x000000052000720c */ /* 0x000fe20003f06070 */
[----:B------:R-:W-:Y:S01]  /*5280*/  IMAD.MOV R32, RZ, RZ, -R30 ;  /* 0x000000ffff207224 */ /* 0x000fe200078e0a1e */
[----:B------:R-:W-:Y:S01]  /*5290*/  ISETP.GE.AND P3, PT, R20, RZ, PT ;  /* 0x000000ff1400720c */ /* 0x000fe20003f66270 */
[----:B------:R-:W-:-:S04]  /*52a0*/  IMAD.HI.U32 R20, R6, R29, RZ ;  /* 0x0000001d06147227 */ /* 0x000fc800078e00ff */
[----:B------:R-:W-:Y:S01]  /*52b0*/  IMAD R23, R10, R32, R23 ;  /* 0x000000200a177224 */ /* 0x000fe200078e0217 */
[----:B------:R-:W-:-:S05]  /*52c0*/  IADD3 R32, PT, PT, -R20, RZ, RZ ;  /* 0x000000ff14207210 */ /* 0x000fca0007ffe1ff */
[----:B------:R-:W-:-:S05]  /*52d0*/  IMAD R32, R11, R32, R29 ;  /* 0x000000200b207224 */ /* 0x000fca00078e021d */
[----:B------:R-:W-:Y:S01]  /*52e0*/  ISETP.GT.U32.AND P4, PT, R5, R32, PT ;  /* 0x000000200500720c */ /* 0x000fe20003f84070 */
[----:B------:R-:W-:Y:S02]  /*52f0*/  @!P2 VIADD R24, R24, 0x1 ;  /* 0x000000011818a836 */ /* 0x000fe40000000000 */
[----:B------:R-:W-:Y:S02]  /*5300*/  IMAD.IADD R33, R30, 0x1, R3 ;  /* 0x000000011e217824 */ /* 0x000fe400078e0203 */
[----:B------:R-:W-:-:S08]  /*5310*/  IMAD.IADD R23, R23, 0x1, R2 ;  /* 0x0000000117177824 */ /* 0x000fd000078e0202 */
[----:B------:R-:W-:-:S05]  /*5320*/  @!P4 IMAD.IADD R32, R32, 0x1, -R11 ;  /* 0x000000012020c824 */ /* 0x000fca00078e0a0b */
[----:B------:R-:W-:Y:S01]  /*5330*/  ISETP.GE.U32.AND P2, PT, R32, R5, PT ;  /* 0x000000052000720c */ /* 0x000fe20003f46070 */
[----:B------:R-:W-:Y:S01]  /*5340*/  IMAD R33, R33, R0, R23 ;  /* 0x0000000021217224 */ /* 0x000fe200078e0217 */
[----:B------:R-:W-:Y:S02]  /*5350*/  @P0 IADD3 R24, PT, PT, R24, 0x1, RZ ;  /* 0x0000000118180810 */ /* 0x000fe40007ffe0ff */
[----:B------:R-:W-:Y:S01]  /*5360*/  LOP3.LUT R23, R28, R10, RZ, 0x3c, !PT ;  /* 0x0000000a1c177212 */ /* 0x000fe200078e3cff */
[----:B------:R-:W-:Y:S01]  /*5370*/  @!P4 VIADD R20, R20, 0x1 ;  /* 0x000000011414c836 */ /* 0x000fe20000000000 */
[----:B------:R-:W-:Y:S02]  /*5380*/  @!P3 IADD3 R24, PT, PT, -R24, RZ, RZ ;  /* 0x000000ff1818b210 */ /* 0x000fe40007ffe1ff */
[----:B------:R-:W-:Y:S02]  /*5390*/  ISETP.GE.AND P0, PT, R23, RZ, PT ;  /* 0x000000ff1700720c */ /* 0x000fe40003f06270 */
[----:B------:R-:W-:-:S03]  /*53a0*/  SEL R24, R4, R24, !P1 ;  /* 0x0000001804187207 */ /* 0x000fc60004800000 */
[----:B------:R-:W-:Y:S01]  /*53b0*/  @P2 IADD3 R20, PT, PT, R20, 0x1, RZ ;  /* 0x0000000114142810 */ /* 0x000fe20007ffe0ff */
[----:B------:R-:W-:Y:S02]  /*53c0*/  VIADD R29, R35, 0xd00 ;  /* 0x00000d00231d7836 */ /* 0x000fe40000000000 */
[----:B------:R-:W-:Y:S02]  /*53d0*/  IMAD.MOV R23, RZ, RZ, -R24 ;  /* 0x000000ffff177224 */ /* 0x000fe400078e0a18 */
[----:B------:R-:W-:Y:S01]  /*53e0*/  IMAD.MOV.U32 R30, RZ, RZ, R20 ;  /* 0x000000ffff1e7224 */ /* 0x000fe200078e0014 */
[----:B------:R-:W-:Y:S01]  /*53f0*/  IABS R32, R29 ;  /* 0x0000001d00207213 */ /* 0x000fe20000000000 */
[----:B------:R-:W-:-:S03]  /*5400*/  IMAD R23, R10, R23, R22 ;  /* 0x000000170a177224 */ /* 0x000fc600078e0216 */
[----:B------:R-:W-:Y:S01]  /*5410*/  @!P0 IADD3 R30, PT, PT, -R30, RZ, RZ ;  /* 0x000000ff1e1e8210 */ /* 0x000fe20007ffe1ff */
[----:B------:R-:W-:Y:S02]  /*5420*/  IMAD.IADD R22, R24, 0x1, R3 ;  /* 0x0000000118167824 */ /* 0x000fe400078e0203 */
[----:B------:R-:W-:Y:S01]  /*5430*/  IMAD.IADD R20, R23, 0x1, R2 ;  /* 0x0000000117147824 */ /* 0x000fe200078e0202 */
[----:B------:R-:W-:Y:S02]  /*5440*/  SEL R24, R4, R30, !P1 ;  /* 0x0000001e04187207 */ /* 0x000fe40004800000 */
[----:B------:R-:W-:Y:S01]  /*5450*/  MOV R23, R32 ;  /* 0x0000002000177202 */ /* 0x000fe20000000f00 */
[----:B------:R-:W-:Y:S02]  /*5460*/  IMAD R22, R22, R0, R20 ;  /* 0x0000000016167224 */ /* 0x000fe400078e0214 */
[----:B------:R-:W-:Y:S02]  /*5470*/  IMAD.MOV R30, RZ, RZ, -R24 ;  /* 0x000000ffff1e7224 */ /* 0x000fe400078e0a18 */
[----:B------:R-:W-:-:S04]  /*5480*/  IMAD.HI.U32 R20, R6, R23, RZ ;  /* 0x0000001706147227 */ /* 0x000fc800078e00ff */
[----:B------:R-:W-:Y:S02]  /*5490*/  IMAD R28, R10, R30, R28 ;  /* 0x0000001e0a1c7224 */ /* 0x000fe400078e021c */
[----:B------:R-:W-:-:S04]  /*54a0*/  IMAD.MOV R30, RZ, RZ, -R20 ;  /* 0x000000ffff1e7224 */ /* 0x000fc800078e0a14 */
[----:B------:R-:W-:-:S05]  /*54b0*/  IMAD R30, R11, R30, R23 ;  /* 0x0000001e0b1e7224 */ /* 0x000fca00078e0217 */
[----:B------:R-:W-:Y:S02]  /*54c0*/  ISETP.GT.U32.AND P2, PT, R5, R30, PT ;  /* 0x0000001e0500720c */ /* 0x000fe40003f44070 */
[----:B------:R-:W-:-:S11]  /*54d0*/  LOP3.LUT R23, R29, R10, RZ, 0x3c, !PT ;  /* 0x0000000a1d177212 */ /* 0x000fd600078e3cff */
[----:B------:R-:W-:-:S04]  /*54e0*/  @!P2 IADD3 R30, PT, PT, R30, -R11, RZ ;  /* 0x8000000b1e1ea210 */ /* 0x000fc80007ffe0ff */
[----:B------:R-:W-:Y:S02]  /*54f0*/  ISETP.GE.U32.AND P0, PT, R30, R5, PT ;  /* 0x000000051e00720c */ /* 0x000fe40003f06070 */
[----:B------:R-:W-:Y:S01]  /*5500*/  ISETP.GE.AND P3, PT, R23, RZ, PT ;  /* 0x000000ff1700720c */ /* 0x000fe20003f66270 */
[----:B------:R-:W-:Y:S01]  /*5510*/  @!P2 VIADD R20, R20, 0x1 ;  /* 0x000000011414a836 */ /* 0x000fe20000000000 */
[----:B------:R-:W-:-:S09]  /*5520*/  IADD3 R23, PT, PT, R24, R3, RZ ;  /* 0x0000000318177210 */ /* 0x000fd20007ffe0ff */
[----:B------:R-:W-:-:S04]  /*5530*/  @P0 VIADD R20, R20, 0x1 ;  /* 0x0000000114140836 */ /* 0x000fc80000000000 */
[----:B------:R-:W-:-:S05]  /*5540*/  @!P3 IMAD.MOV R20, RZ, RZ, -R20 ;  /* 0x000000ffff14b224 */ /* 0x000fca00078e0a14 */
[----:B------:R-:W-:-:S04]  /*5550*/  SEL R24, R4, R20, !P1 ;  /* 0x0000001404187207 */ /* 0x000fc80004800000 */
[----:B------:R-:W-:Y:S01]  /*5560*/  IADD3 R32, PT, PT, -R24, RZ, RZ ;  /* 0x000000ff18207210 */ /* 0x000fe20007ffe1ff */
[----:B------:R-:W-:-:S04]  /*5570*/  IMAD.WIDE R20, R21, 0x4, R16 ;  /* 0x0000000415147825 */ /* 0x000fc800078e0210 */
[----:B------:R-:W-:Y:S02]  /*5580*/  IMAD R32, R10, R32, R29 ;  /* 0x000000200a207224 */ /* 0x000fe400078e021d */
[----:B------:R-:W-:Y:S01]  /*5590*/  IMAD.IADD R28, R28, 0x1, R2 ;  /* 0x000000011c1c7824 */ /* 0x000fe200078e0202 */
[----:B------:R0:W2:Y:S01]  /*55a0*/  LDG.E R29, desc[UR6][R20.64] ;  /* 0x00000006141d7981 */ /* 0x0000a2000c1e1900 */
[----:B------:R-:W-:-:S04]  /*55b0*/  IMAD.WIDE R36, R37, 0x4, R16 ;  /* 0x0000000425247825 */ /* 0x000fc800078e0210 */
[----:B------:R-:W-:-:S04]  /*55c0*/  IMAD.WIDE R30, R31, 0x4, R16 ;  /* 0x000000041f1e7825 */ /* 0x000fc800078e0210 */
[----:B------:R-:W-:Y:S02]  /*55d0*/  IMAD.IADD R24, R24, 0x1, R3 ;  /* 0x0000000118187824 */ /* 0x000fe400078e0203 */
[----:B------:R-:W-:Y:S01]  /*55e0*/  IMAD.IADD R32, R32, 0x1, R2 ;  /* 0x0000000120207824 */ /* 0x000fe200078e0202 */
[----:B------:R-:W4:Y:S01]  /*55f0*/  LDG.E R30, desc[UR6][R30.64] ;  /* 0x000000061e1e7981 */ /* 0x000f22000c1e1900 */
[----:B0-----:R-:W-:-:S04]  /*5600*/  IMAD.WIDE R20, R25, 0x4, R16 ;  /* 0x0000000419147825 */ /* 0x001fc800078e0210 */
[-C--:B------:R-:W-:Y:S02]  /*5610*/  IMAD R23, R23, R0.reuse, R28 ;  /* 0x0000000017177224 */ /* 0x080fe400078e021c */
[----:B------:R0:W2:Y:S01]  /*5620*/  LDG.E R28, desc[UR6][R36.64] ;  /* 0x00000006241c7981 */ /* 0x0000a2000c1e1900 */
[----:B------:R-:W-:Y:S02]  /*5630*/  IMAD R25, R24, R0, R32 ;  /* 0x0000000018197224 */ /* 0x000fe400078e0220 */
[--C-:B------:R-:W-:Y:S01]  /*5640*/  IMAD.WIDE R32, R33, 0x4, R16.reuse ;  /* 0x0000000421207825 */ /* 0x100fe200078e0210 */
[----:B------:R1:W4:Y:S05]  /*5650*/  LDG.E R31, desc[UR6][R20.64] ;  /* 0x00000006141f7981 */ /* 0x00032a000c1e1900 */
[----:B------:R-:W5:Y:S01]  /*5660*/  LDG.E R32, desc[UR6][R32.64] ;  /* 0x0000000620207981 */ /* 0x000f62000c1e1900 */
[----:B0-----:R-:W-:Y:S01]  /*5670*/  IADD3 R37, PT, PT, R35, 0xe00, RZ ;  /* 0x00000e0023257810 */ /* 0x001fe20007ffe0ff */
[----:B-1----:R-:W-:-:S03]  /*5680*/  IMAD.WIDE R20, R22, 0x4, R16 ;  /* 0x0000000416147825 */ /* 0x002fc600078e0210 */
[----:B------:R-:W-:Y:S02]  /*5690*/  IABS R34, R37 ;  /* 0x0000002500227213 */ /* 0x000fe40000000000 */
[----:B------:R0:W5:Y:S03]  /*56a0*/  LDG.E R33, desc[UR6][R20.64] ;  /* 0x0000000614217981 */ /* 0x000166000c1e1900 */
[----:B0-----:R-:W-:-:S04]  /*56b0*/  IMAD.HI.U32 R20, R6, R34, RZ ;  /* 0x0000002206147227 */ /* 0x001fc800078e00ff */
[----:B------:R-:W-:-:S04]  /*56c0*/  IMAD.MOV R21, RZ, RZ, -R20 ;  /* 0x000000ffff157224 */ /* 0x000fc800078e0a14 */
        /* <DEDUP_REMOVED lines=8> */
[----:B------:R-:W-:Y:S02]  /*5750*/  @!P3 IMAD.MOV R20, RZ, RZ, -R20 ;  /* 0x000000ffff14b224 */ /* 0x000fe400078e0a14 */
[----:B------:R-:W-:-:S03]  /*5760*/  IMAD.WIDE R22, R23, 0x4, R16 ;  /* 0x0000000417167825 */ /* 0x000fc600078e0210 */
[----:B------:R-:W-:Y:S01]  /*5770*/  SEL R20, R4, R20, !P1 ;  /* 0x0000001404147207 */ /* 0x000fe20004800000 */
[----:B------:R-:W-:Y:S01]  /*5780*/  VIADD R35, R35, 0xf00 ;  /* 0x00000f0023237836 */ /* 0x000fe20000000000 */
[----:B------:R0:W5:Y:S02]  /*5790*/  LDG.E R36, desc[UR6][R22.64] ;  /* 0x0000000616247981 */ /* 0x000164000c1e1900 */
[----:B------:R-:W-:-:S05]  /*57a0*/  IADD3 R21, PT, PT, -R20, RZ, RZ ;  /* 0x000000ff14157210 */ /* 0x000fca0007ffe1ff */
[----:B------:R-:W-:Y:S01]  /*57b0*/  IMAD R37, R10, R21, R37 ;  /* 0x000000150a257224 */ /* 0x000fe200078e0225 */
[----:B0-----:R-:W-:Y:S01]  /*57c0*/  IABS R22, R35 ;  /* 0x0000002300167213 */ /* 0x001fe20000000000 */
[----:B------:R-:W-:-:S04]  /*57d0*/  IMAD.IADD R21, R20, 0x1, R3 ;  /* 0x0000000114157824 */ /* 0x000fc800078e0203 */
[----:B------:R-:W-:-:S04]  /*57e0*/  IMAD.HI.U32 R20, R6, R22, RZ ;  /* 0x0000001606147227 */ /* 0x000fc800078e00ff */
        /* <DEDUP_REMOVED lines=11> */
[C---:B------:R-:W-:Y:S01]  /*58a0*/  IADD3 R22, PT, PT, -R20.reuse, RZ, RZ ;  /* 0x000000ff14167210 */ /* 0x040fe20007ffe1ff */
[----:B------:R-:W-:Y:S01]  /*58b0*/  IMAD.IADD R23, R20, 0x1, R3 ;  /* 0x0000000114177824 */ /* 0x000fe200078e0203 */
[----:B------:R-:W-:-:S03]  /*58c0*/  IADD3 R37, PT, PT, R37, R2, RZ ;  /* 0x0000000225257210 */ /* 0x000fc60007ffe0ff */
[----:B------:R-:W-:-:S04]  /*58d0*/  IMAD R35, R10, R22, R35 ;  /* 0x000000160a237224 */ /* 0x000fc800078e0223 */
[----:B------:R-:W-:Y:S02]  /*58e0*/  IMAD.IADD R35, R35, 0x1, R2 ;  /* 0x0000000123237824 */ /* 0x000fe400078e0202 */
[----:B------:R-:W-:-:S04]  /*58f0*/  IMAD.WIDE R24, R25, 0x4, R16 ;  /* 0x0000000419187825 */ /* 0x000fc800078e0210 */
[-C--:B------:R-:W-:Y:S02]  /*5900*/  IMAD R21, R21, R0.reuse, R37 ;  /* 0x0000000015157224 */ /* 0x080fe400078e0225 */
[----:B------:R-:W-:Y:S01]  /*5910*/  IMAD R23, R23, R0, R35 ;  /* 0x0000000017177224 */ /* 0x000fe200078e0223 */
[----:B------:R3:W5:Y:S01]  /*5920*/  LDG.E R25, desc[UR6][R24.64] ;  /* 0x0000000618197981 */ /* 0x000762000c1e1900 */
[----:B------:R-:W-:-:S04]  /*5930*/  IMAD.WIDE R20, R21, 0x4, R16 ;  /* 0x0000000415147825 */ /* 0x000fc800078e0210 */
[----:B------:R-:W-:Y:S02]  /*5940*/  IMAD.WIDE R22, R23, 0x4, R16 ;  /* 0x0000000417167825 */ /* 0x000fe400078e0210 */
[----:B------:R-:W5:Y:S04]  /*5950*/  LDG.E R20, desc[UR6][R20.64] ;  /* 0x0000000614147981 */ /* 0x000f68000c1e1900 */
[----:B------:R-:W5:Y:S01]  /*5960*/  LDG.E R23, desc[UR6][R22.64] ;  /* 0x0000000616177981 */ /* 0x000f62000c1e1900 */
[----:B---3--:R-:W-:Y:S02]  /*5970*/  MOV R24, R18 ;  /* 0x0000001200187202 */ /* 0x008fe40000000f00 */
[----:B--2---:R-:W-:Y:S02]  /*5980*/  IADD3 R27, PT, PT, R29, R28, R27 ;  /* 0x0000001c1d1b7210 */ /* 0x004fe40007ffe01b */
[----:B------:R-:W-:-:S04]  /*5990*/  IADD3 R28, P2, PT, R24, -UR10, RZ ;  /* 0x8000000a181c7c10 */ /* 0x000fc8000ff5e0ff */
[----:B------:R-:W-:Y:S02]  /*59a0*/  ISETP.GE.U32.AND P0, PT, R28, UR5, PT ;  /* 0x000000051c007c0c */ /* 0x000fe4000bf06070 */
[----:B------:R-:W-:-:S04]  /*59b0*/  IADD3.X R28, PT, PT, R19, ~UR11, RZ, P2, !PT ;  /* 0x8000000b131c7c10 */ /* 0x000fc800097fe4ff */
[----:B------:R-:W-:Y:S02]  /*59c0*/  ISETP.GE.U32.AND.EX P0, PT, R28, UR9, PT, P0 ;  /* 0x000000091c007c0c */ /* 0x000fe4000bf06100 */
[----:B----4-:R-:W-:-:S04]  /*59d0*/  IADD3 R27, PT, PT, R31, R30, R27 ;  /* 0x0000001e1f1b7210 */ /* 0x010fc80007ffe01b */
[----:B-----5:R-:W-:-:S04]  /*59e0*/  IADD3 R27, PT, PT, R33, R32, R27 ;  /* 0x00000020211b7210 */ /* 0x020fc80007ffe01b */
[----:B------:R-:W-:-:S04]  /*59f0*/  IADD3 R25, PT, PT, R25, R36, R27 ;  /* 0x0000002419197210 */ /* 0x000fc80007ffe01b */
[----:B------:R-:W-:Y:S01]  /*5a00*/  IADD3 R20, PT, PT, R23, R20, R25 ;  /* 0x0000001417147210 */ /* 0x000fe20007ffe019 */
[----:B------:R-:W-:Y:S06]  /*5a10*/  @!P0 BRA `(.L_x_73) ;  /* 0x0000001800908947 */ /* 0x000fec0003800000 */
[----:B------:R-:W-:Y:S02]  /*5a20*/  UIADD3 UR10, UP0, UPT, UR5, UR10, URZ ;  /* 0x0000000a050a7290 */ /* 0x000fe4000ff1e0ff */
[----:B------:R-:W-:Y:S01]  /*5a30*/  VIADD R9, R9, UR5 ;  /* 0x0000000509097c36 */ /* 0x000fe20008000000 */
[----:B------:R-:W-:Y:S01]  /*5a40*/  UIADD3 UR4, UPT, UPT, UR4, 0x1, URZ ;  /* 0x0000000104047890 */ /* 0x000fe2000fffe0ff */
[----:B------:R-:W-:Y:S01]  /*5a50*/  IADD3 R14, PT, PT, R14, -UR5, RZ ;  /* 0x800000050e0e7c10 */ /* 0x000fe2000fffe0ff */
[----:B------:R-:W-:Y:S01]  /*5a60*/  UIADD3.X UR11, UPT, UPT, UR9, UR11, URZ, UP0, !UPT ;  /* 0x0000000b090b7290 */ /* 0x000fe200087fe4ff */
[----:B------:R-:W-:-:S05]  /*5a70*/  ISETP.LT.U32.AND P0, PT, R26, UR10, PT ;  /* 0x0000000a1a007c0c */ /* 0x000fca000bf01070 */
[----:B------:R-:W-:-:S05]  /*5a80*/  IMAD.U32 R22, RZ, RZ, UR11 ;  /* 0x0000000bff167e24 */ /* 0x000fca000f8e00ff */
[----:B------:R-:W-:-:S13]  /*5a90*/  ISETP.GT.U32.AND.EX P0, PT, R22, R13, PT, P0 ;  /* 0x0000000d1600720c */ /* 0x000fda0003f04100 */
[----:B------:R-:W-:Y:S05]  /*5aa0*/  @!P0 BRA `(.L_x_75) ;  /* 0xffffffe400f08947 */ /* 0x000fea000383ffff */
.L_x_74:
[C---:B------:R-:W-:Y:S01]  /*5ab0*/  VIADD R13, R24.reuse, -UR10 ;  /* 0x8000000a180d7c36 */ /* 0x040fe20008000000 */
[----:B------:R-:W-:Y:S01]  /*5ac0*/  ISETP.LE.U32.AND P2, PT, R24, UR10, PT ;  /* 0x0000000a18007c0c */ /* 0x000fe2000bf43070 */
[----:B------:R-:W-:Y:S01]  /*5ad0*/  IMAD.U32 R18, RZ, RZ, UR11 ;  /* 0x0000000bff127e24 */ /* 0x000fe2000f8e00ff */
[----:B------:R-:W-:Y:S02]  /*5ae0*/  BSSY.RECONVERGENT B1, `(.L_x_73) ;  /* 0x0000197000017945 */ /* 0x000fe40003800200 */
[----:B------:R-:W-:-:S04]  /*5af0*/  ISETP.GE.AND P0, PT, R12, R13, PT ;  /* 0x0000000d0c00720c */ /* 0x000fc80003f06270 */
[----:B------:R-:W-:-:S13]  /*5b00*/  ISETP.GE.U32.OR.EX P0, PT, R18, R19, P0, P2 ;  /* 0x000000131200720c */ /* 0x000fda0000706520 */
[----:B------:R-:W-:Y:S05]  /*5b10*/  @P0 BRA `(.L_x_76) ;  /* 0x00000018004c0947 */ /* 0x000fea0003800000 */
[----:B------:R-:W0:Y:S01]  /*5b20*/  LDC R18, c[0x0][0x3d8] ;  /* 0x0000f600ff127b82 */ /* 0x000e220000000800 */
[----:B------:R-:W-:Y:S01]  /*5b30*/  USHF.L.U32 UR9, UR8, 0xc, URZ ;  /* 0x0000000c08097899 */ /* 0x000fe200080006ff */
[----:B------:R-:W-:Y:S01]  /*5b40*/  LOP3.LUT R13, RZ, R12, RZ, 0x33, !PT ;  /* 0x0000000cff0d7212 */ /* 0x000fe200078e33ff */
[----:B------:R-:W-:Y:S01]  /*5b50*/  BSSY.RECONVERGENT B2, `(.L_x_77) ;  /* 0x00000da000027945 */ /* 0x000fe20003800200 */
[----:B------:R-:W-:Y:S02]  /*5b60*/  IMAD.MOV.U32 R21, RZ, RZ, R12 ;  /* 0x000000ffff157224 */ /* 0x000fe400078e000c */
[----:B------:R-:W-:Y:S01]  /*5b70*/  IADD3 R30, PT, PT, R13, R24, RZ ;  /* 0x000000180d1e7210 */ /* 0x000fe20007ffe0ff */
[----:B------:R-:W-:-:S05]  /*5b80*/  IMAD.U32 R13, RZ, RZ, UR9 ;  /* 0x00000009ff0d7e24 */ /* 0x000fca000f8e00ff */
[----:B------:R-:W-:Y:S01]  /*5b90*/  IADD3 R13, PT, PT, R30, -UR5, -R13 ;  /* 0x800000051e0d7c10 */ /* 0x000fe2000fffe80d */
[----:B------:R-:W1:Y:S01]  /*5ba0*/  LDCU UR9, c[0x0][0x380] ;  /* 0x00007000ff0977ac */ /* 0x000e620008000800 */
[----:B0-----:R-:W-:-:S04]  /*5bb0*/  IMAD R18, R18, UR4, RZ ;  /* 0x0000000412127c24 */ /* 0x001fc8000f8e02ff */
[----:B------:R-:W-:-:S05]  /*5bc0*/  IMAD R13, R18, -0x1000, R13 ;  /* 0xfffff000120d7824 */ /* 0x000fca00078e020d */
[C---:B------:R-:W-:Y:S02]  /*5bd0*/  ISETP.GE.U32.AND P2, PT, R13.reuse, 0x700, PT ;  /* 0x000007000d00780c */ /* 0x040fe40003f46070 */
[----:B------:R-:W-:Y:S02]  /*5be0*/  LEA.HI R29, R13, 0x1, RZ, 0x18 ;  /* 0x000000010d1d7811 */ /* 0x000fe400078fc0ff */
[----:B-1----:R-:W-:Y:S02]  /*5bf0*/  MOV R13, UR9 ;  /* 0x00000009000d7c02 */ /* 0x002fe40008000f00 */
[----:B------:R-:W-:-:S04]  /*5c00*/  LOP3.LUT R28, R29, 0x7, RZ, 0xc0, !PT ;  /* 0x000000071d1c7812 */ /* 0x000fc800078ec0ff */
[----:B------:R-:W-:-:S03]  /*5c10*/  ISETP.NE.AND P0, PT, R28, RZ, PT ;  /* 0x000000ff1c00720c */ /* 0x000fc60003f05270 */
[----:B------:R-:W-:Y:S10]  /*5c20*/  @!P2 BRA `(.L_x_78) ;  /* 0x0000000c0030a947 */ /* 0x000ff40003800000 */
[----:B------:R-:W0:Y:S01]  /*5c30*/  LDC R10, c[0x0][0x390] ;  /* 0x0000e400ff0a7b82 */ /* 0x000e220000000800 */
[----:B------:R-:W-:Y:S01]  /*5c40*/  LEA.HI R14, R14, 0x1, RZ, 0x18 ;  /* 0x000000010e0e7811 */ /* 0x000fe200078fc0ff */
[----:B------:R-:W-:-:S03]  /*5c50*/  IMAD.MOV.U32 R21, RZ, RZ, R12 ;  /* 0x000000ffff157224 */ /* 0x000fc600078e000c */
[----:B------:R-:W-:-:S03]  /*5c60*/  LOP3.LUT R14, R14, 0x1fffff8, RZ, 0xc0, !PT ;  /* 0x01fffff80e0e7812 */ /* 0x000fc600078ec0ff */
[----:B------:R-:W1:Y:S02]  /*5c70*/  LDC R0, c[0x0][0x384] ;  /* 0x0000e100ff007b82 */ /* 0x000e640000000800 */
[----:B------:R-:W-:-:S06]  /*5c80*/  IMAD.MOV R31, RZ, RZ, -R14 ;  /* 0x000000ffff1f7224 */ /* 0x000fcc00078e0a0e */
[----:B------:R-:W2:Y:S08]  /*5c90*/  LDC.64 R16, c[0x0][0x398] ;  /* 0x0000e600ff107b82 */ /* 0x000eb00000000a00 */
[----:B------:R-:W3:Y:S02]  /*5ca0*/  LDC.64 R18, c[0x0][0x388] ;  /* 0x0000e200ff127b82 */ /* 0x000ee40000000a00 */
.L_x_79:
[----:B0-----:R-:W-:Y:S01]  /*5cb0*/  IABS R11, R10 ;  /* 0x0000000a000b7213 */ /* 0x001fe20000000000 */
[C---:B------:R-:W-:Y:S01]  /*5cc0*/  VIADD R27, R9.reuse, 0xfffffe00 ;  /* 0xfffffe00091b7836 */ /* 0x040fe20000000000 */
[C---:B------:R-:W-:Y:S02]  /*5cd0*/  IADD3 R33, PT, PT, R9.reuse, -0x400, RZ ;  /* 0xfffffc0009217810 */ /* 0x040fe40007ffe0ff */
[----:B------:R-:W0:Y:S01]  /*5ce0*/  I2F.RP R3, R11 ;  /* 0x0000000b00037306 */ /* 0x000e220000209400 */
[C---:B------:R-:W-:Y:S02]  /*5cf0*/  IADD3 R25, PT, PT, R9.reuse, -0x300, RZ ;  /* 0xfffffd0009197810 */ /* 0x040fe40007ffe0ff */
[----:B------:R-:W-:Y:S02]  /*5d00*/  IABS R14, R33 ;  /* 0x00000021000e7213 */ /* 0x000fe40000000000 */
[----:B------:R-:W-:Y:S02]  /*5d10*/  IABS R15, R25 ;  /* 0x00000019000f7213 */ /* 0x000fe40000000000 */
[----:B------:R-:W-:Y:S01]  /*5d20*/  IABS R24, R27 ;  /* 0x0000001b00187213 */ /* 0x000fe20000000000 */
[----:B------:R-:W-:Y:S01]  /*5d30*/  IMAD.HI.U32 R4, R6, R14, RZ ;  /* 0x0000000e06047227 */ /* 0x000fe200078e00ff */
[----:B------:R-:W-:-:S03]  /*5d40*/  IADD3 R23, PT, PT, R9, -0x100, RZ ;  /* 0xffffff0009177810 */ /* 0x000fc60007ffe0ff */
[----:B------:R-:W-:Y:S01]  /*5d50*/  IMAD.MOV R2, RZ, RZ, -R4 ;  /* 0x000000ffff027224 */ /* 0x000fe200078e0a04 */
[----:B0-----:R-:W0:Y:S03]  /*5d60*/  MUFU.RCP R3, R3 ;  /* 0x0000000300037308 */ /* 0x001e260000001000 */
[----:B------:R-:W-:Y:S02]  /*5d70*/  IMAD R14, R11, R2, R14 ;  /* 0x000000020b0e7224 */ /* 0x000fe400078e020e */
[----:B------:R-:W-:-:S03]  /*5d80*/  IMAD.MOV.U32 R2, RZ, RZ, RZ ;  /* 0x000000ffff027224 */ /* 0x000fc600078e00ff */
[----:B------:R-:W-:Y:S01]  /*5d90*/  ISETP.GT.U32.AND P2, PT, R5, R14, PT ;  /* 0x0000000e0500720c */ /* 0x000fe20003f44070 */
[----:B0-----:R-:W-:-:S12]  /*5da0*/  VIADD R8, R3, 0xffffffe ;  /* 0x0ffffffe03087836 */ /* 0x001fd80000000000 */
[----:B------:R-:W-:Y:S02]  /*5db0*/  @!P2 IADD3 R14, PT, PT, R14, -R11, RZ ;  /* 0x8000000b0e0ea210 */ /* 0x000fe40007ffe0ff */
[----:B------:R-:W-:Y:S01]  /*5dc0*/  @!P2 IADD3 R4, PT, PT, R4, 0x1, RZ ;  /* 0x000000010404a810 */ /* 0x000fe20007ffe0ff */
[----:B------:R-:W0:Y:S01]  /*5dd0*/  F2I.FTZ.U32.TRUNC.NTZ R8, R8 ;  /* 0x0000000800087305 */ /* 0x000e22000021f000 */
[----:B------:R-:W-:Y:S02]  /*5de0*/  ISETP.GE.U32.AND P1, PT, R14, R5, PT ;  /* 0x000000050e00720c */ /* 0x000fe40003f26070 */
[----:B------:R-:W-:-:S11]  /*5df0*/  MOV R5, R11 ;  /* 0x0000000b00057202 */ /* 0x000fd60000000f00 */
[----:B------:R-:W-:Y:S01]  /*5e00*/  @P1 VIADD R4, R4, 0x1 ;  /* 0x0000000104041836 */ /* 0x000fe20000000000 */
[----:B0-----:R-:W-:Y:S01]  /*5e10*/  MOV R3, R8 ;  /* 0x0000000800037202 */ /* 0x001fe20000000f00 */
[----:B------:R-:W-:Y:S01]  /*5e20*/  IMAD R7, R8, R11, RZ ;  /* 0x0000000b08077224 */ /* 0x000fe200078e02ff */
[----:B------:R-:W-:-:S03]  /*5e30*/  ISETP.NE.AND P1, PT, R10, RZ, PT ;  /* 0x000000ff0a00720c */ /* 0x000fc60003f25270 */
[----:B------:R-:W-:-:S04]  /*5e40*/  IMAD.MOV R7, RZ, RZ, -R7 ;  /* 0x000000ffff077224 */ /* 0x000fc800078e0a07 */
[----:B------:R-:W-:-:S04]  /*5e50*/  IMAD.HI.U32 R6, R8, R7, R2 ;  /* 0x0000000708067227 */ /* 0x000fc800078e0002 */
[----:B------:R-:W-:Y:S02]  /*5e60*/  IMAD.MOV.U32 R3, RZ, RZ, R15 ;  /* 0x000000ffff037224 */ /* 0x000fe400078e000f */
[----:B------:R-:W-:-:S04]  /*5e70*/  IMAD.HI.U32 R15, R6, R24, RZ ;  /* 0x00000018060f7227 */ /* 0x000fc800078e00ff */
[----:B------:R-:W-:-:S04]  /*5e80*/  IMAD.HI.U32 R2, R6, R3, RZ ;  /* 0x0000000306027227 */ /* 0x000fc800078e00ff */
[----:B------:R-:W-:-:S04]  /*5e90*/  IMAD.MOV R22, RZ, RZ, -R2 ;  /* 0x000000ffff167224 */ /* 0x000fc800078e0a02 */
[----:B------:R-:W-:Y:S01]  /*5ea0*/  IMAD R14, R11, R22, R3 ;  /* 0x000000160b0e7224 */ /* 0x000fe200078e0203 */
[----:B------:R-:W-:Y:S01]  /*5eb0*/  LOP3.LUT R22, R33, R10, RZ, 0x3c, !PT ;  /* 0x0000000a21167212 */ /* 0x000fe200078e3cff */
[----:B------:R-:W-:-:S03]  /*5ec0*/  IMAD.MOV R3, RZ, RZ, -R15 ;  /* 0x000000ffff037224 */ /* 0x000fc600078e0a0f */
[----:B------:R-:W-:Y:S01]  /*5ed0*/  ISETP.GT.U32.AND P4, PT, R5, R14, PT ;  /* 0x0000000e0500720c */ /* 0x000fe20003f84070 */
[----:B------:R-:W-:Y:S01]  /*5ee0*/  IMAD R24, R11, R3, R24 ;  /* 0x000000030b187224 */ /* 0x000fe200078e0218 */
[----:B------:R-:W-:Y:S01]  /*5ef0*/  ISETP.GE.AND P5, PT, R22, RZ, PT ;  /* 0x000000ff1600720c */ /* 0x000fe20003fa6270 */
[----:B------:R-:W-:Y:S01]  /*5f00*/  IMAD.MOV.U32 R3, RZ, RZ, R4 ;  /* 0x000000ffff037224 */ /* 0x000fe200078e0004 */
[----:B------:R-:W-:Y:S02]  /*5f10*/  LOP3.LUT R4, RZ, R10, RZ, 0x33, !PT ;  /* 0x0000000aff047212 */ /* 0x000fe400078e33ff */
[----:B------:R-:W-:-:S07]  /*5f20*/  ISETP.GT.U32.AND P3, PT, R5, R24, PT ;  /* 0x000000180500720c */ /* 0x000fce0003f64070 */
[----:B------:R-:W-:Y:S01]  /*5f30*/  @!P4 IADD3 R14, PT, PT, R14, -R11, RZ ;  /* 0x8000000b0e0ec210 */ /* 0x000fe20007ffe0ff */
[----:B------:R-:W-:Y:S01]  /*5f40*/  @!P4 VIADD R2, R2, 0x1 ;  /* 0x000000010202c836 */ /* 0x000fe20000000000 */
[----:B------:R-:W-:Y:S02]  /*5f50*/  @!P5 IADD3 R3, PT, PT, -R3, RZ, RZ ;  /* 0x000000ff0303d210 */ /* 0x000fe40007ffe1ff */
[----:B------:R-:W-:Y:S02]  /*5f60*/  ISETP.GE.U32.AND P2, PT, R14, R5, PT ;  /* 0x000000050e00720c */ /* 0x000fe40003f46070 */
[----:B------:R-:W-:Y:S01]  /*5f70*/  @!P3 IMAD.IADD R24, R24, 0x1, -R11 ;  /* 0x000000011818b824 */ /* 0x000fe200078e0a0b */
[----:B------:R-:W-:Y:S02]  /*5f80*/  LOP3.LUT R14, R25, R10, RZ, 0x3c, !PT ;  /* 0x0000000a190e7212 */ /* 0x000fe400078e3cff */
[----:B------:R-:W-:Y:S02]  /*5f90*/  SEL R22, R4, R3, !P1 ;  /* 0x0000000304167207 */ /* 0x000fe40004800000 */
[----:B------:R-:W-:-:S02]  /*5fa0*/  ISETP.GE.U32.AND P6, PT, R24, R5, PT ;  /* 0x000000051800720c */ /* 0x000fc40003fc6070 */
[----:B------:R-:W-:Y:S02]  /*5fb0*/  ISETP.GE.AND P5, PT, R14, RZ, PT ;  /* 0x000000ff0e00720c */ /* 0x000fe40003fa6270 */
[----:B------:R-:W-:Y:S02]  /*5fc0*/  LOP3.LUT R14, R27, R10, RZ, 0x3c, !PT ;  /* 0x0000000a1b0e7212 */ /* 0x000fe400078e3cff */
[----:B------:R-:W-:Y:S01]  /*5fd0*/  @!P3 IADD3 R15, PT, PT, R15, 0x1, RZ ;  /* 0x000000010f0fb810 */ /* 0x000fe20007ffe0ff */
[----:B------:R-:W-:Y:S01]  /*5fe0*/  @P2 VIADD R2, R2, 0x1 ;  /* 0x0000000102022836 */ /* 0x000fe20000000000 */
[----:B------:R-:W-:Y:S02]  /*5ff0*/  ISETP.GE.AND P4, PT, R14, RZ, PT ;  /* 0x000000ff0e00720c */ /* 0x000fe40003f86270 */
[----:B------:R-:W-:Y:S01]  /*6000*/  IADD3 R3, PT, PT, -R22, RZ, RZ ;  /* 0x000000ff16037210 */ /* 0x000fe20007ffe1ff */
[----:B------:R-:W-:Y:S01]  /*6010*/  IMAD.MOV.U32 R35, RZ, RZ, R2 ;  /* 0x000000ffff237224 */ /* 0x000fe200078e0002 */
[----:B------:R-:W-:Y:S01]  /*6020*/  IABS R14, R23 ;  /* 0x00000017000e7213 */ /* 0x000fe20000000000 */
[----:B------:R-:W-:-:S02]  /*6030*/  @P6 VIADD R15, R15, 0x1 ;  /* 0x000000010f0f6836 */ /* 0x000fc40000000000 */
[----:B------:R-:W-:Y:S01]  /*6040*/  IMAD R33, R10, R3, R33 ;  /* 0x000000030a217224 */ /* 0x000fe200078e0221 */
[----:B---3--:R-:W-:Y:S01]  /*6050*/  MOV R3, R18 ;  /* 0x0000001200037202 */ /* 0x008fe20000000f00 */
[----:B------:R-:W-:Y:S01]  /*6060*/  IMAD.MOV.U32 R2, RZ, RZ, R19 ;  /* 0x000000ffff027224 */ /* 0x000fe200078e0013 */
[----:B------:R-:W-:Y:S02]  /*6070*/  MOV R37, R15 ;  /* 0x0000000f00257202 */ /* 0x000fe40000000f00 */
[----:B------:R-:W-:Y:S01]  /*6080*/  @!P5 IADD3 R35, PT, PT, -R35, RZ, RZ ;  /* 0x000000ff2323d210 */ /* 0x000fe20007ffe1ff */
[----:B------:R-:W-:Y:S01]  /*6090*/  IMAD.IADD R15, R22, 0x1, R3 ;  /* 0x00000001160f7824 */ /* 0x000fe200078e0203 */
[----:B------:R-:W-:Y:S01]  /*60a0*/  IADD3 R33, PT, PT, R33, R2, RZ ;  /* 0x0000000221217210 */ /* 0x000fe20007ffe0ff */
[----:B------:R-:W-:Y:S01]  /*60b0*/  @!P4 IMAD.MOV R37, RZ, RZ, -R37 ;  /* 0x000000ffff25c224 */ /* 0x000fe200078e0a25 */
[----:B------:R-:W-:-:S03]  /*60c0*/  SEL R22, R4, R35, !P1 ;  /* 0x0000002304167207 */ /* 0x000fc60004800000 */
[----:B-1----:R-:W-:Y:S01]  /*60d0*/  IMAD R15, R15, R0, R33 ;  /* 0x000000000f0f7224 */ /* 0x002fe200078e0221 */
[C---:B------:R-:W-:Y:S01]  /*60e0*/  IADD3 R26, PT, PT, -R22.reuse, RZ, RZ ;  /* 0x000000ff161a7210 */ /* 0x040fe20007ffe1ff */
[----:B------:R-:W-:Y:S01]  /*60f0*/  IMAD.IADD R33, R22, 0x1, R3 ;  /* 0x0000000116217824 */ /* 0x000fe200078e0203 */
[----:B------:R-:W-:-:S03]  /*6100*/  SEL R24, R4, R37, !P1 ;  /* 0x0000002504187207 */ /* 0x000fc60004800000 */
[----:B------:R-:W-:Y:S01]  /*6110*/  IMAD R25, R10, R26, R25 ;  /* 0x0000001a0a197224 */ /* 0x000fe200078e0219 */
[----:B------:R-:W-:Y:S01]  /*6120*/  IADD3 R35, PT, PT, R24, R3, RZ ;  /* 0x0000000318237210 */ /* 0x000fe20007ffe0ff */
[----:B------:R-:W-:Y:S02]  /*6130*/  IMAD.MOV R32, RZ, RZ, -R24 ;  /* 0x000000ffff207224 */ /* 0x000fe400078e0a18 */
[----:B------:R-:W-:Y:S01]  /*6140*/  IMAD.HI.U32 R26, R6, R14, RZ ;  /* 0x0000000e061a7227 */ /* 0x000fe200078e00ff */
[----:B------:R-:W-:-:S03]  /*6150*/  IADD3 R25, PT, PT, R25, R2, RZ ;  /* 0x0000000219197210 */ /* 0x000fc60007ffe0ff */
[----:B------:R-:W-:Y:S01]  /*6160*/  IMAD R27, R10, R32, R27 ;  /* 0x000000200a1b7224 */ /* 0x000fe200078e021b */
[----:B------:R-:W-:-:S03]  /*6170*/  IADD3 R32, PT, PT, -R26, RZ, RZ ;  /* 0x000000ff1a207210 */ /* 0x000fc60007ffe1ff */
[----:B------:R-:W-:Y:S02]  /*6180*/  IMAD.IADD R27, R27, 0x1, R2 ;  /* 0x000000011b1b7824 */ /* 0x000fe400078e0202 */
[----:B------:R-:W-:-:S05]  /*6190*/  IMAD R14, R11, R32, R14 ;  /* 0x000000200b0e7224 */ /* 0x000fca00078e020e */
[----:B------:R-:W-:-:S13]  /*61a0*/  ISETP.GT.U32.AND P3, PT, R5, R14, PT ;  /* 0x0000000e0500720c */ /* 0x000fda0003f64070 */
[----:B------:R-:W-:Y:S01]  /*61b0*/  @!P3 IMAD.IADD R14, R14, 0x1, -R11 ;  /* 0x000000010e0eb824 */ /* 0x000fe200078e0a0b */
[----:B------:R-:W-:-:S04]  /*61c0*/  @!P3 IADD3 R26, PT, PT, R26, 0x1, RZ ;  /* 0x000000011a1ab810 */ /* 0x000fc80007ffe0ff */
[----:B------:R-:W-:Y:S02]  /*61d0*/  ISETP.GE.U32.AND P2, PT, R14, R5, PT ;  /* 0x000000050e00720c */ /* 0x000fe40003f46070 */
[----:B------:R-:W-:-:S04]  /*61e0*/  LOP3.LUT R14, R23, R10, RZ, 0x3c, !PT ;  /* 0x0000000a170e7212 */ /* 0x000fc800078e3cff */
[----:B------:R-:W-:-:S07]  /*61f0*/  ISETP.GE.AND P4, PT, R14, RZ, PT ;  /* 0x000000ff0e00720c */ /* 0x000fce0003f86270 */
[----:B------:R-:W-:-:S06]  /*6200*/  @P2 VIADD R26, R26, 0x1 ;  /* 0x000000011a1a2836 */ /* 0x000fcc0000000000 */
[----:B------:R-:W-:-:S04]  /*6210*/  @!P4 IADD3 R26, PT, PT, -R26, RZ, RZ ;  /* 0x000000ff1a1ac210 */ /* 0x000fc80007ffe1ff */
[----:B------:R-:W-:-:S05]  /*6220*/  SEL R14, R4, R26, !P1 ;  /* 0x0000001a040e7207 */ /* 0x000fca0004800000 */
[----:B------:R-:W-:-:S04]  /*6230*/  IMAD.MOV R37, RZ, RZ, -R14 ;  /* 0x000000ffff257224 */ /* 0x000fc800078e0a0e */
[----:B------:R-:W-:Y:S02]  /*6240*/  IMAD R37, R10, R37, R23 ;  /* 0x000000250a257224 */ /* 0x000fe400078e0217 */
[-C--:B------:R-:W-:Y:S02]  /*6250*/  IMAD R23, R33, R0.reuse, R25 ;  /* 0x0000000021177224 */ /* 0x080fe400078e0219 */
[----:B------:R-:W-:Y:S01]  /*6260*/  IMAD R25, R35, R0, R27 ;  /* 0x0000000023197224 */ /* 0x000fe200078e021b */
[----:B------:R-:W-:Y:S01]  /*6270*/  IADD3 R27, PT, PT, R14, R3, RZ ;  /* 0x000000030e1b7210 */ /* 0x000fe20007ffe0ff */
[----:B--2---:R-:W-:-:S04]  /*6280*/  IMAD.WIDE R14, R15, 0x4, R16 ;  /* 0x000000040f0e7825 */ /* 0x004fc800078e0210 */
[----:B------:R-:W-:Y:S02]  /*6290*/  IMAD.WIDE R22, R23, 0x4, R16 ;  /* 0x0000000417167825 */ /* 0x000fe400078e0210 */
[----:B------:R0:W2:Y:S02]  /*62a0*/  LDG.E R15, desc[UR6][R14.64] ;  /* 0x000000060e0f7981 */ /* 0x0000a4000c1e1900 */
[----:B------:R-:W-:Y:S02]  /*62b0*/  IMAD.IADD R37, R37, 0x1, R2 ;  /* 0x0000000125257824 */ /* 0x000fe400078e0202 */
[----:B------:R-:W2:Y:S02]  /*62c0*/  LDG.E R22, desc[UR6][R22.64] ;  /* 0x0000000616167981 */ /* 0x000ea4000c1e1900 */
[----:B------:R-:W-:Y:S02]  /*62d0*/  IMAD R27, R27, R0, R37 ;  /* 0x000000001b1b7224 */ /* 0x000fe400078e0225 */
[----:B------:R-:W-:-:S04]  /*62e0*/  IMAD.WIDE R24, R25, 0x4, R16 ;  /* 0x0000000419187825 */ /* 0x000fc800078e0210 */
[----:B------:R-:W-:Y:S02]  /*62f0*/  IMAD.WIDE R26, R27, 0x4, R16 ;  /* 0x000000041b1a7825 */ /* 0x000fe400078e0210 */
[----:B------:R-:W3:Y:S04]  /*6300*/  LDG.E R24, desc[UR6][R24.64] ;  /* 0x0000000618187981 */ /* 0x000ee8000c1e1900 */
[----:B------:R1:W3:Y:S01]  /*6310*/  LDG.E R27, desc[UR6][R26.64] ;  /* 0x000000061a1b7981 */ /* 0x0002e2000c1e1900 */
[----:B------:R-:W-:-:S04]  /*6320*/  IADD3 R33, PT, PT, R9, 0x100, RZ ;  /* 0x0000010009217810 */ /* 0x000fc80007ffe0ff */
[----:B------:R-:W-:-:S05]  /*6330*/  IABS R34, R33 ;  /* 0x0000002100227213 */ /* 0x000fca0000000000 */
[----:B------:R-:W-:-:S04]  /*6340*/  IMAD.HI.U32 R32, R6, R34, RZ ;  /* 0x0000002206207227 */ /* 0x000fc800078e00ff */
[----:B0-----:R-:W-:-:S04]  /*6350*/  IMAD.MOV R14, RZ, RZ, -R32 ;  /* 0x000000ffff0e7224 */ /* 0x001fc800078e0a20 */
[----:B------:R-:W-:-:S05]  /*6360*/  IMAD R34, R11, R14, R34 ;  /* 0x0000000e0b227224 */ /* 0x000fca00078e0222 */
[----:B------:R-:W-:-:S13]  /*6370*/  ISETP.GT.U32.AND P4, PT, R5, R34, PT ;  /* 0x000000220500720c */ /* 0x000fda0003f84070 */
[----:B------:R-:W-:-:S05]  /*6380*/  @!P4 IMAD.IADD R34, R34, 0x1, -R11 ;  /* 0x000000012222c824 */ /* 0x000fca00078e0a0b */
[----:B------:R-:W-:Y:S02]  /*6390*/  ISETP.GE.U32.AND P3, PT, R34, R5, PT ;  /* 0x000000052200720c */ /* 0x000fe40003f66070 */
[----:B------:R-:W-:-:S11]  /*63a0*/  @!P4 IADD3 R32, PT, PT, R32, 0x1, RZ ;  /* 0x000000012020c810 */ /* 0x000fd60007ffe0ff */
[----:B------:R-:W-:Y:S01]  /*63b0*/  @P3 VIADD R32, R32, 0x1 ;  /* 0x0000000120203836 */ /* 0x000fe20000000000 */
[----:B--2---:R-:W-:Y:S02]  /*63c0*/  IADD3 R20, PT, PT, R22, R15, R20 ;  /* 0x0000000f16147210 */ /* 0x004fe40007ffe014 */
[----:B------:R-:W-:-:S05]  /*63d0*/  IABS R22, R9 ;  /* 0x0000000900167213 */ /* 0x000fca0000000000 */
[----:B------:R-:W-:-:S05]  /*63e0*/  IMAD.HI.U32 R14, R6, R22, RZ ;  /* 0x00000016060e7227 */ /* 0x000fca00078e00ff */
[----:B------:R-:W-:-:S05]  /*63f0*/  IADD3 R15, PT, PT, -R14, RZ, RZ ;  /* 0x000000ff0e0f7210 */ /* 0x000fca0007ffe1ff */
[----:B------:R-:W-:-:S05]  /*6400*/  IMAD R22, R11, R15, R22 ;  /* 0x0000000f0b167224 */ /* 0x000fca00078e0216 */
[----:B------:R-:W-:Y:S02]  /*6410*/  ISETP.GT.U32.AND P2, PT, R5, R22, PT ;  /* 0x000000160500720c */ /* 0x000fe40003f44070 */
[----:B------:R-:W-:-:S04]  /*6420*/  LOP3.LUT R15, R33, R10, RZ, 0x3c, !PT ;  /* 0x0000000a210f7212 */ /* 0x000fc800078e3cff */
[----:B------:R-:W-:Y:S01]  /*6430*/  ISETP.GE.AND P5, PT, R15, RZ, PT ;  /* 0x000000ff0f00720c */ /* 0x000fe20003fa6270 */
[----:B------:R-:W-:-:S06]  /*6440*/  VIADD R15, R9, 0x300 ;  /* 0x00000300090f7836 */ /* 0x000fcc0000000000 */
[----:B------:R-:W-:Y:S02]  /*6450*/  @!P2 IADD3 R22, PT, PT, R22, -R11, RZ ;  /* 0x8000000b1616a210 */ /* 0x000fe40007ffe0ff */
[----:B------:R-:W-:Y:S02]  /*6460*/  IABS R23, R15 ;  /* 0x0000000f00177213 */ /* 0x000fe40000000000 */
[----:B------:R-:W-:Y:S02]  /*6470*/  ISETP.GE.U32.AND P3, PT, R22, R5, PT ;  /* 0x000000051600720c */ /* 0x000fe40003f66070 */
[----:B------:R-:W-:-:S04]  /*6480*/  LOP3.LUT R22, R9, R10, RZ, 0x3c, !PT ;  /* 0x0000000a09167212 */ /* 0x000fc800078e3cff */
[----:B------:R-:W-:Y:S01]  /*6490*/  ISETP.GE.AND P4, PT, R22, RZ, PT ;  /* 0x000000ff1600720c */ /* 0x000fe20003f86270 */
[----:B------:R-:W-:-:S05]  /*64a0*/  IMAD.HI.U32 R22, R6, R23, RZ ;  /* 0x0000001706167227 */ /* 0x000fca00078e00ff */
[----:B-1----:R-:W-:-:S05]  /*64b0*/  IADD3 R26, PT, PT, -R22, RZ, RZ ;  /* 0x000000ff161a7210 */ /* 0x002fca0007ffe1ff */
[----:B------:R-:W-:-:S05]  /*64c0*/  IMAD R26, R11, R26, R23 ;  /* 0x0000001a0b1a7224 */ /* 0x000fca00078e0217 */
[----:B------:R-:W-:Y:S02]  /*64d0*/  ISETP.GT.U32.AND P6, PT, R5, R26, PT ;  /* 0x0000001a0500720c */ /* 0x000fe40003fc4070 */
[----:B------:R-:W-:-:S11]  /*64e0*/  @!P5 IADD3 R32, PT, PT, -R32, RZ, RZ ;  /* 0x000000ff2020d210 */ /* 0x000fd60007ffe1ff */
[----:B------:R-:W-:-:S05]  /*64f0*/  @!P6 IMAD.IADD R26, R26, 0x1, -R11 ;  /* 0x000000011a1ae824 */ /* 0x000fca00078e0a0b */
[----:B------:R-:W-:Y:S02]  /*6500*/  ISETP.GE.U32.AND P5, PT, R26, R5, PT ;  /* 0x000000051a00720c */ /* 0x000fe40003fa6070 */
[----:B------:R-:W-:Y:S02]  /*6510*/  LOP3.LUT R23, R15, R10, RZ, 0x3c, !PT ;  /* 0x0000000a0f177212 */ /* 0x000fe400078e3cff */
[----:B------:R-:W-:Y:S02]  /*6520*/  @!P2 IADD3 R14, PT, PT, R14, 0x1, RZ ;  /* 0x000000010e0ea810 */ /* 0x000fe40007ffe0ff */
[----:B------:R-:W-:Y:S02]  /*6530*/  @!P6 IADD3 R22, PT, PT, R22, 0x1, RZ ;  /* 0x000000011616e810 */ /* 0x000fe40007ffe0ff */
[----:B------:R-:W-:Y:S01]  /*6540*/  ISETP.GE.AND P2, PT, R23, RZ, PT ;  /* 0x000000ff1700720c */ /* 0x000fe20003f46270 */
[----:B------:R-:W-:Y:S01]  /*6550*/  @P3 VIADD R14, R14, 0x1 ;  /* 0x000000010e0e3836 */ /* 0x000fe20000000000 */
[----:B---3--:R-:W-:-:S02]  /*6560*/  IADD3 R20, PT, PT, R27, R24, R20 ;  /* 0x000000181b147210 */ /* 0x008fc40007ffe014 */
[----:B------:R-:W-:Y:S01]  /*6570*/  SEL R24, R4, R32, !P1 ;  /* 0x0000002004187207 */ /* 0x000fe20004800000 */
[----:B------:R-:W-:Y:S01]  /*6580*/  @P5 VIADD R22, R22, 0x1 ;  /* 0x0000000116165836 */ /* 0x000fe20000000000 */
[----:B------:R-:W-:-:S03]  /*6590*/  @!P4 IADD3 R14, PT, PT, -R14, RZ, RZ ;  /* 0x000000ff0e0ec210 */ /* 0x000fc60007ffe1ff */
[----:B------:R-:W-:Y:S02]  /*65a0*/  IMAD.MOV R25, RZ, RZ, -R24 ;  /* 0x000000ffff197224 */ /* 0x000fe400078e0a18 */
[----:B------:R-:W-:Y:S01]  /*65b0*/  IMAD.MOV.U32 R23, RZ, RZ, R22 ;  /* 0x000000ffff177224 */ /* 0x000fe200078e0016 */
[----:B------:R-:W-:Y:S01]  /*65c0*/  SEL R22, R4, R14, !P1 ;  /* 0x0000000e04167207 */ /* 0x000fe20004800000 */
[----:B------:R-:W-:-:S03]  /*65d0*/  IMAD R33, R10, R25, R33 ;  /* 0x000000190a217224 */ /* 0x000fc600078e0221 */
[----:B------:R-:W-:Y:S01]  /*65e0*/  @!P2 IADD3 R23, PT, PT, -R23, RZ, RZ ;  /* 0x000000ff1717a210 */ /* 0x000fe20007ffe1ff */
[----:B------:R-:W-:Y:S01]  /*65f0*/  IMAD.IADD R35, R24, 0x1, R3 ;  /* 0x0000000118237824 */ /* 0x000fe200078e0203 */
[----:B------:R-:W-:Y:S01]  /*6600*/  IADD3 R33, PT, PT, R33, R2, RZ ;  /* 0x0000000221217210 */ /* 0x000fe20007ffe0ff */
[----:B------:R-:W-:Y:S01]  /*6610*/  IMAD.MOV R24, RZ, RZ, -R22 ;  /* 0x000000ffff187224 */ /* 0x000fe200078e0a16 */
[----:B------:R-:W-:-:S03]  /*6620*/  SEL R14, R4, R23, !P1 ;  /* 0x00000017040e7207 */ /* 0x000fc60004800000 */
[----:B------:R-:W-:Y:S01]  /*6630*/  IMAD R23, R10, R24, R9 ;  /* 0x000000180a177224 */ /* 0x000fe200078e0209 */
[----:B------:R-:W-:Y:S01]  /*6640*/  IADD3 R24, PT, PT, -R14, RZ, RZ ;  /* 0x000000ff0e187210 */ /* 0x000fe20007ffe1ff */
[----:B------:R-:W-:Y:S02]  /*6650*/  IMAD R35, R35, R0, R33 ;  /* 0x0000000023237224 */ /* 0x000fe400078e0221 */
[----:B------:R-:W-:Y:S02]  /*6660*/  VIADD R33, R9, 0x200 ;  /* 0x0000020009217836 */ /* 0x000fe40000000000 */
[----:B------:R-:W-:-:S03]  /*6670*/  IMAD R15, R10, R24, R15 ;  /* 0x000000180a0f7224 */ /* 0x000fc600078e020f */
[----:B------:R-:W-:-:S05]  /*6680*/  IABS R24, R33 ;  /* 0x0000002100187213 */ /* 0x000fca0000000000 */
[----:B------:R-:W-:-:S05]  /*6690*/  IMAD.HI.U32 R32, R6, R24, RZ ;  /* 0x0000001806207227 */ /* 0x000fca00078e00ff */
[----:B------:R-:W-:-:S05]  /*66a0*/  IADD3 R34, PT, PT, -R32, RZ, RZ ;  /* 0x000000ff20227210 */ /* 0x000fca0007ffe1ff */
[----:B------:R-:W-:-:S05]  /*66b0*/  IMAD R24, R11, R34, R24 ;  /* 0x000000220b187224 */ /* 0x000fca00078e0218 */
[----:B------:R-:W-:-:S13]  /*66c0*/  ISETP.GT.U32.AND P3, PT, R5, R24, PT ;  /* 0x000000180500720c */ /* 0x000fda0003f64070 */
[----:B------:R-:W-:-:S05]  /*66d0*/  @!P3 IMAD.IADD R24, R24, 0x1, -R11 ;  /* 0x000000011818b824 */ /* 0x000fca00078e0a0b */
[----:B------:R-:W-:Y:S02]  /*66e0*/  ISETP.GE.U32.AND P2, PT, R24, R5, PT ;  /* 0x000000051800720c */ /* 0x000fe40003f46070 */
[----:B------:R-:W-:-:S04]  /*66f0*/  LOP3.LUT R24, R33, R10, RZ, 0x3c, !PT ;  /* 0x0000000a21187212 */ /* 0x000fc800078e3cff */
[----:B------:R-:W-:Y:S02]  /*6700*/  ISETP.GE.AND P4, PT, R24, RZ, PT ;  /* 0x000000ff1800720c */ /* 0x000fe40003f86270 */
[----:B------:R-:W-:Y:S01]  /*6710*/  @!P3 IADD3 R32, PT, PT, R32, 0x1, RZ ;  /* 0x000000012020b810 */ /* 0x000fe20007ffe0ff */
[----:B------:R-:W-:Y:S01]  /*6720*/  IMAD.IADD R25, R22, 0x1, R3 ;  /* 0x0000000116197824 */ /* 0x000fe200078e0203 */
[----:B------:R-:W-:-:S03]  /*6730*/  IADD3 R23, PT, PT, R23, R2, RZ ;  /* 0x0000000217177210 */ /* 0x000fc60007ffe0ff */
[----:B------:R-:W-:Y:S01]  /*6740*/  @P2 VIADD R32, R32, 0x1 ;  /* 0x0000000120202836 */ /* 0x000fe20000000000 */
[----:B------:R-:W-:Y:S01]  /*6750*/  IADD3 R15, PT, PT, R15, R2, RZ ;  /* 0x000000020f0f7210 */ /* 0x000fe20007ffe0ff */
[-C--:B------:R-:W-:Y:S02]  /*6760*/  IMAD R23, R25, R0.reuse, R23 ;  /* 0x0000000019177224 */ /* 0x080fe400078e0217 */
[----:B------:R-:W-:Y:S02]  /*6770*/  IMAD.IADD R25, R14, 0x1, R3 ;  /* 0x000000010e197824 */ /* 0x000fe400078e0203 */
[----:B------:R-:W-:Y:S02]  /*6780*/  @!P4 IADD3 R32, PT, PT, -R32, RZ, RZ ;  /* 0x000000ff2020c210 */ /* 0x000fe40007ffe1ff */
[----:B------:R-:W-:Y:S02]  /*6790*/  IMAD R25, R25, R0, R15 ;  /* 0x0000000019197224 */ /* 0x000fe400078e020f */
[----:B------:R-:W-:Y:S01]  /*67a0*/  IMAD.WIDE R14, R35, 0x4, R16 ;  /* 0x00000004230e7825 */ /* 0x000fe200078e0210 */
[----:B------:R-:W-:-:S04]  /*67b0*/  SEL R32, R4, R32, !P1 ;  /* 0x0000002004207207 */ /* 0x000fc80004800000 */
[----:B------:R0:W2:Y:S02]  /*67c0*/  LDG.E R26, desc[UR6][R14.64] ;  /* 0x000000060e1a7981 */ /* 0x0000a4000c1e1900 */
[----:B0-----:R-:W-:Y:S01]  /*67d0*/  IMAD.MOV R14, RZ, RZ, -R32 ;  /* 0x000000ffff0e7224 */ /* 0x001fe200078e0a20 */
[----:B------:R-:W-:-:S03]  /*67e0*/  IADD3 R15, PT, PT, R32, R3, RZ ;  /* 0x00000003200f7210 */ /* 0x000fc60007ffe0ff */
[----:B------:R-:W-:Y:S02]  /*67f0*/  IMAD R33, R10, R14, R33 ;  /* 0x0000000e0a217224 */ /* 0x000fe400078e0221 */
[----:B------:R-:W-:-:S04]  /*6800*/  IMAD.WIDE R22, R23, 0x4, R16 ;  /* 0x0000000417167825 */ /* 0x000fc800078e0210 */
[----:B------:R-:W-:Y:S01]  /*6810*/  IMAD.IADD R33, R33, 0x1, R2 ;  /* 0x0000000121217824 */ /* 0x000fe200078e0202 */
[----:B------:R0:W2:Y:S03]  /*6820*/  LDG.E R27, desc[UR6][R22.64] ;  /* 0x00000006161b7981 */ /* 0x0000a6000c1e1900 */
[----:B------:R-:W-:-:S04]  /*6830*/  IMAD R15, R15, R0, R33 ;  /* 0x000000000f0f7224 */ /* 0x000fc800078e0221 */
[----:B0-----:R-:W-:-:S04]  /*6840*/  IMAD.WIDE R22, R15, 0x4, R16 ;  /* 0x000000040f167825 */ /* 0x001fc800078e0210 */
[----:B------:R-:W-:Y:S02]  /*6850*/  IMAD.WIDE R14, R25, 0x4, R16 ;  /* 0x00000004190e7825 */ /* 0x000fe400078e0210 */
[----:B------:R-:W3:Y:S04]  /*6860*/  LDG.E R22, desc[UR6][R22.64] ;  /* 0x0000000616167981 */ /* 0x000ee8000c1e1900 */
[----:B------:R-:W3:Y:S01]  /*6870*/  LDG.E R14, desc[UR6][R14.64] ;  /* 0x000000060e0e7981 */ /* 0x000ee2000c1e1900 */
[----:B------:R-:W-:-:S04]  /*6880*/  IADD3 R31, PT, PT, R31, 0x8, RZ ;  /* 0x000000081f1f7810 */ /* 0x000fc80007ffe0ff */
[----:B------:R-:W-:Y:S01]  /*6890*/  ISETP.NE.AND P2, PT, R31, RZ, PT ;  /* 0x000000ff1f00720c */ /* 0x000fe20003f45270 */
[----:B------:R-:W-:Y:S01]  /*68a0*/  VIADD R21, R21, 0x800 ;  /* 0x0000080015157836 */ /* 0x000fe20000000000 */
[----:B------:R-:W-:Y:S02]  /*68b0*/  IADD3 R9, PT, PT, R9, 0x800, RZ ;  /* 0x0000080009097810 */ /* 0x000fe40007ffe0ff */
[----:B--2---:R-:W-:-:S04]  /*68c0*/  IADD3 R27, PT, PT, R26, R27, R20 ;  /* 0x0000001b1a1b7210 */ /* 0x004fc80007ffe014 */
[----:B---3--:R-:W-:-:S05]  /*68d0*/  IADD3 R20, PT, PT, R14, R22, R27 ;  /* 0x000000160e147210 */ /* 0x008fca0007ffe01b */
[----:B------:R-:W-:Y:S05]  /*68e0*/  @P2 BRA `(.L_x_79) ;  /* 0xfffffff000f02947 */ /* 0x000fea000383ffff */
.L_x_78:
[----:B------:R-:W-:Y:S05]  /*68f0*/  BSYNC.RECONVERGENT B2 ;  /* 0x0000000000027941 */ /* 0x000fea0003800200 */
.L_x_77:
[----:B------:R-:W-:Y:S01]  /*6900*/  VIADD R26, R13, UR10 ;  /* 0x0000000a0d1a7c36 */ /* 0x000fe20008000000 */
[----:B------:R-:W-:Y:S06]  /*6910*/  @!P0 BRA `(.L_x_76) ;  /* 0x0000000800cc8947 */ /* 0x000fec0003800000 */
[----:B------:R-:W-:Y:S01]  /*6920*/  ISETP.GE.U32.AND P2, PT, R28, 0x4, PT ;  /* 0x000000041c00780c */ /* 0x000fe20003f46070 */
[----:B------:R-:W-:Y:S01]  /*6930*/  BSSY.RECONVERGENT B2, `(.L_x_80) ;  /* 0x0000063000027945 */ /* 0x000fe20003800200 */
[----:B------:R-:W-:-:S11]  /*6940*/  LOP3.LUT P0, R29, R29, 0x3, RZ, 0xc0, !PT ;  /* 0x000000031d1d7812 */ /* 0x000fd6000780c0ff */
[----:B------:R-:W-:Y:S05]  /*6950*/  @!P2 BRA `(.L_x_81) ;  /* 0x000000040080a947 */ /* 0x000fea0003800000 */
[----:B------:R-:W-:Y:S01]  /*6960*/  IADD3 R13, PT, PT, R26, R21, RZ ;  /* 0x000000151a0d7210 */ /* 0x000fe20007ffe0ff */
[----:B------:R-:W-:Y:S01]  /*6970*/  IMAD.MOV.U32 R14, RZ, RZ, RZ ;  /* 0x000000ffff0e7224 */ /* 0x000fe200078e00ff */
[----:B------:R-:W-:Y:S02]  /*6980*/  MOV R15, R8 ;  /* 0x00000008000f7202 */ /* 0x000fe40000000f00 */
[----:B------:R-:W-:Y:S01]  /*6990*/  IABS R32, R13 ;  /* 0x0000000d00207213 */ /* 0x000fe20000000000 */
[C---:B------:R-:W-:Y:S01]  /*69a0*/  VIADD R19, R13.reuse, 0x100 ;  /* 0x000001000d137836 */ /* 0x040fe20000000000 */
[C---:B------:R-:W-:Y:S01]  /*69b0*/  IADD3 R9, PT, PT, R13.reuse, 0x200, RZ ;  /* 0x000002000d097810 */ /* 0x040fe20007ffe0ff */
[----:B------:R-:W-:Y:S01]  /*69c0*/  IMAD.HI.U32 R25, R8, R7, R14 ;  /* 0x0000000708197227 */ /* 0x000fe200078e000e */
[----:B------:R-:W-:Y:S02]  /*69d0*/  IADD3 R23, PT, PT, R13, 0x300, RZ ;  /* 0x000003000d177810 */ /* 0x000fe40007ffe0ff */
[----:B------:R-:W-:Y:S01]  /*69e0*/  IABS R34, R9 ;  /* 0x0000000900227213 */ /* 0x000fe20000000000 */
[----:B------:R-:W-:Y:S01]  /*69f0*/  IMAD.HI.U32 R18, R6, R32, RZ ;  /* 0x0000002006127227 */ /* 0x000fe200078e00ff */
[----:B------:R-:W-:-:S02]  /*6a00*/  IABS R28, R19 ;  /* 0x00000013001c7213 */ /* 0x000fc40000000000 */
[----:B------:R-:W-:Y:S01]  /*6a10*/  IABS R27, R23 ;  /* 0x00000017001b7213 */ /* 0x000fe20000000000 */
[----:B------:R-:W-:Y:S02]  /*6a20*/  IMAD.MOV R6, RZ, RZ, -R18 ;  /* 0x000000ffff067224 */ /* 0x000fe400078e0a12 */
[----:B------:R-:W-:-:S04]  /*6a30*/  IMAD.HI.U32 R15, R8, R7, R14 ;  /* 0x00000007080f7227 */ /* 0x000fc800078e000e */
[----:B------:R-:W-:Y:S02]  /*6a40*/  IMAD R32, R11, R6, R32 ;  /* 0x000000060b207224 */ /* 0x000fe400078e0220 */
[----:B------:R-:W-:Y:S01]  /*6a50*/  IMAD.HI.U32 R22, R15, R34, RZ ;  /* 0x000000220f167227 */ /* 0x000fe200078e00ff */
[----:B------:R-:W-:Y:S02]  /*6a60*/  MOV R15, R8 ;  /* 0x00000008000f7202 */ /* 0x000fe40000000f00 */
[----:B------:R-:W-:Y:S01]  /*6a70*/  ISETP.GT.U32.AND P4, PT, R5, R32, PT ;  /* 0x000000200500720c */ /* 0x000fe20003f84070 */
[----:B------:R-:W-:-:S04]  /*6a80*/  IMAD.HI.U32 R24, R25, R28, RZ ;  /* 0x0000001c19187227 */ /* 0x000fc800078e00ff */
[----:B------:R-:W-:Y:S01]  /*6a90*/  IMAD.HI.U32 R6, R8, R7, R14 ;  /* 0x0000000708067227 */ /* 0x000fe200078e000e */
[----:B------:R-:W-:-:S03]  /*6aa0*/  MOV R15, R27 ;  /* 0x0000001b000f7202 */ /* 0x000fc60000000f00 */
[----:B------:R-:W-:Y:S02]  /*6ab0*/  IMAD.MOV R25, RZ, RZ, -R24 ;  /* 0x000000ffff197224 */ /* 0x000fe400078e0a18 */
[----:B------:R-:W-:Y:S02]  /*6ac0*/  IMAD.MOV R14, RZ, RZ, -R22 ;  /* 0x000000ffff0e7224 */ /* 0x000fe400078e0a16 */
[C---:B------:R-:W-:Y:S01]  /*6ad0*/  IMAD R28, R11.reuse, R25, R28 ;  /* 0x000000190b1c7224 */ /* 0x040fe200078e021c */
[----:B------:R-:W-:Y:S01]  /*6ae0*/  @!P4 IADD3 R18, PT, PT, R18, 0x1, RZ ;  /* 0x000000011212c810 */ /* 0x000fe20007ffe0ff */
[----:B------:R-:W-:Y:S01]  /*6af0*/  IMAD R34, R11, R14, R34 ;  /* 0x0000000e0b227224 */ /* 0x000fe200078e0222 */
[----:B------:R-:W-:Y:S01]  /*6b00*/  LOP3.LUT R25, R9, R10, RZ, 0x3c, !PT ;  /* 0x0000000a09197212 */ /* 0x000fe200078e3cff */
[----:B------:R-:W-:Y:S01]  /*6b10*/  @!P4 IMAD.IADD R32, R32, 0x1, -R11 ;  /* 0x000000012020c824 */ /* 0x000fe200078e0a0b */
[C---:B------:R-:W-:Y:S01]  /*6b20*/  ISETP.GT.U32.AND P6, PT, R5.reuse, R28, PT ;  /* 0x0000001c0500720c */ /* 0x040fe20003fc4070 */
[----:B------:R-:W-:Y:S01]  /*6b30*/  IMAD.HI.U32 R14, R6, R15, RZ ;  /* 0x0000000f060e7227 */ /* 0x000fe200078e00ff */
[----:B------:R-:W-:-:S02]  /*6b40*/  ISETP.GT.U32.AND P2, PT, R5, R34, PT ;  /* 0x000000220500720c */ /* 0x000fc40003f44070 */
[----:B------:R-:W-:Y:S02]  /*6b50*/  ISETP.GE.U32.AND P5, PT, R32, R5, PT ;  /* 0x000000052000720c */ /* 0x000fe40003fa6070 */
[----:B------:R-:W-:-:S05]  /*6b60*/  IADD3 R36, PT, PT, -R14, RZ, RZ ;  /* 0x000000ff0e247210 */ /* 0x000fca0007ffe1ff */
[----:B------:R-:W-:Y:S01]  /*6b70*/  IMAD R32, R11, R36, R15 ;  /* 0x000000240b207224 */ /* 0x000fe200078e020f */
[----:B------:R-:W-:Y:S01]  /*6b80*/  LOP3.LUT R15, R13, R10, RZ, 0x3c, !PT ;  /* 0x0000000a0d0f7212 */ /* 0x000fe200078e3cff */
[--C-:B------:R-:W-:Y:S02]  /*6b90*/  @!P6 IMAD.IADD R28, R28, 0x1, -R11.reuse ;  /* 0x000000011c1ce824 */ /* 0x100fe400078e0a0b */
[----:B------:R-:W-:Y:S01]  /*6ba0*/  @!P2 IMAD.IADD R34, R34, 0x1, -R11 ;  /* 0x000000012222a824 */ /* 0x000fe200078e0a0b */
[----:B------:R-:W-:Y:S01]  /*6bb0*/  ISETP.GT.U32.AND P3, PT, R5, R32, PT ;  /* 0x000000200500720c */ /* 0x000fe20003f64070 */
[----:B------:R-:W-:Y:S01]  /*6bc0*/  @!P6 VIADD R24, R24, 0x1 ;  /* 0x000000011818e836 */ /* 0x000fe20000000000 */
[----:B------:R-:W-:Y:S01]  /*6bd0*/  @P5 IADD3 R18, PT, PT, R18, 0x1, RZ ;  /* 0x0000000112125810 */ /* 0x000fe20007ffe0ff */
[----:B------:R-:W-:Y:S01]  /*6be0*/  @!P2 VIADD R22, R22, 0x1 ;  /* 0x000000011616a836 */ /* 0x000fe20000000000 */
[-C--:B------:R-:W-:Y:S02]  /*6bf0*/  ISETP.GE.U32.AND P4, PT, R28, R5.reuse, PT ;  /* 0x000000051c00720c */ /* 0x080fe40003f86070 */
[----:B------:R-:W-:-:S02]  /*6c00*/  ISETP.GE.U32.AND P5, PT, R34, R5, PT ;  /* 0x000000052200720c */ /* 0x000fc40003fa6070 */
[----:B------:R-:W-:Y:S02]  /*6c10*/  ISETP.GE.AND P6, PT, R15, RZ, PT ;  /* 0x000000ff0f00720c */ /* 0x000fe40003fc6270 */
[----:B------:R-:W-:-:S03]  /*6c20*/  LOP3.LUT R15, R19, R10, RZ, 0x3c, !PT ;  /* 0x0000000a130f7212 */ /* 0x000fc600078e3cff */
[----:B------:R-:W-:Y:S02]  /*6c30*/  @!P3 IADD3 R32, PT, PT, R32, -R11, RZ ;  /* 0x8000000b2020b210 */ /* 0x000fe40007ffe0ff */
[----:B------:R-:W-:Y:S02]  /*6c40*/  @!P3 IADD3 R14, PT, PT, R14, 0x1, RZ ;  /* 0x000000010e0eb810 */ /* 0x000fe40007ffe0ff */
[----:B------:R-:W-:Y:S02]  /*6c50*/  @P4 IADD3 R24, PT, PT, R24, 0x1, RZ ;  /* 0x0000000118184810 */ /* 0x000fe40007ffe0ff */
[----:B------:R-:W-:Y:S01]  /*6c60*/  @P5 VIADD R22, R22, 0x1 ;  /* 0x0000000116165836 */ /* 0x000fe20000000000 */
[----:B------:R-:W-:Y:S01]  /*6c70*/  ISETP.GE.AND P4, PT, R15, RZ, PT ;  /* 0x000000ff0f00720c */ /* 0x000fe20003f86270 */
[----:B------:R-:W-:Y:S01]  /*6c80*/  @!P6 IMAD.MOV R18, RZ, RZ, -R18 ;  /* 0x000000ffff12e224 */ /* 0x000fe200078e0a12 */
[----:B------:R-:W-:Y:S02]  /*6c90*/  ISETP.GE.AND P5, PT, R25, RZ, PT ;  /* 0x000000ff1900720c */ /* 0x000fe40003fa6270 */
[----:B------:R-:W-:-:S02]  /*6ca0*/  ISETP.GE.U32.AND P2, PT, R32, R5, PT ;  /* 0x000000052000720c */ /* 0x000fc40003f46070 */
[----:B------:R-:W-:-:S04]  /*6cb0*/  LOP3.LUT R15, R23, R10, RZ, 0x3c, !PT ;  /* 0x0000000a170f7212 */ /* 0x000fc800078e3cff */
[----:B------:R-:W-:Y:S01]  /*6cc0*/  ISETP.GE.AND P3, PT, R15, RZ, PT ;  /* 0x000000ff0f00720c */ /* 0x000fe20003f66270 */
[----:B------:R-:W-:Y:S01]  /*6cd0*/  IMAD.MOV.U32 R15, RZ, RZ, R22 ;  /* 0x000000ffff0f7224 */ /* 0x000fe200078e0016 */
[----:B------:R-:W-:Y:S02]  /*6ce0*/  SEL R22, R4, R18, !P1 ;  /* 0x0000001204167207 */ /* 0x000fe40004800000 */
[----:B------:R-:W-:Y:S01]  /*6cf0*/  @!P4 IADD3 R24, PT, PT, -R24, RZ, RZ ;  /* 0x000000ff1818c210 */ /* 0x000fe20007ffe1ff */
[----:B------:R-:W-:Y:S02]  /*6d00*/  @!P5 IMAD.MOV R15, RZ, RZ, -R15 ;  /* 0x000000ffff0fd224 */ /* 0x000fe400078e0a0f */
[----:B------:R-:W-:Y:S02]  /*6d10*/  @P2 IADD3 R14, PT, PT, R14, 0x1, RZ ;  /* 0x000000010e0e2810 */ /* 0x000fe40007ffe0ff */
[C---:B------:R-:W-:Y:S02]  /*6d20*/  SEL R24, R4.reuse, R24, !P1 ;  /* 0x0000001804187207 */ /* 0x040fe40004800000 */
[----:B------:R-:W-:Y:S01]  /*6d30*/  SEL R18, R4, R15, !P1 ;  /* 0x0000000f04127207 */ /* 0x000fe20004800000 */
[----:B------:R-:W-:Y:S01]  /*6d40*/  IMAD.MOV R15, RZ, RZ, -R22 ;  /* 0x000000ffff0f7224 */ /* 0x000fe200078e0a16 */
[----:B------:R-:W-:-:S02]  /*6d50*/  @!P3 IADD3 R14, PT, PT, -R14, RZ, RZ ;  /* 0x000000ff0e0eb210 */ /* 0x000fc40007ffe1ff */
[----:B------:R-:W-:Y:S01]  /*6d60*/  IADD3 R25, PT, PT, -R24, RZ, RZ ;  /* 0x000000ff18197210 */ /* 0x000fe20007ffe1ff */
[----:B------:R-:W-:Y:S01]  /*6d70*/  IMAD.MOV R27, RZ, RZ, -R18 ;  /* 0x000000ffff1b7224 */ /* 0x000fe200078e0a12 */
[----:B------:R-:W-:Y:S01]  /*6d80*/  SEL R14, R4, R14, !P1 ;  /* 0x0000000e040e7207 */ /* 0x000fe20004800000 */
[----:B------:R-:W-:Y:S01]  /*6d90*/  IMAD R13, R10, R15, R13 ;  /* 0x0000000f0a0d7224 */ /* 0x000fe200078e020d */
[----:B------:R-:W-:Y:S01]  /*6da0*/  IADD3 R15, PT, PT, R24, R3, RZ ;  /* 0x00000003180f7210 */ /* 0x000fe20007ffe0ff */
[C---:B------:R-:W-:Y:S02]  /*6db0*/  IMAD R19, R10.reuse, R25, R19 ;  /* 0x000000190a137224 */ /* 0x040fe400078e0213 */
[----:B------:R-:W-:Y:S01]  /*6dc0*/  IMAD R25, R10, R27, R9 ;  /* 0x0000001b0a197224 */ /* 0x000fe200078e0209 */
[----:B------:R-:W-:Y:S01]  /*6dd0*/  IADD3 R27, PT, PT, -R14, RZ, RZ ;  /* 0x000000ff0e1b7210 */ /* 0x000fe20007ffe1ff */
[----:B------:R-:W-:Y:S01]  /*6de0*/  IMAD.IADD R9, R22, 0x1, R3 ;  /* 0x0000000116097824 */ /* 0x000fe200078e0203 */
[-C--:B------:R-:W-:Y:S01]  /*6df0*/  IADD3 R19, PT, PT, R19, R2.reuse, RZ ;  /* 0x0000000213137210 */ /* 0x080fe20007ffe0ff */
[----:B------:R-:W-:Y:S01]  /*6e00*/  IMAD.IADD R13, R13, 0x1, R2 ;  /* 0x000000010d0d7824 */ /* 0x000fe200078e0202 */
[----:B------:R-:W-:Y:S01]  /*6e10*/  IADD3 R25, PT, PT, R25, R2, RZ ;  /* 0x0000000219197210 */ /* 0x000fe20007ffe0ff */
[----:B------:R-:W-:-:S02]  /*6e20*/  IMAD R27, R10, R27, R23 ;  /* 0x0000001b0a1b7224 */ /* 0x000fc400078e0217 */
[----:B------:R-:W-:Y:S02]  /*6e30*/  IMAD R9, R9, R0, R13 ;  /* 0x0000000009097224 */ /* 0x000fe400078e020d */
[----:B------:R-:W-:Y:S01]  /*6e40*/  IMAD.IADD R23, R18, 0x1, R3 ;  /* 0x0000000112177824 */ /* 0x000fe200078e0203 */
[----:B------:R-:W-:Y:S01]  /*6e50*/  IADD3 R27, PT, PT, R27, R2, RZ ;  /* 0x000000021b1b7210 */ /* 0x000fe20007ffe0ff */
[----:B------:R-:W-:Y:S02]  /*6e60*/  IMAD R15, R15, R0, R19 ;  /* 0x000000000f0f7224 */ /* 0x000fe400078e0213 */
[----:B------:R-:W-:-:S04]  /*6e70*/  IMAD.WIDE R18, R9, 0x4, R16 ;  /* 0x0000000409127825 */ /* 0x000fc800078e0210 */
[----:B------:R-:W-:Y:S02]  /*6e80*/  IMAD R25, R23, R0, R25 ;  /* 0x0000000017197224 */ /* 0x000fe400078e0219 */
[----:B------:R-:W-:Y:S01]  /*6e90*/  IMAD.IADD R13, R14, 0x1, R3 ;  /* 0x000000010e0d7824 */ /* 0x000fe200078e0203 */
[----:B------:R-:W2:Y:S01]  /*6ea0*/  LDG.E R19, desc[UR6][R18.64] ;  /* 0x0000000612137981 */ /* 0x000ea2000c1e1900 */
[----:B------:R-:W-:-:S04]  /*6eb0*/  IMAD.WIDE R22, R15, 0x4, R16 ;  /* 0x000000040f167825 */ /* 0x000fc800078e0210 */
[----:B------:R-:W-:Y:S02]  /*6ec0*/  IMAD.WIDE R14, R25, 0x4, R16 ;  /* 0x00000004190e7825 */ /* 0x000fe400078e0210 */
[----:B------:R-:W3:Y:S02]  /*6ed0*/  LDG.E R22, desc[UR6][R22.64] ;  /* 0x0000000616167981 */ /* 0x000ee4000c1e1900 */
[----:B------:R-:W-:Y:S02]  /*6ee0*/  IMAD R13, R13, R0, R27 ;  /* 0x000000000d0d7224 */ /* 0x000fe400078e021b */
[----:B------:R-:W3:Y:S02]  /*6ef0*/  LDG.E R14, desc[UR6][R14.64] ;  /* 0x000000060e0e7981 */ /* 0x000ee4000c1e1900 */
[----:B------:R-:W-:-:S06]  /*6f00*/  IMAD.WIDE R24, R13, 0x4, R16 ;  /* 0x000000040d187825 */ /* 0x000fcc00078e0210 */
[----:B------:R-:W4:Y:S01]  /*6f10*/  LDG.E R24, desc[UR6][R24.64] ;  /* 0x0000000618187981 */ /* 0x000f22000c1e1900 */
[----:B------:R-:W-:Y:S01]  /*6f20*/  IADD3 R21, PT, PT, R21, 0x400, RZ ;  /* 0x0000040015157810 */ /* 0x000fe20007ffe0ff */
[----:B--2---:R-:W-:-:S05]  /*6f30*/  IMAD.IADD R9, R20, 0x1, R19 ;  /* 0x0000000114097824 */ /* 0x004fca00078e0213 */
[----:B---3--:R-:W-:-:S05]  /*6f40*/  IADD3 R9, PT, PT, R14, R22, R9 ;  /* 0x000000160e097210 */ /* 0x008fca0007ffe009 */
[----:B----4-:R-:W-:-:S07]  /*6f50*/  IMAD.IADD R20, R9, 0x1, R24 ;  /* 0x0000000109147824 */ /* 0x010fce00078e0218 */
.L_x_81:
[----:B------:R-:W-:Y:S05]  /*6f60*/  BSYNC.RECONVERGENT B2 ;  /* 0x0000000000027941 */ /* 0x000fea0003800200 */
.L_x_80:
[----:B------:R-:W-:Y:S05]  /*6f70*/  @!P0 BRA `(.L_x_76) ;  /* 0x0000000400348947 */ /* 0x000fea0003800000 */
[----:B------:R-:W-:Y:S01]  /*6f80*/  ISETP.NE.AND P2, PT, R29, 0x1, PT ;  /* 0x000000011d00780c */ /* 0x000fe20003f45270 */
[----:B------:R-:W-:Y:S01]  /*6f90*/  BSSY.RECONVERGENT B2, `(.L_x_82) ;  /* 0x0000034000027945 */ /* 0x000fe20003800200 */
[----:B------:R-:W-:-:S11]  /*6fa0*/  LOP3.LUT P0, RZ, R30, 0x100, RZ, 0xc0, !PT ;  /* 0x000001001eff7812 */ /* 0x000fd6000780c0ff */
[----:B------:R-:W-:Y:S05]  /*6fb0*/  @!P2 BRA `(.L_x_83) ;  /* 0x0000000000c4a947 */ /* 0x000fea0003800000 */
[----:B------:R-:W-:Y:S01]  /*6fc0*/  IADD3 R19, PT, PT, R26, R21, RZ ;  /* 0x000000151a137210 */ /* 0x000fe20007ffe0ff */
[----:B------:R-:W-:Y:S02]  /*6fd0*/  HFMA2 R14, -RZ, RZ, 0, 0 ;  /* 0x00000000ff0e7431 */ /* 0x000fe400000001ff */
[----:B------:R-:W-:Y:S01]  /*6fe0*/  IMAD.MOV.U32 R15, RZ, RZ, R8 ;  /* 0x000000ffff0f7224 */ /* 0x000fe200078e0008 */
[----:B------:R-:W-:Y:S01]  /*6ff0*/  IABS R18, R19 ;  /* 0x0000001300127213 */ /* 0x000fe20000000000 */
[----:B------:R-:W-:-:S04]  /*7000*/  VIADD R9, R19, 0x100 ;  /* 0x0000010013097836 */ /* 0x000fc80000000000 */
[----:B------:R-:W-:Y:S01]  /*7010*/  IMAD.HI.U32 R13, R6, R18, RZ ;  /* 0x00000012060d7227 */ /* 0x000fe200078e00ff */
[----:B------:R-:W-:-:S03]  /*7020*/  IABS R22, R9 ;  /* 0x0000000900167213 */ /* 0x000fc60000000000 */
[----:B------:R-:W-:Y:S01]  /*7030*/  IMAD.HI.U32 R6, R8, R7, R14 ;  /* 0x0000000708067227 */ /* 0x000fe200078e000e */
[----:B------:R-:W-:-:S03]  /*7040*/  MOV R14, R22 ;  /* 0x00000016000e7202 */ /* 0x000fc60000000f00 */
[----:B------:R-:W-:Y:S02]  /*7050*/  IMAD.MOV R8, RZ, RZ, -R13 ;  /* 0x000000ffff087224 */ /* 0x000fe400078e0a0d */
[----:B------:R-:W-:-:S04]  /*7060*/  IMAD.HI.U32 R7, R6, R14, RZ ;  /* 0x0000000e06077227 */ /* 0x000fc800078e00ff */
[----:B------:R-:W-:Y:S01]  /*7070*/  IMAD R8, R11, R8, R18 ;  /* 0x000000080b087224 */ /* 0x000fe200078e0212 */
[----:B------:R-:W-:-:S04]  /*7080*/  IADD3 R15, PT, PT, -R7, RZ, RZ ;  /* 0x000000ff070f7210 */ /* 0x000fc80007ffe1ff */
[----:B------:R-:W-:Y:S01]  /*7090*/  ISETP.GT.U32.AND P6, PT, R5, R8, PT ;  /* 0x000000080500720c */ /* 0x000fe20003fc4070 */
[----:B------:R-:W-:-:S05]  /*70a0*/  IMAD R14, R11, R15, R14 ;  /* 0x0000000f0b0e7224 */ /* 0x000fca00078e020e */
[----:B------:R-:W-:-:S07]  /*70b0*/  ISETP.GT.U32.AND P4, PT, R5, R14, PT ;  /* 0x0000000e0500720c */ /* 0x000fce0003f84070 */
[----:B------:R-:W-:Y:S02]  /*70c0*/  @!P6 IMAD.IADD R8, R8, 0x1, -R11 ;  /* 0x000000010808e824 */ /* 0x000fe400078e0a0b */
[----:B------:R-:W-:-:S03]  /*70d0*/  @!P6 VIADD R13, R13, 0x1 ;  /* 0x000000010d0de836 */ /* 0x000fc60000000000 */
[----:B------:R-:W-:Y:S01]  /*70e0*/  ISETP.GE.U32.AND P5, PT, R8, R5, PT ;  /* 0x000000050800720c */ /* 0x000fe20003fa6070 */
[----:B------:R-:W-:Y:S01]  /*70f0*/  @!P4 VIADD R7, R7, 0x1 ;  /* 0x000000010707c836 */ /* 0x000fe20000000000 */
[-C--:B------:R-:W-:Y:S02]  /*7100*/  LOP3.LUT R8, R19, R10.reuse, RZ, 0x3c, !PT ;  /* 0x0000000a13087212 */ /* 0x080fe400078e3cff */
[----:B------:R-:W-:Y:S02]  /*7110*/  @!P4 IADD3 R14, PT, PT, R14, -R11, RZ ;  /* 0x8000000b0e0ec210 */ /* 0x000fe40007ffe0ff */
[----:B------:R-:W-:Y:S02]  /*7120*/  ISETP.GE.AND P2, PT, R8, RZ, PT ;  /* 0x000000ff0800720c */ /* 0x000fe40003f46270 */
[----:B------:R-:W-:Y:S02]  /*7130*/  ISETP.GE.U32.AND P3, PT, R14, R5, PT ;  /* 0x000000050e00720c */ /* 0x000fe40003f66070 */
[----:B------:R-:W-:-:S03]  /*7140*/  LOP3.LUT R8, R9, R10, RZ, 0x3c, !PT ;  /* 0x0000000a09087212 */ /* 0x000fc600078e3cff */
[----:B------:R-:W-:Y:S02]  /*7150*/  @P5 IADD3 R13, PT, PT, R13, 0x1, RZ ;  /* 0x000000010d0d5810 */ /* 0x000fe40007ffe0ff */
[----:B------:R-:W-:-:S04]  /*7160*/  ISETP.GE.AND P5, PT, R8, RZ, PT ;  /* 0x000000ff0800720c */ /* 0x000fc80003fa6270 */
[----:B------:R-:W-:Y:S02]  /*7170*/  @!P2 IMAD.MOV R13, RZ, RZ, -R13 ;  /* 0x000000ffff0da224 */ /* 0x000fe400078e0a0d */
[----:B------:R-:W-:-:S03]  /*7180*/  @P3 IADD3 R7, PT, PT, R7, 0x1, RZ ;  /* 0x0000000107073810 */ /* 0x000fc60007ffe0ff */
[----:B------:R-:W-:-:S04]  /*7190*/  SEL R8, R4, R13, !P1 ;  /* 0x0000000d04087207 */ /* 0x000fc80004800000 */
[----:B------:R-:W-:Y:S01]  /*71a0*/  @!P5 IADD3 R7, PT, PT, -R7, RZ, RZ ;  /* 0x000000ff0707d210 */ /* 0x000fe20007ffe1ff */
[----:B------:R-:W-:-:S03]  /*71b0*/  IMAD.MOV R13, RZ, RZ, -R8 ;  /* 0x000000ffff0d7224 */ /* 0x000fc600078e0a08 */
[----:B------:R-:W-:Y:S01]  /*71c0*/  SEL R14, R4, R7, !P1 ;  /* 0x00000007040e7207 */ /* 0x000fe20004800000 */
[----:B------:R-:W-:Y:S02]  /*71d0*/  IMAD R7, R10, R13, R19 ;  /* 0x0000000d0a077224 */ /* 0x000fe400078e0213 */
[----:B------:R-:W-:Y:S01]  /*71e0*/  IMAD.IADD R13, R8, 0x1, R3 ;  /* 0x00000001080d7824 */ /* 0x000fe200078e0203 */
[----:B------:R-:W-:Y:S02]  /*71f0*/  IADD3 R15, PT, PT, -R14, RZ, RZ ;  /* 0x000000ff0e0f7210 */ /* 0x000fe40007ffe1ff */
[----:B------:R-:W-:-:S03]  /*7200*/  IADD3 R7, PT, PT, R7, R2, RZ ;  /* 0x0000000207077210 */ /* 0x000fc60007ffe0ff */
[----:B------:R-:W-:Y:S02]  /*7210*/  IMAD R9, R10, R15, R9 ;  /* 0x0000000f0a097224 */ /* 0x000fe400078e0209 */
[----:B------:R-:W-:Y:S02]  /*7220*/  IMAD R7, R13, R0, R7 ;  /* 0x000000000d077224 */ /* 0x000fe400078e0207 */
[----:B------:R-:W-:Y:S01]  /*7230*/  IMAD.IADD R15, R14, 0x1, R3 ;  /* 0x000000010e0f7824 */ /* 0x000fe200078e0203 */
[----:B------:R-:W-:Y:S01]  /*7240*/  IADD3 R13, PT, PT, R9, R2, RZ ;  /* 0x00000002090d7210 */ /* 0x000fe20007ffe0ff */
[----:B------:R-:W-:-:S04]  /*7250*/  IMAD.WIDE R8, R7, 0x4, R16 ;  /* 0x0000000407087825 */ /* 0x000fc800078e0210 */
[----:B------:R-:W-:Y:S02]  /*7260*/  IMAD R15, R15, R0, R13 ;  /* 0x000000000f0f7224 */ /* 0x000fe400078e020d */
[----:B------:R-:W2:Y:S02]  /*7270*/  LDG.E R9, desc[UR6][R8.64] ;  /* 0x0000000608097981 */ /* 0x000ea4000c1e1900 */
[----:B------:R-:W-:-:S06]  /*7280*/  IMAD.WIDE R14, R15, 0x4, R16 ;  /* 0x000000040f0e7825 */ /* 0x000fcc00078e0210 */
[----:B------:R-:W3:Y:S01]  /*7290*/  LDG.E R14, desc[UR6][R14.64] ;  /* 0x000000060e0e7981 */ /* 0x000ee2000c1e1900 */
[----:B------:R-:W-:Y:S01]  /*72a0*/  IADD3 R21, PT, PT, R21, 0x200, RZ ;  /* 0x0000020015157810 */ /* 0x000fe20007ffe0ff */
[----:B--2---:R-:W-:-:S04]  /*72b0*/  IMAD.IADD R7, R20, 0x1, R9 ;  /* 0x0000000114077824 */ /* 0x004fc800078e0209 */
[----:B---3--:R-:W-:-:S07]  /*72c0*/  IMAD.IADD R20, R7, 0x1, R14 ;  /* 0x0000000107147824 */ /* 0x008fce00078e020e */
.L_x_83:
[----:B------:R-:W-:Y:S05]  /*72d0*/  BSYNC.RECONVERGENT B2 ;  /* 0x0000000000027941 */ /* 0x000fea0003800200 */
.L_x_82:
[----:B------:R-:W-:Y:S05]  /*72e0*/  @P0 BRA `(.L_x_76) ;  /* 0x0000000000580947 */ /* 0x000fea0003800000 */
[----:B------:R-:W-:-:S04]  /*72f0*/  IADD3 R9, PT, PT, R26, R21, RZ ;  /* 0x000000151a097210 */ /* 0x000fc80007ffe0ff */
[----:B------:R-:W-:-:S05]  /*7300*/  IABS R8, R9 ;  /* 0x0000000900087213 */ /* 0x000fca0000000000 */
[----:B------:R-:W-:-:S04]  /*7310*/  IMAD.HI.U32 R6, R6, R8, RZ ;  /* 0x0000000806067227 */ /* 0x000fc800078e00ff */
[----:B------:R-:W-:-:S04]  /*7320*/  IMAD.MOV R7, RZ, RZ, -R6 ;  /* 0x000000ffff077224 */ /* 0x000fc800078e0a06 */
[----:B------:R-:W-:-:S05]  /*7330*/  IMAD R8, R11, R7, R8 ;  /* 0x000000070b087224 */ /* 0x000fca00078e0208 */
[----:B------:R-:W-:-:S13]  /*7340*/  ISETP.GT.U32.AND P2, PT, R5, R8, PT ;  /* 0x000000080500720c */ /* 0x000fda0003f44070 */
[----:B------:R-:W-:Y:S01]  /*7350*/  @!P2 IADD3 R8, PT, PT, R8, -R11, RZ ;  /* 0x8000000b0808a210 */ /* 0x000fe20007ffe0ff */
[----:B------:R-:W-:-:S03]  /*7360*/  @!P2 VIADD R6, R6, 0x1 ;  /* 0x000000010606a836 */ /* 0x000fc60000000000 */
[----:B------:R-:W-:Y:S02]  /*7370*/  ISETP.GE.U32.AND P0, PT, R8, R5, PT ;  /* 0x000000050800720c */ /* 0x000fe40003f06070 */
[----:B------:R-:W-:-:S04]  /*7380*/  LOP3.LUT R5, R9, R10, RZ, 0x3c, !PT ;  /* 0x0000000a09057212 */ /* 0x000fc800078e3cff */
[----:B------:R-:W-:-:S07]  /*7390*/  ISETP.GE.AND P3, PT, R5, RZ, PT ;  /* 0x000000ff0500720c */ /* 0x000fce0003f66270 */
[----:B------:R-:W-:-:S06]  /*73a0*/  @P0 IADD3 R6, PT, PT, R6, 0x1, RZ ;  /* 0x0000000106060810 */ /* 0x000fcc0007ffe0ff */
[----:B------:R-:W-:-:S05]  /*73b0*/  @!P3 IMAD.MOV R6, RZ, RZ, -R6 ;  /* 0x000000ffff06b224 */ /* 0x000fca00078e0a06 */
[----:B------:R-:W-:-:S04]  /*73c0*/  SEL R4, R4, R6, !P1 ;  /* 0x0000000604047207 */ /* 0x000fc80004800000 */
[C---:B------:R-:W-:Y:S01]  /*73d0*/  IADD3 R5, PT, PT, -R4.reuse, RZ, RZ ;  /* 0x000000ff04057210 */ /* 0x040fe20007ffe1ff */
[----:B------:R-:W-:-:S04]  /*73e0*/  IMAD.IADD R3, R4, 0x1, R3 ;  /* 0x0000000104037824 */ /* 0x000fc800078e0203 */
[----:B------:R-:W-:-:S05]  /*73f0*/  IMAD R5, R10, R5, R9 ;  /* 0x000000050a057224 */ /* 0x000fca00078e0209 */
[----:B------:R-:W-:-:S05]  /*7400*/  IADD3 R5, PT, PT, R5, R2, RZ ;  /* 0x0000000205057210 */ /* 0x000fca0007ffe0ff */
[----:B------:R-:W-:-:S04]  /*7410*/  IMAD R3, R3, R0, R5 ;  /* 0x0000000003037224 */ /* 0x000fc800078e0205 */
[----:B------:R-:W-:-:S06]  /*7420*/  IMAD.WIDE R16, R3, 0x4, R16 ;  /* 0x0000000403107825 */ /* 0x000fcc00078e0210 */
[----:B------:R-:W2:Y:S02]  /*7430*/  LDG.E R17, desc[UR6][R16.64] ;  /* 0x0000000610117981 */ /* 0x000ea4000c1e1900 */
[----:B--2---:R-:W-:-:S07]  /*7440*/  IMAD.IADD R20, R20, 0x1, R17 ;  /* 0x0000000114147824 */ /* 0x004fce00078e0211 */
.L_x_76:
[----:B------:R-:W-:Y:S05]  /*7450*/  BSYNC.RECONVERGENT B1 ;  /* 0x0000000000017941 */ /* 0x000fea0003800200 */
.L_x_73:
[----:B------:R-:W0:Y:S01]  /*7460*/  S2R R6, SR_LANEID ;  /* 0x0000000000067919 */ /* 0x000e220000000000 */
[----:B------:R-:W1:Y:S01]  /*7470*/  SHFL.DOWN PT, R0, R20, 0x1, 0x1f ;  /* 0x08201f0014007f89 */ /* 0x000e6200000e0000 */
[C---:B0-----:R-:W-:Y:S02]  /*7480*/  ISETP.GT.AND P0, PT, R6.reuse, 0x1e, PT ;  /* 0x0000001e0600780c */ /* 0x041fe40003f04270 */
[----:B------:R-:W-:Y:S02]  /*7490*/  ISETP.NE.AND P1, PT, R6, RZ, PT ;  /* 0x000000ff0600720c */ /* 0x000fe40003f25270 */
[----:B-1----:R-:W-:Y:S02]  /*74a0*/  SEL R3, R0, RZ, !P0 ;  /* 0x000000ff00037207 */ /* 0x002fe40004000000 */
[----:B------:R-:W-:Y:S02]  /*74b0*/  ISETP.GT.AND P0, PT, R6, 0x1d, PT ;  /* 0x0000001d0600780c */ /* 0x000fe40003f04270 */
[----:B------:R-:W-:-:S05]  /*74c0*/  IADD3 R3, PT, PT, R3, R20, RZ ;  /* 0x0000001403037210 */ /* 0x000fca0007ffe0ff */
[----:B------:R-:W0:Y:S02]  /*74d0*/  SHFL.DOWN PT, R0, R3, 0x2, 0x1f ;  /* 0x08401f0003007f89 */ /* 0x000e2400000e0000 */
        /* <DEDUP_REMOVED lines=8> */
[----:B------:R-:W-:Y:S02]  /*7560*/  ISETP.GT.AND P0, PT, R6, 0x17, PT ;  /* 0x000000170600780c */ /* 0x000fe40003f04270 */
[----:B------:R-:W-:Y:S02]  /*7570*/  IADD3 R5, PT, PT, R0, R5, RZ ;  /* 0x0000000500057210 */ /* 0x000fe40007ffe0ff */
[----:B------:R-:W-:-:S03]  /*7580*/  @!P1 SHF.R.U32.HI R0, RZ, 0x3, R12 ;  /* 0x00000003ff009819 */ /* 0x000fc6000001160c */
        /* <DEDUP_REMOVED lines=16> */
[----:B0-----:R-:W-:Y:S04]  /*7690*/  LDS R0, [UR4+0xc] ;  /* 0x00000c04ff007984 */ /* 0x001fe80008000800 */
[----:B------:R-:W0:Y:S04]  /*76a0*/  LDS.128 R8, [UR4+0x10] ;  /* 0x00001004ff087984 */ /* 0x000e280008000c00 */
[----:B------:R-:W1:Y:S01]  /*76b0*/  LDS.64 R2, [UR4+0x20] ;  /* 0x00002004ff027984 */ /* 0x000e620008000a00 */
[----:B0-----:R-:W-:-:S04]  /*76c0*/  IADD3 R0, PT, PT, R8, R0, R5 ;  /* 0x0000000008007210 */ /* 0x001fc80007ffe005 */
[----:B------:R-:W-:-:S04]  /*76d0*/  IADD3 R0, PT, PT, R10, R0, R9 ;  /* 0x000000000a007210 */ /* 0x000fc80007ffe009 */
[----:B-1----:R-:W-:-:S04]  /*76e0*/  IADD3 R0, PT, PT, R2, R0, R11 ;  /* 0x0000000002007210 */ /* 0x002fc80007ffe00b */
[----:B------:R-:W-:-:S07]  /*76f0*/  IADD3 R5, PT, PT, R0, R3, RZ ;  /* 0x0000000300057210 */ /* 0x000fce0007ffe0ff */
.L_x_72:
[----:B------:R-:W-:Y:S05]  /*7700*/  BSYNC.RECONVERGENT B0 ;  /* 0x0000000000007941 */ /* 0x000fea0003800200 */
.L_x_57:
[----:B------:R-:W-:Y:S05]  /*7710*/  @P0 EXIT ;  /* 0x000000000000094d */ /* 0x000fea0003800000 */
[----:B------:R-:W3:Y:S02]  /*7720*/  LDCU.64 UR4, c[0x0][0x3a0] ;  /* 0x00007400ff0477ac */ /* 0x000ee40008000a00 */
[----:B---3--:R-:W-:-:S06]  /*7730*/  UIMAD.WIDE.U32 UR4, UR8, 0x4, UR4 ;  /* 0x00000004080478a5 */ /* 0x008fcc000f8e0004 */
[----:B--2---:R-:W-:Y:S01]  /*7740*/  IMAD.U32 R2, RZ, RZ, UR4 ;  /* 0x00000004ff027e24 */ /* 0x004fe2000f8e00ff */
[----:B------:R-:W-:-:S05]  /*7750*/  MOV R3, UR5 ;  /* 0x0000000500037c02 */ /* 0x000fca0008000f00 */
[----:B------:R-:W-:Y:S01]  /*7760*/  STG.E desc[UR6][R2.64], R5 ;  /* 0x0000000502007986 */ /* 0x000fe2000c101906 */
[----:B------:R-:W-:Y:S05]  /*7770*/  EXIT ;  /* 0x000000000000794d */ /* 0x000fea0003800000 */
.L_x_84:
        /* <DEDUP_REMOVED lines=16> */
.L_x_232:


//--------------------- .text._ZN3cub18CUB_300001_SM_10006detail6reduce28DeviceReduceSingleTileKernelINS2_10policy_hubIiyN4cuda3std3__44plusIiEEE10Policy1000EN6thrust24THRUST_300001_SM_1000_NS20permutation_iteratorINSD_10device_ptrIKiEENSD_18transform_iteratorI16SubarrayIndexMapNSD_17counting_iteratorIiNSD_11use_defaultESL_SL_EESL_SL_EEEEPiyS9_iiNS7_10__identityEEEvT0_T1_T2_T3_T4_T6_ --------------------------
	.section	.text._ZN3cub18CUB_300001_SM_10006detail6reduce28DeviceReduceSingleTileKernelINS2_10policy_hubIiyN4cuda3std3__44plusIiEEE10Policy1000EN6thrust24THRUST_300001_SM_1000_NS20permutation_iteratorINSD_10device_ptrIKiEENSD_18transform_iteratorI16SubarrayIndexMapNSD_17counting_iteratorIiNSD_11use_defaultESL_SL_EESL_SL_EEEEPiyS9_iiNS7_10__identityEEEvT0_T1_T2_T3_T4_T6_,"ax",@progbits
	.align	128
        .global         _ZN3cub18CUB_300001_SM_10006detail6reduce28DeviceReduceSingleTileKernelINS2_10policy_hubIiyN4cuda3std3__44plusIiEEE10Policy1000EN6thrust24THRUST_300001_SM_1000_NS20permutation_iteratorINSD_10device_ptrIKiEENSD_18transform_iteratorI16SubarrayIndexMapNSD_17counting_iteratorIiNSD_11use_defaultESL_SL_EESL_SL_EEEEPiyS9_iiNS7_10__identityEEEvT0_T1_T2_T3_T4_T6_
        .type           _ZN3cub18CUB_300001_SM_10006detail6reduce28DeviceReduceSingleTileKernelINS2_10policy_hubIiyN4cuda3std3__44plusIiEEE10Policy1000EN6thrust24THRUST_300001_SM_1000_NS20permutation_iteratorINSD_10device_ptrIKiEENSD_18transform_iteratorI16SubarrayIndexMapNSD_17counting_iteratorIiNSD_11use_defaultESL_SL_EESL_SL_EEEEPiyS9_iiNS7_10__identityEEEvT0_T1_T2_T3_T4_T6_,@function
        .size           _ZN3cub18CUB_300001_SM_10006detail6reduce28DeviceReduceSingleTileKernelINS2_10policy_hubIiyN4cuda3std3__44plusIiEEE10Policy1000EN6thrust24THRUST_300001_SM_1000_NS20permutation_iteratorINSD_10device_ptrIKiEENSD_18transform_iteratorI16SubarrayIndexMapNSD_17counting_iteratorIiNSD_11use_defaultESL_SL_EESL_SL_EEEEPiyS9_iiNS7_10__identityEEEvT0_T1_T2_T3_T4_T6_,(.L_x_233 - _ZN3cub18CUB_300001_SM_10006detail6reduce28DeviceReduceSingleTileKernelINS2_10policy_hubIiyN4cuda3std3__44plusIiEEE10Policy1000EN6thrust24THRUST_300001_SM_1000_NS20permutation_iteratorINSD_10device_ptrIKiEENSD_18transform_iteratorI16SubarrayIndexMapNSD_17counting_iteratorIiNSD_11use_defaultESL_SL_EESL_SL_EEEEPiyS9_iiNS7_10__identityEEEvT0_T1_T2_T3_T4_T6_)
        .other          _ZN3cub18CUB_300001_SM_10006detail6reduce28DeviceReduceSingleTileKernelINS2_10policy_hubIiyN4cuda3std3__44plusIiEEE10Policy1000EN6thrust24THRUST_300001_SM_1000_NS20permutation_iteratorINSD_10device_ptrIKiEENSD_18transform_iteratorI16SubarrayIndexMapNSD_17counting_iteratorIiNSD_11use_defaultESL_SL_EESL_SL_EEEEPiyS9_iiNS7_10__identityEEEvT0_T1_T2_T3_T4_T6_,@"STO_CUDA_ENTRY STV_DEFAULT"
_ZN3cub18CUB_300001_SM_10006detail6reduce28DeviceReduceSingleTileKernelINS2_10policy_hubIiyN4cuda3std3__44plusIiEEE10Policy1000EN6thrust24THRUST_300001_SM_1000_NS20permutation_iteratorINSD_10device_ptrIKiEENSD_18transform_iteratorI16SubarrayIndexMapNSD_17counting_iteratorIiNSD_11use_defaultESL_SL_EESL_SL_EEEEPiyS9_iiNS7_10__identityEEEvT0_T1_T2_T3_T4_T6_:
.text._ZN3cub18CUB_300001_SM_10006detail6reduce28DeviceReduceSingleTileKernelINS2_10policy_hubIiyN4cuda3std3__44plusIiEEE10Policy1000EN6thrust24THRUST_300001_SM_1000_NS20permutation_iteratorINSD_10device_ptrIKiEENSD_18transform_iteratorI16SubarrayIndexMapNSD_17counting_iteratorIiNSD_11use_defaultESL_SL_EESL_SL_EEEEPiyS9_iiNS7_10__identityEEEvT0_T1_T2_T3_T4_T6_:
[----:B------:R-:W-:Y:S01]  /*0000*/  LDC R1, c[0x0][0x37c] ;  /* 0x0000df00ff017b82 */ /* 0x000fe20000000800 */
[----:B------:R-:W0:Y:S01]  /*0010*/  LDCU.64 UR4, c[0x0][0x3a8] ;  /* 0x00007500ff0477ac */ /* 0x000e220008000a00 */
[----:B------:R-:W1:Y:S01]  /*0020*/  LDCU.64 UR6, c[0x0][0x358] ;  /* 0x00006b00ff0677ac */ /* 0x000e620008000a00 */
[----:B0-----:R-:W-:-:S04]  /*0030*/  UISETP.NE.U32.AND UP0, UPT, UR4, URZ, UPT ;  /* 0x000000ff0400728c */ /* 0x001fc8000bf05070 */
[----:B------:R-:W-:-:S09]  /*0040*/  UISETP.NE.AND.EX UP0, UPT, UR5, URZ, UPT, UP0 ;  /* 0x000000ff0500728c */ /* 0x000fd2000bf05300 */
[----:B-1----:R-:W-:Y:S05]  /*0050*/  BRA.U UP0, `(.L_x_85) ;  /* 0x00000001001c7547 */ /* 0x002fea000b800000 */
[----:B------:R-:W0:Y:S02]  /*0060*/  S2R R0, SR_TID.X ;  /* 0x0000000000007919 */ /* 0x000e240000002100 */
[----:B0-----:R-:W-:-:S13]  /*0070*/  ISETP.NE.AND P0, PT, R0, RZ, PT ;  /* 0x000000ff0000720c */ /* 0x001fda0003f05270 */
[----:B------:R-:W-:Y:S05]  /*0080*/  @P0 EXIT ;  /* 0x000000000000094d */ /* 0x000fea0003800000 */
[----:B------:R-:W0:Y:S08]  /*0090*/  LDC R5, c[0x0][0x3b4] ;  /* 0x0000ed00ff057b82 */ /* 0x000e300000000800 */
[----:B------:R-:W0:Y:S02]  /*00a0*/  LDC.64 R2, c[0x0][0x3a0] ;  /* 0x0000e800ff027b82 */ /* 0x000e240000000a00 */
[----:B0-----:R-:W-:Y:S01]  /*00b0*/  STG.E desc[UR6][R2.64], R5 ;  /* 0x0000000502007986 */ /* 0x001fe2000c101906 */
[----:B------:R-:W-:Y:S05]  /*00c0*/  EXIT ;  /* 0x000000000000794d */ /* 0x000fea0003800000 */
.L_x_85:
[----:B------:R-:W-:Y:S01]  /*00d0*/  UISETP.GT.U32.AND UP0, UPT, UR4, 0xfff, UPT ;  /* 0x00000fff0400788c */ /* 0x000fe2000bf04070 */
[----:B------:R-:W-:Y:S03]  /*00e0*/  BSSY.RECONVERGENT B0, `(.L_x_86) ;  /* 0x0000741000007945 */ /* 0x000fe60003800200 */
[----:B------:R-:W-:-:S09]  /*00f0*/  UISETP.GT.U32.AND.EX UP0, UPT, UR5, URZ, UPT, UP0 ;  /* 0x000000ff0500728c */ /* 0x000fd2000bf04100 */
[----:B------:R-:W-:Y:S05]  /*0100*/  BRA.U UP0, `(.L_x_87) ;  /* 0x0000002500987547 */ /* 0x000fea000b800000 */
[----:B------:R-:W0:Y:S01]  /*0110*/  S2R R0, SR_TID.X ;  /* 0x0000000000007919 */ /* 0x000e220000002100 */
[----:B------:R-:W1:Y:S01]  /*0120*/  LDCU UR12, c[0x0][0x384] ;  /* 0x00007080ff0c77ac */ /* 0x000e620008000800 */
[----:B------:R-:W-:Y:S01]  /*0130*/  BSSY.RECONVERGENT B1, `(.L_x_88) ;  /* 0x000002b000017945 */ /* 0x000fe20003800200 */
[----:B------:R-:W-:Y:S01]  /*0140*/  IMAD.MOV.U32 R4, RZ, RZ, RZ ;  /* 0x000000ffff047224 */ /* 0x000fe200078e00ff */
[----:B------:R-:W2:Y:S01]  /*0150*/  LDCU.64 UR10, c[0x0][0x388] ;  /* 0x00007100ff0a77ac */ /* 0x000ea20008000a00 */
[----:B0-----:R-:W-:Y:S01]  /*0160*/  ISETP.GE.U32.AND P0, PT, R0, UR4, PT ;  /* 0x0000000400007c0c */ /* 0x001fe2000bf06070 */
[----:B------:R-:W-:-:S12]  /*0170*/  IMAD.MOV.U32 R11, RZ, RZ, R0 ;  /* 0x000000ffff0b7224 */ /* 0x000fd800078e0000 */
[----:B-12---:R-:W-:Y:S05]  /*0180*/  @P0 BRA `(.L_x_89) ;  /* 0x0000000000940947 */ /* 0x006fea0003800000 */
[----:B------:R-:W0:Y:S01]  /*0190*/  LDC R7, c[0x0][0x390] ;  /* 0x0000e400ff077b82 */ /* 0x000e220000000800 */
[----:B------:R-:W1:Y:S01]  /*01a0*/  LDCU UR5, c[0x0][0x380] ;  /* 0x00007000ff0577ac */ /* 0x000e620008000800 */
[----:B------:R-:W2:Y:S01]  /*01b0*/  LDCU.64 UR8, c[0x0][0x388] ;  /* 0x00007100ff0877ac */ /* 0x000ea20008000a00 */
[----:B-1----:R-:W-:Y:S01]  /*01c0*/  VIADD R6, R0, UR5 ;  /* 0x0000000500067c36 */ /* 0x002fe20008000000 */
[----:B------:R-:W1:Y:S01]  /*01d0*/  LDCU UR5, c[0x0][0x384] ;  /* 0x00007080ff0577ac */ /* 0x000e620008000800 */
[----:B0-----:R-:W-:-:S04]  /*01e0*/  IABS R5, R7 ;  /* 0x0000000700057213 */ /* 0x001fc80000000000 */
        /* <DEDUP_REMOVED lines=17> */
[----:B------:R-:W-:Y:S01]  /*0300*/  LOP3.LUT R2, R6, R7, RZ, 0x3c, !PT ;  /* 0x0000000706027212 */ /* 0x000fe200078e3cff */
[----:B------:R-:W0:Y:S03]  /*0310*/  LDC.64 R4, c[0x0][0x398] ;  /* 0x0000e600ff047b82 */ /* 0x000e260000000a00 */
[----:B------:R-:W-:-:S07]  /*0320*/  ISETP.GE.AND P2, PT, R2, RZ, PT ;  /* 0x000000ff0200720c */ /* 0x000fce0003f46270 */
[----:B------:R-:W-:-:S06]  /*0330*/  @P0 VIADD R3, R3, 0x1 ;  /* 0x0000000103030836 */ /* 0x000fcc0000000000 */
[----:B------:R-:W-:Y:S01]  /*0340*/  @!P2 IMAD.MOV R3, RZ, RZ, -R3 ;  /* 0x000000ffff03a224 */ /* 0x000fe200078e0a03 */
[----:B------:R-:W-:-:S04]  /*0350*/  @!P1 LOP3.LUT R3, RZ, R7, RZ, 0x33, !PT ;  /* 0x00000007ff039212 */ /* 0x000fc800078e33ff */
[C---:B------:R-:W-:Y:S01]  /*0360*/  IADD3 R2, PT, PT, -R3.reuse, RZ, RZ ;  /* 0x000000ff03027210 */ /* 0x040fe20007ffe1ff */
[----:B--2---:R-:W-:-:S04]  /*0370*/  VIADD R3, R3, UR8 ;  /* 0x0000000803037c36 */ /* 0x004fc80008000000 */
[----:B------:R-:W-:-:S04]  /*0380*/  IMAD R6, R7, R2, R6 ;  /* 0x0000000207067224 */ /* 0x000fc800078e0206 */
[----:B------:R-:W-:-:S04]  /*0390*/  VIADD R6, R6, UR9 ;  /* 0x0000000906067c36 */ /* 0x000fc80008000000 */
[----:B-1----:R-:W-:-:S04]  /*03a0*/  IMAD R3, R3, UR5, R6 ;  /* 0x0000000503037c24 */ /* 0x002fc8000f8e0206 */
[----:B0-----:R-:W-:-:S06]  /*03b0*/  IMAD.WIDE R4, R3, 0x4, R4 ;  /* 0x0000000403047825 */ /* 0x001fcc00078e0204 */
[----:B------:R0:W5:Y:S01]  /*03c0*/  LDG.E R4, desc[UR6][R4.64] ;  /* 0x0000000604047981 */ /* 0x000162000c1e1900 */
[----:B------:R-:W-:-:S07]  /*03d0*/  IADD3 R11, PT, PT, R0, 0x100, RZ ;  /* 0x00000100000b7810 */ /* 0x000fce0007ffe0ff */
.L_x_89:
[----:B------:R-:W-:Y:S05]  /*03e0*/  BSYNC.RECONVERGENT B1 ;  /* 0x0000000000017941 */ /* 0x000fea0003800200 */
.L_x_88:
[----:B------:R-:W-:Y:S01]  /*03f0*/  ISETP.GE.U32.AND P0, PT, R11, UR4, PT ;  /* 0x000000040b007c0c */ /* 0x000fe2000bf06070 */
[----:B------:R-:W-:-:S12]  /*0400*/  BSSY.RECONVERGENT B1, `(.L_x_90) ;  /* 0x00001bd000017945 */ /* 0x000fd80003800200 */
[----:B------:R-:W-:Y:S05]  /*0410*/  @P0 BRA `(.L_x_91) ;  /* 0x0000001800ec0947 */ /* 0x000fea0003800000 */
[----:B0-----:R-:W-:Y:S01]  /*0420*/  LOP3.LUT R5, RZ, R11, RZ, 0x33, !PT ;  /* 0x0000000bff057212 */ /* 0x001fe200078e33ff */
[----:B------:R-:W-:Y:S04]  /*0430*/  BSSY.RECONVERGENT B2, `(.L_x_92) ;  /* 0x00000d8000027945 */ /* 0x000fe80003800200 */
[----:B------:R-:W-:-:S05]  /*0440*/  VIADD R5, R5, UR4 ;  /* 0x0000000405057c36 */ /* 0x000fca0008000000 */
[C---:B------:R-:W-:Y:S02]  /*0450*/  ISETP.GE.U32.AND P0, PT, R5.reuse, 0x700, PT ;  /* 0x000007000500780c */ /* 0x040fe40003f06070 */
[----:B------:R-:W-:-:S04]  /*0460*/  LEA.HI R6, R5, 0x1, RZ, 0x18 ;  /* 0x0000000105067811 */ /* 0x000fc800078fc0ff */
[----:B------:R-:W-:-:S07]  /*0470*/  LOP3.LUT R32, R6, 0x7, RZ, 0xc0, !PT ;  /* 0x0000000706207812 */ /* 0x000fce00078ec0ff */
[----:B------:R-:W-:Y:S05]  /*0480*/  @!P0 BRA `(.L_x_93) ;  /* 0x0000000c00488947 */ /* 0x000fea0003800000 */
[----:B------:R-:W0:Y:S01]  /*0490*/  LDC R2, c[0x0][0x390] ;  /* 0x0000e400ff027b82 */ /* 0x000e220000000800 */
[----:B------:R-:W1:Y:S01]  /*04a0*/  LDCU UR5, c[0x0][0x380] ;  /* 0x00007000ff0577ac */ /* 0x000e620008000800 */
[----:B------:R-:W-:Y:S01]  /*04b0*/  LOP3.LUT R14, R6, 0x1fffff8, RZ, 0xc0, !PT ;  /* 0x01fffff8060e7812 */ /* 0x000fe200078ec0ff */
[----:B------:R-:W-:Y:S05]  /*04c0*/  BSSY.RECONVERGENT B3, `(.L_x_94) ;  /* 0x00000cd000037945 */ /* 0x000fea0003800200 */
[----:B------:R-:W2:Y:S01]  /*04d0*/  LDC R8, c[0x0][0x390] ;  /* 0x0000e400ff087b82 */ /* 0x000ea20000000800 */
[----:B0-----:R-:W-:-:S07]  /*04e0*/  IABS R7, R2 ;  /* 0x0000000200077213 */ /* 0x001fce0000000000 */
[----:B------:R-:W0:Y:S01]  /*04f0*/  LDC.64 R2, c[0x0][0x398] ;  /* 0x0000e600ff027b82 */ /* 0x000e220000000a00 */
[----:B------:R-:W3:Y:S08]  /*0500*/  I2F.RP R9, R7 ;  /* 0x0000000700097306 */ /* 0x000ef00000209400 */
[----:B---3--:R-:W3:Y:S02]  /*0510*/  MUFU.RCP R9, R9 ;  /* 0x0000000900097308 */ /* 0x008ee40000001000 */
[----:B---3--:R-:W-:-:S06]  /*0520*/  VIADD R12, R9, 0xffffffe ;  /* 0x0ffffffe090c7836 */ /* 0x008fcc0000000000 */
[----:B------:R3:W4:Y:S02]  /*0530*/  F2I.FTZ.U32.TRUNC.NTZ R13, R12 ;  /* 0x0000000c000d7305 */ /* 0x000724000021f000 */
[----:B---3--:R-:W-:Y:S01]  /*0540*/  IMAD.MOV.U32 R12, RZ, RZ, RZ ;  /* 0x000000ffff0c7224 */ /* 0x008fe200078e00ff */
[----:B----4-:R-:W-:-:S05]  /*0550*/  IADD3 R10, PT, PT, RZ, -R13, RZ ;  /* 0x8000000dff0a7210 */ /* 0x010fca0007ffe0ff */
[----:B------:R-:W-:Y:S02]  /*0560*/  IMAD R15, R10, R7, RZ ;  /* 0x000000070a0f7224 */ /* 0x000fe400078e02ff */
[C---:B------:R-:W-:Y:S01]  /*0570*/  VIADD R10, R11.reuse, 0x400 ;  /* 0x000004000b0a7836 */ /* 0x040fe20000000000 */
[----:B-1----:R-:W-:Y:S01]  /*0580*/  IADD3 R11, PT, PT, R11, UR5, RZ ;  /* 0x000000050b0b7c10 */ /* 0x002fe2000fffe0ff */
[----:B------:R-:W-:-:S04]  /*0590*/  IMAD.HI.U32 R9, R13, R15, R12 ;  /* 0x0000000f0d097227 */ /* 0x000fc800078e000c */
[----:B0-2---:R-:W-:-:S07]  /*05a0*/  IMAD.MOV R12, RZ, RZ, -R14 ;  /* 0x000000ffff0c7224 */ /* 0x005fce00078e0a0e */
.L_x_95:
[----:B------:R-:W-:Y:S01]  /*05b0*/  IABS R13, R8 ;  /* 0x00000008000d7213 */ /* 0x000fe20000000000 */
[C---:B------:R-:W-:Y:S01]  /*05c0*/  VIADD R21, R11.reuse, 0x100 ;  /* 0x000001000b157836 */ /* 0x040fe20000000000 */
[----:B------:R-:W-:Y:S01]  /*05d0*/  IABS R18, R11 ;  /* 0x0000000b00127213 */ /* 0x000fe20000000000 */
[C---:B------:R-:W-:Y:S01]  /*05e0*/  VIADD R27, R11.reuse, 0x200 ;  /* 0x000002000b1b7836 */ /* 0x040fe20000000000 */
[----:B------:R-:W0:Y:S01]  /*05f0*/  I2F.RP R16, R13 ;  /* 0x0000000d00107306 */ /* 0x000e220000209400 */
[C---:B------:R-:W-:Y:S01]  /*0600*/  IADD3 R23, PT, PT, R11.reuse, 0x300, RZ ;  /* 0x000003000b177810 */ /* 0x040fe20007ffe0ff */
[----:B------:R-:W-:Y:S01]  /*0610*/  VIADD R25, R11, 0x400 ;  /* 0x000004000b197836 */ /* 0x000fe20000000000 */
[----:B------:R-:W-:Y:S01]  /*0620*/  IABS R28, R21 ;  /* 0x00000015001c7213 */ /* 0x000fe20000000000 */
[----:B------:R-:W-:Y:S01]  /*0630*/  IMAD.HI.U32 R20, R9, R18, RZ ;  /* 0x0000001209147227 */ /* 0x000fe200078e00ff */
[----:B------:R-:W-:Y:S02]  /*0640*/  IABS R30, R27 ;  /* 0x0000001b001e7213 */ /* 0x000fe40000000000 */
[----:B------:R-:W-:Y:S01]  /*0650*/  IABS R34, R23 ;  /* 0x0000001700227213 */ /* 0x000fe20000000000 */
[----:B------:R-:W-:Y:S01]  /*0660*/  VIADD R17, R11, 0x600 ;  /* 0x000006000b117836 */ /* 0x000fe20000000000 */
[----:B------:R-:W-:-:S02]  /*0670*/  IADD3 R9, PT, PT, -R20, RZ, RZ ;  /* 0x000000ff14097210 */ /* 0x000fc40007ffe1ff */
[----:B------:R-:W-:Y:S02]  /*0680*/  IABS R36, R25 ;  /* 0x0000001900247213 */ /* 0x000fe40000000000 */
[----:B------:R-:W-:Y:S01]  /*0690*/  IABS R40, R17 ;  /* 0x0000001100287213 */ /* 0x000fe20000000000 */
[----:B------:R-:W-:Y:S01]  /*06a0*/  IMAD R18, R13, R9, R18 ;  /* 0x000000090d127224 */ /* 0x000fe200078e0212 */
[----:B0-----:R-:W0:Y:S01]  /*06b0*/  MUFU.RCP R16, R16 ;  /* 0x0000001000107308 */ /* 0x001e220000001000 */
[-C--:B------:R-:W-:Y:S02]  /*06c0*/  LOP3.LUT R31, R27, R8.reuse, RZ, 0x3c, !PT ;  /* 0x000000081b1f7212 */ /* 0x080fe400078e3cff */
[----:B------:R-:W-:Y:S02]  /*06d0*/  LOP3.LUT R33, R17, R8, RZ, 0x3c, !PT ;  /* 0x0000000811217212 */ /* 0x000fe400078e3cff */
[----:B------:R-:W-:Y:S01]  /*06e0*/  ISETP.GT.U32.AND P5, PT, R7, R18, PT ;  /* 0x000000120700720c */ /* 0x000fe20003fa4070 */
[----:B0-----:R-:W-:-:S12]  /*06f0*/  VIADD R14, R16, 0xffffffe ;  /* 0x0ffffffe100e7836 */ /* 0x001fd80000000000 */
[----:B------:R-:W-:Y:S01]  /*0700*/  @!P5 IADD3 R20, PT, PT, R20, 0x1, RZ ;  /* 0x000000011414d810 */ /* 0x000fe20007ffe0ff */
[--C-:B------:R-:W-:Y:S01]  /*0710*/  @!P5 IMAD.IADD R18, R18, 0x1, -R13.reuse ;  /* 0x000000011212d824 */ /* 0x100fe200078e0a0d */
[----:B------:R0:W1:Y:S04]  /*0720*/  F2I.FTZ.U32.TRUNC.NTZ R15, R14 ;  /* 0x0000000e000f7305 */ /* 0x000068000021f000 */
[----:B------:R-:W-:Y:S01]  /*0730*/  ISETP.GE.U32.AND P0, PT, R18, R7, PT ;  /* 0x000000071200720c */ /* 0x000fe20003f06070 */
[----:B------:R-:W-:Y:S01]  /*0740*/  IMAD.MOV.U32 R7, RZ, RZ, R13 ;  /* 0x000000ffff077224 */ /* 0x000fe200078e000d */
[----:B0-----:R-:W-:Y:S01]  /*0750*/  MOV R14, RZ ;  /* 0x000000ff000e7202 */ /* 0x001fe20000000f00 */
[----:B-1----:R-:W-:-:S10]  /*0760*/  IMAD.MOV R22, RZ, RZ, -R15 ;  /* 0x000000ffff167224 */ /* 0x002fd400078e0a0f */
[----:B------:R-:W-:Y:S01]  /*0770*/  @P0 IADD3 R20, PT, PT, R20, 0x1, RZ ;  /* 0x0000000114140810 */ /* 0x000fe20007ffe0ff */
[----:B------:R-:W-:-:S04]  /*0780*/  IMAD R9, R22, R13, RZ ;  /* 0x0000000d16097224 */ /* 0x000fc800078e02ff */
[----:B------:R-:W-:Y:S01]  /*0790*/  IMAD.HI.U32 R9, R15, R9, R14 ;  /* 0x000000090f097227 */ /* 0x000fe200078e000e */
[C---:B------:R-:W-:Y:S02]  /*07a0*/  LOP3.LUT R14, R11.reuse, R8, RZ, 0x3c, !PT ;  /* 0x000000080b0e7212 */ /* 0x040fe400078e3cff */
[----:B------:R-:W-:Y:S02]  /*07b0*/  IADD3 R15, PT, PT, R11, 0x500, RZ ;  /* 0x000005000b0f7810 */ /* 0x000fe40007ffe0ff */
[----:B------:R-:W-:Y:S01]  /*07c0*/  ISETP.GE.AND P2, PT, R14, RZ, PT ;  /* 0x000000ff0e00720c */ /* 0x000fe20003f46270 */
[----:B------:R-:W-:Y:S01]  /*07d0*/  IMAD.HI.U32 R16, R9, R28, RZ ;  /* 0x0000001c09107227 */ /* 0x000fe200078e00ff */
[----:B------:R-:W-:-:S03]  /*07e0*/  IABS R38, R15 ;  /* 0x0000000f00267213 */ /* 0x000fc60000000000 */
[----:B------:R-:W-:Y:S02]  /*07f0*/  IMAD.MOV R14, RZ, RZ, -R16 ;  /* 0x000000ffff0e7224 */ /* 0x000fe400078e0a10 */
[----:B------:R-:W-:-:S04]  /*0800*/  IMAD.HI.U32 R22, R9, R30, RZ ;  /* 0x0000001e09167227 */ /* 0x000fc800078e00ff */
[----:B------:R-:W-:Y:S01]  /*0810*/  IMAD R28, R13, R14, R28 ;  /* 0x0000000e0d1c7224 */ /* 0x000fe200078e021c */
[----:B------:R-:W-:Y:S01]  /*0820*/  IADD3 R19, PT, PT, -R22, RZ, RZ ;  /* 0x000000ff16137210 */ /* 0x000fe20007ffe1ff */
[----:B------:R-:W-:-:S03]  /*0830*/  IMAD.HI.U32 R18, R9, R34, RZ ;  /* 0x0000002209127227 */ /* 0x000fc600078e00ff */
[----:B------:R-:W-:Y:S01]  /*0840*/  ISETP.GT.U32.AND P6, PT, R7, R28, PT ;  /* 0x0000001c0700720c */ /* 0x000fe20003fc4070 */
[----:B------:R-:W-:Y:S02]  /*0850*/  IMAD.MOV R24, RZ, RZ, -R18 ;  /* 0x000000ffff187224 */ /* 0x000fe400078e0a12 */
[----:B------:R-:W-:-:S04]  /*0860*/  IMAD.HI.U32 R14, R9, R36, RZ ;  /* 0x00000024090e7227 */ /* 0x000fc800078e00ff */
[----:B------:R-:W-:Y:S02]  /*0870*/  IMAD R34, R13, R24, R34 ;  /* 0x000000180d227224 */ /* 0x000fe400078e0222 */
[----:B------:R-:W-:Y:S02]  /*0880*/  IMAD.MOV R26, RZ, RZ, -R14 ;  /* 0x000000ffff1a7224 */ /* 0x000fe400078e0a0e */
[----:B------:R-:W-:Y:S01]  /*0890*/  IMAD.HI.U32 R24, R9, R38, RZ ;  /* 0x0000002609187227 */ /* 0x000fe200078e00ff */
[----:B------:R-:W-:-:S03]  /*08a0*/  ISETP.GT.U32.AND P3, PT, R7, R34, PT ;  /* 0x000000220700720c */ /* 0x000fc60003f64070 */
[----:B------:R-:W-:Y:S01]  /*08b0*/  IMAD R30, R13, R19, R30 ;  /* 0x000000130d1e7224 */ /* 0x000fe200078e021e */
[----:B------:R-:W-:Y:S01]  /*08c0*/  IADD3 R19, PT, PT, R11, 0x700, RZ ;  /* 0x000007000b137810 */ /* 0x000fe20007ffe0ff */
[----:B------:R-:W-:Y:S02]  /*08d0*/  IMAD R36, R13, R26, R36 ;  /* 0x0000001a0d247224 */ /* 0x000fe400078e0224 */
[----:B------:R-:W-:Y:S01]  /*08e0*/  IMAD.MOV R29, RZ, RZ, -R24 ;  /* 0x000000ffff1d7224 */ /* 0x000fe200078e0a18 */
[----:B------:R-:W-:Y:S01]  /*08f0*/  ISETP.GT.U32.AND P1, PT, R7, R30, PT ;  /* 0x0000001e0700720c */ /* 0x000fe20003f24070 */
[----:B------:R-:W-:Y:S01]  /*0900*/  IMAD.HI.U32 R26, R9, R40, RZ ;  /* 0x00000028091a7227 */ /* 0x000fe200078e00ff */
[----:B------:R-:W-:Y:S02]  /*0910*/  IABS R42, R19 ;  /* 0x00000013002a7213 */ /* 0x000fe40000000000 */
[----:B------:R-:W-:Y:S01]  /*0920*/  ISETP.GT.U32.AND P5, PT, R7, R36, PT ;  /* 0x000000240700720c */ /* 0x000fe20003fa4070 */
[----:B------:R-:W-:-:S02]  /*0930*/  @!P6 IMAD.IADD R28, R28, 0x1, -R13 ;  /* 0x000000011c1ce824 */ /* 0x000fc400078e0a0d */
[----:B------:R-:W-:Y:S02]  /*0940*/  IMAD R38, R13, R29, R38 ;  /* 0x0000001d0d267224 */ /* 0x000fe400078e0226 */
[----:B------:R-:W-:Y:S01]  /*0950*/  IMAD.MOV R29, RZ, RZ, -R26 ;  /* 0x000000ffff1d7224 */ /* 0x000fe200078e0a1a */
[----:B------:R-:W-:Y:S01]  /*0960*/  ISETP.GE.U32.AND P4, PT, R28, R7, PT ;  /* 0x000000071c00720c */ /* 0x000fe20003f86070 */
[----:B------:R-:W-:-:S04]  /*0970*/  IMAD.HI.U32 R28, R9, R42, RZ ;  /* 0x0000002a091c7227 */ /* 0x000fc800078e00ff */
[----:B------:R-:W-:Y:S02]  /*0980*/  IMAD R40, R13, R29, R40 ;  /* 0x0000001d0d287224 */ /* 0x000fe400078e0228 */
[----:B------:R-:W-:Y:S01]  /*0990*/  IMAD.MOV.U32 R29, RZ, RZ, R20 ;  /* 0x000000ffff1d7224 */ /* 0x000fe200078e0014 */
[----:B------:R-:W-:Y:S01]  /*09a0*/  IADD3 R20, PT, PT, -R28, RZ, RZ ;  /* 0x000000ff1c147210 */ /* 0x000fe20007ffe1ff */
[----:B------:R-:W-:Y:S01]  /*09b0*/  @!P3 IMAD.IADD R34, R34, 0x1, -R13 ;  /* 0x000000012222b824 */ /* 0x000fe200078e0a0d */
[----:B------:R-:W-:Y:S01]  /*09c0*/  @!P5 IADD3 R36, PT, PT, R36, -R13, RZ ;  /* 0x8000000d2424d210 */ /* 0x000fe20007ffe0ff */
[----:B------:R-:W-:Y:S01]  /*09d0*/  @!P2 IMAD.MOV R29, RZ, RZ, -R29 ;  /* 0x000000ffff1da224 */ /* 0x000fe200078e0a1d */
[C---:B------:R-:W-:Y:S01]  /*09e0*/  ISETP.GT.U32.AND P2, PT, R7.reuse, R38, PT ;  /* 0x000000260700720c */ /* 0x040fe20003f44070 */
[--C-:B------:R-:W-:Y:S02]  /*09f0*/  @!P1 IMAD.IADD R30, R30, 0x1, -R13.reuse ;  /* 0x000000011e1e9824 */ /* 0x100fe400078e0a0d */
[----:B------:R-:W-:Y:S01]  /*0a00*/  @!P6 VIADD R16, R16, 0x1 ;  /* 0x000000011010e836 */ /* 0x000fe20000000000 */
[-C--:B------:R-:W-:Y:S01]  /*0a10*/  ISETP.GE.U32.AND P6, PT, R34, R7.reuse, PT ;  /* 0x000000072200720c */ /* 0x080fe20003fc6070 */
[----:B------:R-:W-:Y:S01]  /*0a20*/  @!P1 VIADD R22, R22, 0x1 ;  /* 0x0000000116169836 */ /* 0x000fe20000000000 */
[----:B------:R-:W-:Y:S01]  /*0a30*/  ISETP.GT.U32.AND P1, PT, R7, R40, PT ;  /* 0x000000280700720c */ /* 0x000fe20003f24070 */
[----:B------:R-:W-:Y:S01]  /*0a40*/  IMAD R34, R13, R20, R42 ;  /* 0x000000140d227224 */ /* 0x000fe200078e022a */
[-C--:B------:R-:W-:Y:S01]  /*0a50*/  ISETP.GE.U32.AND P0, PT, R30, R7.reuse, PT ;  /* 0x000000071e00720c */ /* 0x080fe20003f06070 */
[----:B------:R-:W-:Y:S01]  /*0a60*/  @P4 VIADD R16, R16, 0x1 ;  /* 0x0000000110104836 */ /* 0x000fe20000000000 */
[-C--:B------:R-:W-:Y:S01]  /*0a70*/  ISETP.GE.U32.AND P4, PT, R36, R7.reuse, PT ;  /* 0x000000072400720c */ /* 0x080fe20003f86070 */
[----:B------:R-:W-:Y:S01]  /*0a80*/  @!P3 VIADD R18, R18, 0x1 ;  /* 0x000000011212b836 */ /* 0x000fe20000000000 */
[----:B------:R-:W-:Y:S01]  /*0a90*/  ISETP.GT.U32.AND P3, PT, R7, R34, PT ;  /* 0x000000220700720c */ /* 0x000fe20003f64070 */
[--C-:B------:R-:W-:Y:S01]  /*0aa0*/  @!P2 IMAD.IADD R38, R38, 0x1, -R13.reuse ;  /* 0x000000012626a824 */ /* 0x100fe200078e0a0d */
[-C--:B------:R-:W-:Y:S01]  /*0ab0*/  LOP3.LUT R20, RZ, R8.reuse, RZ, 0x33, !PT ;  /* 0x00000008ff147212 */ /* 0x080fe200078e33ff */
[----:B------:R-:W-:Y:S01]  /*0ac0*/  @!P5 VIADD R14, R14, 0x1 ;  /* 0x000000010e0ed836 */ /* 0x000fe20000000000 */
[----:B------:R-:W-:Y:S01]  /*0ad0*/  LOP3.LUT R30, R21, R8, RZ, 0x3c, !PT ;  /* 0x00000008151e7212 */ /* 0x000fe200078e3cff */
[----:B------:R-:W-:Y:S01]  /*0ae0*/  @!P2 VIADD R24, R24, 0x1 ;  /* 0x000000011818a836 */ /* 0x000fe20000000000 */
[----:B------:R-:W-:Y:S01]  /*0af0*/  ISETP.GE.U32.AND P5, PT, R38, R7, PT ;  /* 0x000000072600720c */ /* 0x000fe20003fa6070 */
[----:B------:R-:W-:Y:S01]  /*0b00*/  @!P1 IMAD.IADD R40, R40, 0x1, -R13 ;  /* 0x0000000128289824 */ /* 0x000fe200078e0a0d */
[----:B------:R-:W-:-:S02]  /*0b10*/  @P6 IADD3 R18, PT, PT, R18, 0x1, RZ ;  /* 0x0000000112126810 */ /* 0x000fc40007ffe0ff */
[----:B------:R-:W-:Y:S01]  /*0b20*/  @P0 IADD3 R22, PT, PT, R22, 0x1, RZ ;  /* 0x0000000116160810 */ /* 0x000fe20007ffe0ff */
[----:B------:R-:W-:Y:S01]  /*0b30*/  @P4 VIADD R14, R14, 0x1 ;  /* 0x000000010e0e4836 */ /* 0x000fe20000000000 */
[----:B------:R-:W-:Y:S02]  /*0b40*/  ISETP.NE.AND P0, PT, R8, RZ, PT ;  /* 0x000000ff0800720c */ /* 0x000fe40003f05270 */
[----:B------:R-:W-:Y:S02]  /*0b50*/  ISETP.GE.U32.AND P4, PT, R40, R7, PT ;  /* 0x000000072800720c */ /* 0x000fe40003f86070 */
[----:B------:R-:W-:Y:S02]  /*0b60*/  @!P3 IADD3 R34, PT, PT, R34, -R13, RZ ;  /* 0x8000000d2222b210 */ /* 0x000fe40007ffe0ff */
[----:B------:R-:W-:Y:S01]  /*0b70*/  ISETP.GE.AND P6, PT, R30, RZ, PT ;  /* 0x000000ff1e00720c */ /* 0x000fe20003fc6270 */
[----:B------:R-:W-:Y:S01]  /*0b80*/  @P5 VIADD R24, R24, 0x1 ;  /* 0x0000000118185836 */ /* 0x000fe20000000000 */
[----:B------:R-:W-:-:S02]  /*0b90*/  SEL R29, R20, R29, !P0 ;  /* 0x0000001d141d7207 */ /* 0x000fc40004000000 */
[----:B------:R-:W-:Y:S02]  /*0ba0*/  @!P1 IADD3 R26, PT, PT, R26, 0x1, RZ ;  /* 0x000000011a1a9810 */ /* 0x000fe40007ffe0ff */
[----:B------:R-:W-:Y:S02]  /*0bb0*/  ISETP.GE.U32.AND P1, PT, R34, R7, PT ;  /* 0x000000072200720c */ /* 0x000fe40003f26070 */
[----:B------:R-:W-:Y:S01]  /*0bc0*/  IADD3 R30, PT, PT, -R29, RZ, RZ ;  /* 0x000000ff1d1e7210 */ /* 0x000fe20007ffe1ff */
[----:B------:R-:W-:Y:S01]  /*0bd0*/  @P4 VIADD R26, R26, 0x1 ;  /* 0x000000011a1a4836 */ /* 0x000fe20000000000 */
[----:B------:R-:W-:Y:S01]  /*0be0*/  LOP3.LUT R13, R23, R8, RZ, 0x3c, !PT ;  /* 0x00000008170d7212 */ /* 0x000fe200078e3cff */
[----:B------:R-:W-:Y:S01]  /*0bf0*/  VIADD R29, R29, UR10 ;  /* 0x0000000a1d1d7c36 */ /* 0x000fe20008000000 */
[----:B------:R-:W-:Y:S01]  /*0c00*/  ISETP.GE.AND P2, PT, R31, RZ, PT ;  /* 0x000000ff1f00720c */ /* 0x000fe20003f46270 */
[----:B------:R-:W-:Y:S01]  /*0c10*/  IMAD R30, R8, R30, R11 ;  /* 0x0000001e081e7224 */ /* 0x000fe200078e020b */
[-C--:B------:R-:W-:Y:S01]  /*0c20*/  LOP3.LUT R31, R25, R8.reuse, RZ, 0x3c, !PT ;  /* 0x00000008191f7212 */ /* 0x080fe200078e3cff */
[----:B------:R-:W-:Y:S01]  /*0c30*/  @!P6 IMAD.MOV R16, RZ, RZ, -R16 ;  /* 0x000000ffff10e224 */ /* 0x000fe200078e0a10 */
[----:B------:R-:W-:Y:S01]  /*0c40*/  ISETP.GE.AND P5, PT, R13, RZ, PT ;  /* 0x000000ff0d00720c */ /* 0x000fe20003fa6270 */
[----:B------:R-:W-:Y:S01]  /*0c50*/  VIADD R30, R30, UR11 ;  /* 0x0000000b1e1e7c36 */ /* 0x000fe20008000000 */
[----:B------:R-:W-:-:S02]  /*0c60*/  LOP3.LUT R13, R15, R8, RZ, 0x3c, !PT ;  /* 0x000000080f0d7212 */ /* 0x000fc400078e3cff */
[----:B------:R-:W-:Y:S01]  /*0c70*/  @!P3 IADD3 R28, PT, PT, R28, 0x1, RZ ;  /* 0x000000011c1cb810 */ /* 0x000fe20007ffe0ff */
[----:B------:R-:W-:Y:S01]  /*0c80*/  IMAD R29, R29, UR12, R30 ;  /* 0x0000000c1d1d7c24 */ /* 0x000fe2000f8e021e */
[----:B------:R-:W-:Y:S02]  /*0c90*/  ISETP.GE.AND P4, PT, R31, RZ, PT ;  /* 0x000000ff1f00720c */ /* 0x000fe40003f86270 */
[----:B------:R-:W-:Y:S01]  /*0ca0*/  ISETP.GE.AND P3, PT, R33, RZ, PT ;  /* 0x000000ff2100720c */ /* 0x000fe20003f66270 */
[----:B------:R-:W-:Y:S01]  /*0cb0*/  @P1 VIADD R28, R28, 0x1 ;  /* 0x000000011c1c1836 */ /* 0x000fe20000000000 */
[----:B------:R-:W-:Y:S01]  /*0cc0*/  LOP3.LUT R34, R19, R8, RZ, 0x3c, !PT ;  /* 0x0000000813227212 */ /* 0x000fe200078e3cff */
[----:B------:R-:W-:Y:S01]  /*0cd0*/  @!P2 IMAD.MOV R22, RZ, RZ, -R22 ;  /* 0x000000ffff16a224 */ /* 0x000fe200078e0a16 */
[----:B------:R-:W-:Y:S01]  /*0ce0*/  ISETP.GE.AND P6, PT, R13, RZ, PT ;  /* 0x000000ff0d00720c */ /* 0x000fe20003fc6270 */
[----:B------:R-:W-:Y:S01]  /*0cf0*/  IMAD.WIDE R30, R29, 0x4, R2 ;  /* 0x000000041d1e7825 */ /* 0x000fe200078e0202 */
[----:B------:R-:W-:-:S02]  /*0d00*/  ISETP.GE.AND P1, PT, R34, RZ, PT ;  /* 0x000000ff2200720c */ /* 0x000fc40003f26270 */
[----:B------:R-:W-:Y:S01]  /*0d10*/  MOV R29, R24 ;  /* 0x00000018001d7202 */ /* 0x000fe20000000f00 */
[----:B------:R-:W-:Y:S01]  /*0d20*/  @!P5 IMAD.MOV R18, RZ, RZ, -R18 ;  /* 0x000000ffff12d224 */ /* 0x000fe200078e0a12 */
[----:B------:R-:W-:Y:S01]  /*0d30*/  SEL R16, R20, R16, !P0 ;  /* 0x0000001014107207 */ /* 0x000fe20004000000 */
[----:B------:R0:W2:Y:S01]  /*0d40*/  LDG.E R13, desc[UR6][R30.64] ;  /* 0x000000061e0d7981 */ /* 0x0000a2000c1e1900 */
[----:B------:R-:W-:Y:S01]  /*0d50*/  @!P4 IADD3 R14, PT, PT, -R14, RZ, RZ ;  /* 0x000000ff0e0ec210 */ /* 0x000fe20007ffe1ff */
[----:B------:R-:W-:Y:S01]  /*0d60*/  @!P3 IMAD.MOV R26, RZ, RZ, -R26 ;  /* 0x000000ffff1ab224 */ /* 0x000fe200078e0a1a */
[C---:B------:R-:W-:Y:S02]  /*0d70*/  SEL R22, R20.reuse, R22, !P0 ;  /* 0x0000001614167207 */ /* 0x040fe40004000000 */
[C---:B------:R-:W-:Y:S01]  /*0d80*/  SEL R18, R20.reuse, R18, !P0 ;  /* 0x0000001214127207 */ /* 0x040fe20004000000 */
[----:B------:R-:W-:Y:S01]  /*0d90*/  @!P6 IMAD.MOV R29, RZ, RZ, -R29 ;  /* 0x000000ffff1de224 */ /* 0x000fe200078e0a1d */
[----:B------:R-:W-:-:S02]  /*0da0*/  SEL R24, R20, R14, !P0 ;  /* 0x0000000e14187207 */ /* 0x000fc40004000000 */
[----:B------:R-:W-:Y:S01]  /*0db0*/  @!P1 IADD3 R28, PT, PT, -R28, RZ, RZ ;  /* 0x000000ff1c1c9210 */ /* 0x000fe20007ffe1ff */
[----:B0-----:R-:W-:Y:S01]  /*0dc0*/  IMAD.MOV R30, RZ, RZ, -R16 ;  /* 0x000000ffff1e7224 */ /* 0x001fe200078e0a10 */
[----:B------:R-:W-:Y:S01]  /*0dd0*/  SEL R26, R20, R26, !P0 ;  /* 0x0000001a141a7207 */ /* 0x000fe20004000000 */
[----:B------:R-:W-:Y:S01]  /*0de0*/  IMAD.MOV R31, RZ, RZ, -R22 ;  /* 0x000000ffff1f7224 */ /* 0x000fe200078e0a16 */
[----:B------:R-:W-:Y:S01]  /*0df0*/  IADD3 R33, PT, PT, -R18, RZ, RZ ;  /* 0x000000ff12217210 */ /* 0x000fe20007ffe1ff */
[----:B------:R-:W-:Y:S01]  /*0e00*/  IMAD.MOV R34, RZ, RZ, -R24 ;  /* 0x000000ffff227224 */ /* 0x000fe200078e0a18 */
[----:B------:R-:W-:Y:S01]  /*0e10*/  SEL R29, R20, R29, !P0 ;  /* 0x0000001d141d7207 */ /* 0x000fe20004000000 */
[----:B------:R-:W-:Y:S01]  /*0e20*/  IMAD R21, R8, R30, R21 ;  /* 0x0000001e08157224 */ /* 0x000fe200078e0215 */
[----:B------:R-:W-:Y:S01]  /*0e30*/  SEL R14, R20, R28, !P0 ;  /* 0x0000001c140e7207 */ /* 0x000fe20004000000 */
[----:B------:R-:W-:Y:S01]  /*0e40*/  IMAD R27, R8, R31, R27 ;  /* 0x0000001f081b7224 */ /* 0x000fe200078e021b */
[----:B------:R-:W-:Y:S01]  /*0e50*/  IADD3 R22, PT, PT, R22, UR10, RZ ;  /* 0x0000000a16167c10 */ /* 0x000fe2000fffe0ff */
[----:B------:R-:W-:Y:S01]  /*0e60*/  IMAD.MOV R28, RZ, RZ, -R26 ;  /* 0x000000ffff1c7224 */ /* 0x000fe200078e0a1a */
[----:B------:R-:W-:Y:S01]  /*0e70*/  IADD3 R30, PT, PT, -R14, RZ, RZ ;  /* 0x000000ff0e1e7210 */ /* 0x000fe20007ffe1ff */
[----:B------:R-:W-:Y:S01]  /*0e80*/  IMAD R23, R8, R33, R23 ;  /* 0x0000002108177224 */ /* 0x000fe200078e0217 */
[----:B------:R-:W-:Y:S01]  /*0e90*/  IADD3 R18, PT, PT, R18, UR10, RZ ;  /* 0x0000000a12127c10 */ /* 0x000fe2000fffe0ff */
[----:B------:R-:W-:Y:S01]  /*0ea0*/  IMAD.MOV R20, RZ, RZ, -R29 ;  /* 0x000000ffff147224 */ /* 0x000fe200078e0a1d */
[----:B------:R-:W-:Y:S01]  /*0eb0*/  IADD3 R26, PT, PT, R26, UR10, RZ ;  /* 0x0000000a1a1a7c10 */ /* 0x000fe2000fffe0ff */
[----:B------:R-:W-:Y:S01]  /*0ec0*/  IMAD R25, R8, R34, R25 ;  /* 0x0000002208197224 */ /* 0x000fe200078e0219 */
[----:B------:R-:W-:Y:S01]  /*0ed0*/  IADD3 R23, PT, PT, R23, UR11, RZ ;  /* 0x0000000b17177c10 */ /* 0x000fe2000fffe0ff */
[----:B------:R-:W-:-:S02]  /*0ee0*/  VIADD R16, R16, UR10 ;  /* 0x0000000a10107c36 */ /* 0x000fc40008000000 */
[----:B------:R-:W-:Y:S02]  /*0ef0*/  VIADD R21, R21, UR11 ;  /* 0x0000000b15157c36 */ /* 0x000fe40008000000 */
[----:B------:R-:W-:Y:S02]  /*0f00*/  VIADD R27, R27, UR11 ;  /* 0x0000000b1b1b7c36 */ /* 0x000fe40008000000 */
[C---:B------:R-:W-:Y:S02]  /*0f10*/  IMAD R28, R8.reuse, R28, R17 ;  /* 0x0000001c081c7224 */ /* 0x040fe400078e0211 */
[----:B------:R-:W-:Y:S02]  /*0f20*/  IMAD R20, R8, R20, R15 ;  /* 0x0000001408147224 */ /* 0x000fe400078e020f */
[----:B------:R-:W-:Y:S02]  /*0f30*/  IMAD R17, R16, UR12, R21 ;  /* 0x0000000c10117c24 */ /* 0x000fe4000f8e0215 */
[----:B------:R-:W-:-:S02]  /*0f40*/  IMAD R15, R22, UR12, R27 ;  /* 0x0000000c160f7c24 */ /* 0x000fc4000f8e021b */
[----:B------:R-:W-:Y:S02]  /*0f50*/  VIADD R24, R24, UR10 ;  /* 0x0000000a18187c36 */ /* 0x000fe40008000000 */
[----:B------:R-:W-:Y:S02]  /*0f60*/  VIADD R25, R25, UR11 ;  /* 0x0000000b19197c36 */ /* 0x000fe40008000000 */
[----:B------:R-:W-:Y:S02]  /*0f70*/  IMAD R30, R8, R30, R19 ;  /* 0x0000001e081e7224 */ /* 0x000fe400078e0213 */
[----:B------:R-:W-:Y:S02]  /*0f80*/  VIADD R27, R28, UR11 ;  /* 0x0000000b1c1b7c36 */ /* 0x000fe40008000000 */
[----:B------:R-:W-:Y:S02]  /*0f90*/  VIADD R29, R29, UR10 ;  /* 0x0000000a1d1d7c36 */ /* 0x000fe40008000000 */
[----:B------:R-:W-:-:S02]  /*0fa0*/  VIADD R20, R20, UR11 ;  /* 0x0000000b14147c36 */ /* 0x000fc40008000000 */
[----:B------:R-:W-:Y:S02]  /*0fb0*/  IMAD R19, R18, UR12, R23 ;  /* 0x0000000c12137c24 */ /* 0x000fe4000f8e0217 */
[----:B------:R-:W-:Y:S02]  /*0fc0*/  IMAD R21, R24, UR12, R25 ;  /* 0x0000000c18157c24 */ /* 0x000fe4000f8e0219 */
[----:B------:R-:W-:-:S04]  /*0fd0*/  IMAD.WIDE R16, R17, 0x4, R2 ;  /* 0x0000000411107825 */ /* 0x000fc800078e0202 */
[----:B------:R-:W-:Y:S01]  /*0fe0*/  IMAD R25, R26, UR12, R27 ;  /* 0x0000000c1a197c24 */ /* 0x000fe2000f8e021b */
[----:B------:R-:W-:Y:S01]  /*0ff0*/  IADD3 R27, PT, PT, R30, UR11, RZ ;  /* 0x0000000b1e1b7c10 */ /* 0x000fe2000fffe0ff */
[----:B------:R-:W-:Y:S01]  /*1000*/  VIADD R22, R14, UR10 ;  /* 0x0000000a0e167c36 */ /* 0x000fe20008000000 */
[----:B------:R-:W2:Y:S01]  /*1010*/  LDG.E R16, desc[UR6][R16.64] ;  /* 0x0000000610107981 */ /* 0x000ea2000c1e1900 */
[----:B------:R-:W-:Y:S02]  /*1020*/  IMAD R23, R29, UR12, R20 ;  /* 0x0000000c1d177c24 */ /* 0x000fe4000f8e0214 */
[----:B------:R-:W-:-:S04]  /*1030*/  IMAD.WIDE R14, R15, 0x4, R2 ;  /* 0x000000040f0e7825 */ /* 0x000fc800078e0202 */
[----:B------:R-:W-:Y:S02]  /*1040*/  IMAD.WIDE R18, R19, 0x4, R2 ;  /* 0x0000000413127825 */ /* 0x000fe400078e0202 */
[----:B------:R-:W3:Y:S02]  /*1050*/  LDG.E R14, desc[UR6][R14.64] ;  /* 0x000000060e0e7981 */ /* 0x000ee4000c1e1900 */
[----:B------:R-:W-:Y:S02]  /*1060*/  IMAD R27, R22, UR12, R27 ;  /* 0x0000000c161b7c24 */ /* 0x000fe4000f8e021b */
[--C-:B------:R-:W-:Y:S01]  /*1070*/  IMAD.WIDE R20, R21, 0x4, R2.reuse ;  /* 0x0000000415147825 */ /* 0x100fe200078e0202 */
[----:B------:R-:W3:Y:S03]  /*1080*/  LDG.E R18, desc[UR6][R18.64] ;  /* 0x0000000612127981 */ /* 0x000ee6000c1e1900 */
[----:B------:R-:W-:-:S02]  /*1090*/  IMAD.WIDE R22, R23, 0x4, R2 ;  /* 0x0000000417167825 */ /* 0x000fc400078e0202 */
[----:B------:R-:W4:Y:S02]  /*10a0*/  LDG.E R20, desc[UR6][R20.64] ;  /* 0x0000000614147981 */ /* 0x000f24000c1e1900 */
        /* <DEDUP_REMOVED lines=15> */
.L_x_94:
[----:B------:R-:W-:-:S07]  /*11a0*/  VIADD R11, R10, 0xfffffc00 ;  /* 0xfffffc000a0b7836 */ /* 0x000fce0000000000 */
.L_x_93:
[----:B------:R-:W-:Y:S05]  /*11b0*/  BSYNC.RECONVERGENT B2 ;  /* 0x0000000000027941 */ /* 0x000fea0003800200 */
.L_x_92:
[----:B------:R-:W-:-:S13]  /*11c0*/  ISETP.NE.AND P0, PT, R32, RZ, PT ;  /* 0x000000ff2000720c */ /* 0x000fda0003f05270 */
[----:B------:R-:W-:Y:S05]  /*11d0*/  @!P0 BRA `(.L_x_91) ;  /* 0x0000000c007c8947 */ /* 0x000fea0003800000 */
[----:B------:R-:W-:Y:S01]  /*11e0*/  ISETP.GE.U32.AND P1, PT, R32, 0x4, PT ;  /* 0x000000042000780c */ /* 0x000fe20003f26070 */
[----:B------:R-:W-:Y:S01]  /*11f0*/  BSSY.RECONVERGENT B2, `(.L_x_96) ;  /* 0x0000070000027945 */ /* 0x000fe20003800200 */
[----:B------:R-:W-:-:S11]  /*1200*/  LOP3.LUT P0, R6, R6, 0x3, RZ, 0xc0, !PT ;  /* 0x0000000306067812 */ /* 0x000fd6000780c0ff */
[----:B------:R-:W-:Y:S05]  /*1210*/  @!P1 BRA `(.L_x_97) ;  /* 0x0000000400b49947 */ /* 0x000fea0003800000 */
[----:B------:R-:W0:Y:S01]  /*1220*/  LDC R7, c[0x0][0x390] ;  /* 0x0000e400ff077b82 */ /* 0x000e220000000800 */
[----:B------:R-:W1:Y:S01]  /*1230*/  LDCU UR5, c[0x0][0x380] ;  /* 0x00007000ff0577ac */ /* 0x000e620008000800 */
[----:B------:R-:W2:Y:S01]  /*1240*/  LDCU.64 UR8, c[0x0][0x388] ;  /* 0x00007100ff0877ac */ /* 0x000ea20008000a00 */
[----:B-1----:R-:W-:Y:S01]  /*1250*/  VIADD R24, R11, UR5 ;  /* 0x000000050b187c36 */ /* 0x002fe20008000000 */
[----:B------:R-:W1:Y:S03]  /*1260*/  LDCU UR5, c[0x0][0x384] ;  /* 0x00007080ff0577ac */ /* 0x000e660008000800 */
[C---:B------:R-:W-:Y:S01]  /*1270*/  VIADD R20, R24.reuse, 0x100 ;  /* 0x0000010018147836 */ /* 0x040fe20000000000 */
[----:B0-----:R-:W-:Y:S01]  /*1280*/  IABS R26, R7 ;  /* 0x00000007001a7213 */ /* 0x001fe20000000000 */
[----:B------:R-:W-:Y:S01]  /*1290*/  VIADD R22, R24, 0x300 ;  /* 0x0000030018167836 */ /* 0x000fe20000000000 */
[----:B------:R-:W-:-:S02]  /*12a0*/  IABS R13, R24 ;  /* 0x00000018000d7213 */ /* 0x000fc40000000000 */
[----:B------:R-:W0:Y:S01]  /*12b0*/  I2F.RP R8, R26 ;  /* 0x0000001a00087306 */ /* 0x000e220000209400 */
[----:B------:R-:W-:Y:S02]  /*12c0*/  IABS R15, R20 ;  /* 0x00000014000f7213 */ /* 0x000fe40000000000 */
[----:B------:R-:W-:-:S05]  /*12d0*/  IABS R16, R22 ;  /* 0x0000001600107213 */ /* 0x000fca0000000000 */
[----:B0-----:R-:W0:Y:S02]  /*12e0*/  MUFU.RCP R8, R8 ;  /* 0x0000000800087308 */ /* 0x001e240000001000 */
[----:B0-----:R-:W-:Y:S02]  /*12f0*/  VIADD R2, R8, 0xffffffe ;  /* 0x0ffffffe08027836 */ /* 0x001fe40000000000 */
        /* <DEDUP_REMOVED lines=20> */
[----:B------:R-:W-:-:S02]  /*1440*/  IMAD R13, R26, R18, R17 ;  /* 0x000000121a0d7224 */ /* 0x000fc400078e0211 */
[----:B------:R-:W-:Y:S01]  /*1450*/  IMAD.MOV R16, RZ, RZ, -R14 ;  /* 0x000000ffff107224 */ /* 0x000fe200078e0a0e */
[C---:B------:R-:W-:Y:S02]  /*1460*/  ISETP.GT.U32.AND P1, PT, R26.reuse, R3, PT ;  /* 0x000000031a00720c */ /* 0x040fe40003f24070 */
[C---:B------:R-:W-:Y:S01]  /*1470*/  ISETP.GT.U32.AND P5, PT, R26.reuse, R13, PT ;  /* 0x0000000d1a00720c */ /* 0x040fe20003fa4070 */
[----:B------:R-:W-:Y:S01]  /*1480*/  IMAD R15, R26, R16, R19 ;  /* 0x000000101a0f7224 */ /* 0x000fe200078e0213 */
[----:B------:R-:W-:-:S03]  /*1490*/  LOP3.LUT R16, RZ, R7, RZ, 0x33, !PT ;  /* 0x00000007ff107212 */ /* 0x000fc600078e33ff */
[----:B------:R-:W-:Y:S01]  /*14a0*/  @!P3 IMAD.IADD R2, R2, 0x1, -R26 ;  /* 0x000000010202b824 */ /* 0x000fe200078e0a1a */
[----:B------:R-:W-:Y:S01]  /*14b0*/  ISETP.GT.U32.AND P2, PT, R26, R15, PT ;  /* 0x0000000f1a00720c */ /* 0x000fe20003f44070 */
[----:B------:R-:W-:-:S03]  /*14c0*/  @!P3 VIADD R9, R9, 0x1 ;  /* 0x000000010909b836 */ /* 0x000fc60000000000 */
[-C--:B------:R-:W-:Y:S01]  /*14d0*/  ISETP.GE.U32.AND P4, PT, R2, R26.reuse, PT ;  /* 0x0000001a0200720c */ /* 0x080fe20003f86070 */
[----:B------:R-:W-:Y:S01]  /*14e0*/  @!P1 VIADD R10, R10, 0x1 ;  /* 0x000000010a0a9836 */ /* 0x000fe20000000000 */
[-C--:B------:R-:W-:Y:S01]  /*14f0*/  @!P1 IADD3 R3, PT, PT, R3, -R26.reuse, RZ ;  /* 0x8000001a03039210 */ /* 0x080fe20007ffe0ff */
[----:B------:R-:W-:Y:S01]  /*1500*/  @!P5 IMAD.IADD R13, R13, 0x1, -R26 ;  /* 0x000000010d0dd824 */ /* 0x000fe200078e0a1a */
[----:B------:R-:W-:Y:S01]  /*1510*/  LOP3.LUT R2, R24, R7, RZ, 0x3c, !PT ;  /* 0x0000000718027212 */ /* 0x000fe200078e3cff */
[----:B------:R-:W-:Y:S01]  /*1520*/  @!P5 VIADD R12, R12, 0x1 ;  /* 0x000000010c0cd836 */ /* 0x000fe20000000000 */
[-C--:B------:R-:W-:Y:S02]  /*1530*/  ISETP.GE.U32.AND P6, PT, R3, R26.reuse, PT ;  /* 0x0000001a0300720c */ /* 0x080fe40003fc6070 */
[-C--:B------:R-:W-:Y:S02]  /*1540*/  ISETP.GE.U32.AND P3, PT, R13, R26.reuse, PT ;  /* 0x0000001a0d00720c */ /* 0x080fe40003f66070 */
[----:B------:R-:W-:-:S02]  /*1550*/  @!P2 IADD3 R15, PT, PT, R15, -R26, RZ ;  /* 0x8000001a0f0fa210 */ /* 0x000fc40007ffe0ff */
[-C--:B------:R-:W-:Y:S01]  /*1560*/  LOP3.LUT R3, R8, R7.reuse, RZ, 0x3c, !PT ;  /* 0x0000000708037212 */ /* 0x080fe200078e3cff */
[----:B------:R-:W-:Y:S01]  /*1570*/  @P4 VIADD R9, R9, 0x1 ;  /* 0x0000000109094836 */ /* 0x000fe20000000000 */
[----:B------:R-:W-:Y:S02]  /*1580*/  ISETP.GE.AND P4, PT, R2, RZ, PT ;  /* 0x000000ff0200720c */ /* 0x000fe40003f86270 */
[----:B------:R-:W-:Y:S02]  /*1590*/  ISETP.GE.U32.AND P1, PT, R15, R26, PT ;  /* 0x0000001a0f00720c */ /* 0x000fe40003f26070 */
[----:B------:R-:W-:Y:S02]  /*15a0*/  LOP3.LUT R2, R20, R7, RZ, 0x3c, !PT ;  /* 0x0000000714027212 */ /* 0x000fe400078e3cff */
[----:B------:R-:W-:Y:S01]  /*15b0*/  @P6 IADD3 R10, PT, PT, R10, 0x1, RZ ;  /* 0x000000010a0a6810 */ /* 0x000fe20007ffe0ff */
[----:B------:R-:W-:Y:S01]  /*15c0*/  @P3 VIADD R12, R12, 0x1 ;  /* 0x000000010c0c3836 */ /* 0x000fe20000000000 */
[----:B------:R-:W-:-:S02]  /*15d0*/  ISETP.GE.AND P6, PT, R2, RZ, PT ;  /* 0x000000ff0200720c */ /* 0x000fc40003fc6270 */
[----:B------:R-:W-:Y:S01]  /*15e0*/  LOP3.LUT R2, R22, R7, RZ, 0x3c, !PT ;  /* 0x0000000716027212 */ /* 0x000fe200078e3cff */
[----:B------:R-:W-:Y:S01]  /*15f0*/  IMAD.MOV.U32 R13, RZ, RZ, R12 ;  /* 0x000000ffff0d7224 */ /* 0x000fe200078e000c */
[----:B------:R-:W-:Y:S01]  /*1600*/  ISETP.GE.AND P5, PT, R3, RZ, PT ;  /* 0x000000ff0300720c */ /* 0x000fe20003fa6270 */
[----:B------:R-:W-:Y:S01]  /*1610*/  @!P4 IMAD.MOV R9, RZ, RZ, -R9 ;  /* 0x000000ffff09c224 */ /* 0x000fe200078e0a09 */
[----:B------:R-:W-:Y:S02]  /*1620*/  @!P2 IADD3 R14, PT, PT, R14, 0x1, RZ ;  /* 0x000000010e0ea810 */ /* 0x000fe40007ffe0ff */
[----:B------:R-:W-:Y:S02]  /*1630*/  ISETP.GE.AND P3, PT, R2, RZ, PT ;  /* 0x000000ff0200720c */ /* 0x000fe40003f66270 */
[----:B------:R-:W-:Y:S01]  /*1640*/  ISETP.NE.AND P2, PT, R7, RZ, PT ;  /* 0x000000ff0700720c */ /* 0x000fe20003f45270 */
[----:B------:R-:W-:Y:S01]  /*1650*/  @P1 VIADD R14, R14, 0x1 ;  /* 0x000000010e0e1836 */ /* 0x000fe20000000000 */
[----:B------:R-:W0:Y:S01]  /*1660*/  LDC.64 R2, c[0x0][0x398] ;  /* 0x0000e600ff027b82 */ /* 0x000e220000000a00 */
[----:B------:R-:W-:Y:S01]  /*1670*/  @!P6 IMAD.MOV R10, RZ, RZ, -R10 ;  /* 0x000000ffff0ae224 */ /* 0x000fe200078e0a0a */
[----:B------:R-:W-:-:S02]  /*1680*/  SEL R9, R16, R9, !P2 ;  /* 0x0000000910097207 */ /* 0x000fc40005000000 */
[----:B------:R-:W-:Y:S02]  /*1690*/  MOV R15, R14 ;  /* 0x0000000e000f7202 */ /* 0x000fe40000000f00 */
[----:B------:R-:W-:Y:S02]  /*16a0*/  @!P5 IADD3 R13, PT, PT, -R13, RZ, RZ ;  /* 0x000000ff0d0dd210 */ /* 0x000fe40007ffe1ff */
[C---:B------:R-:W-:Y:S01]  /*16b0*/  SEL R12, R16.reuse, R10, !P2 ;  /* 0x0000000a100c7207 */ /* 0x040fe20005000000 */
[----:B------:R-:W-:Y:S01]  /*16c0*/  @!P3 IMAD.MOV R15, RZ, RZ, -R15 ;  /* 0x000000ffff0fb224 */ /* 0x000fe200078e0a0f */
[C---:B------:R-:W-:Y:S01]  /*16d0*/  SEL R14, R16.reuse, R13, !P2 ;  /* 0x0000000d100e7207 */ /* 0x040fe20005000000 */
[----:B------:R-:W-:Y:S01]  /*16e0*/  IMAD.MOV R10, RZ, RZ, -R9 ;  /* 0x000000ffff0a7224 */ /* 0x000fe200078e0a09 */
[----:B--2---:R-:W-:Y:S02]  /*16f0*/  IADD3 R9, PT, PT, R9, UR8, RZ ;  /* 0x0000000809097c10 */ /* 0x004fe4000fffe0ff */
[----:B------:R-:W-:Y:S01]  /*1700*/  SEL R15, R16, R15, !P2 ;  /* 0x0000000f100f7207 */ /* 0x000fe20005000000 */
[----:B------:R-:W-:Y:S01]  /*1710*/  IMAD R10, R7, R10, R24 ;  /* 0x0000000a070a7224 */ /* 0x000fe200078e0218 */
[----:B------:R-:W-:Y:S01]  /*1720*/  IADD3 R16, PT, PT, -R12, RZ, RZ ;  /* 0x000000ff0c107210 */ /* 0x000fe20007ffe1ff */
[----:B------:R-:W-:Y:S01]  /*1730*/  IMAD.MOV R17, RZ, RZ, -R14 ;  /* 0x000000ffff117224 */ /* 0x000fe200078e0a0e */
[----:B------:R-:W-:Y:S01]  /*1740*/  IADD3 R14, PT, PT, R14, UR8, RZ ;  /* 0x000000080e0e7c10 */ /* 0x000fe2000fffe0ff */
[----:B------:R-:W-:Y:S01]  /*1750*/  IMAD.MOV R18, RZ, RZ, -R15 ;  /* 0x000000ffff127224 */ /* 0x000fe200078e0a0f */
[----:B------:R-:W-:Y:S01]  /*1760*/  IADD3 R15, PT, PT, R15, UR8, RZ ;  /* 0x000000080f0f7c10 */ /* 0x000fe2000fffe0ff */
[----:B------:R-:W-:-:S02]  /*1770*/  VIADD R10, R10, UR9 ;  /* 0x000000090a0a7c36 */ /* 0x000fc40008000000 */
[C---:B------:R-:W-:Y:S02]  /*1780*/  IMAD R13, R7.reuse, R16, R20 ;  /* 0x00000010070d7224 */ /* 0x040fe400078e0214 */
[C---:B------:R-:W-:Y:S02]  /*1790*/  IMAD R8, R7.reuse, R17, R8 ;  /* 0x0000001107087224 */ /* 0x040fe400078e0208 */
[----:B------:R-:W-:Y:S02]  /*17a0*/  IMAD R16, R7, R18, R22 ;  /* 0x0000001207107224 */ /* 0x000fe400078e0216 */
[----:B-1----:R-:W-:Y:S02]  /*17b0*/  IMAD R9, R9, UR5, R10 ;  /* 0x0000000509097c24 */ /* 0x002fe4000f8e020a */
[----:B------:R-:W-:Y:S02]  /*17c0*/  VIADD R12, R12, UR8 ;  /* 0x000000080c0c7c36 */ /* 0x000fe40008000000 */
[----:B------:R-:W-:-:S02]  /*17d0*/  VIADD R13, R13, UR9 ;  /* 0x000000090d0d7c36 */ /* 0x000fc40008000000 */
[----:B------:R-:W-:Y:S02]  /*17e0*/  VIADD R7, R8, UR9 ;  /* 0x0000000908077c36 */ /* 0x000fe40008000000 */
[----:B------:R-:W-:Y:S02]  /*17f0*/  VIADD R16, R16, UR9 ;  /* 0x0000000910107c36 */ /* 0x000fe40008000000 */
[----:B0-----:R-:W-:-:S04]  /*1800*/  IMAD.WIDE R8, R9, 0x4, R2 ;  /* 0x0000000409087825 */ /* 0x001fc800078e0202 */
[----:B------:R-:W-:Y:S02]  /*1810*/  IMAD R13, R12, UR5, R13 ;  /* 0x000000050c0d7c24 */ /* 0x000fe4000f8e020d */
[----:B------:R-:W-:Y:S01]  /*1820*/  IMAD R7, R14, UR5, R7 ;  /* 0x000000050e077c24 */ /* 0x000fe2000f8e0207 */
[----:B------:R-:W2:Y:S01]  /*1830*/  LDG.E R9, desc[UR6][R8.64] ;  /* 0x0000000608097981 */ /* 0x000ea2000c1e1900 */
[----:B------:R-:W-:Y:S02]  /*1840*/  IMAD R17, R15, UR5, R16 ;  /* 0x000000050f117c24 */ /* 0x000fe4000f8e0210 */
[----:B------:R-:W-:-:S04]  /*1850*/  IMAD.WIDE R12, R13, 0x4, R2 ;  /* 0x000000040d0c7825 */ /* 0x000fc800078e0202 */
[--C-:B------:R-:W-:Y:S02]  /*1860*/  IMAD.WIDE R14, R7, 0x4, R2.reuse ;  /* 0x00000004070e7825 */ /* 0x100fe400078e0202 */
[----:B------:R-:W3:Y:S02]  /*1870*/  LDG.E R12, desc[UR6][R12.64] ;  /* 0x000000060c0c7981 */ /* 0x000ee4000c1e1900 */
[----:B------:R-:W-:Y:S02]  /*1880*/  IMAD.WIDE R2, R17, 0x4, R2 ;  /* 0x0000000411027825 */ /* 0x000fe400078e0202 */
[----:B------:R-:W3:Y:S04]  /*1890*/  LDG.E R14, desc[UR6][R14.64] ;  /* 0x000000060e0e7981 */ /* 0x000ee8000c1e1900 */
[----:B------:R-:W4:Y:S01]  /*18a0*/  LDG.E R2, desc[UR6][R2.64] ;  /* 0x0000000602027981 */ /* 0x000f22000c1e1900 */
[----:B------:R-:W-:Y:S01]  /*18b0*/  IADD3 R11, PT, PT, R11, 0x400, RZ ;  /* 0x000004000b0b7810 */ /* 0x000fe20007ffe0ff */
[----:B--2--5:R-:W-:-:S05]  /*18c0*/  IMAD.IADD R7, R4, 0x1, R9 ;  /* 0x0000000104077824 */ /* 0x024fca00078e0209 */
[----:B---3--:R-:W-:-:S05]  /*18d0*/  IADD3 R7, PT, PT, R14, R12, R7 ;  /* 0x0000000c0e077210 */ /* 0x008fca0007ffe007 */
[----:B----4-:R-:W-:-:S07]  /*18e0*/  IMAD.IADD R4, R7, 0x1, R2 ;  /* 0x0000000107047824 */ /* 0x010fce00078e0202 */
.L_x_97:
[----:B------:R-:W-:Y:S05]  /*18f0*/  BSYNC.RECONVERGENT B2 ;  /* 0x0000000000027941 */ /* 0x000fea0003800200 */
.L_x_96:
[----:B------:R-:W-:Y:S05]  /*1900*/  @!P0 BRA `(.L_x_91) ;  /* 0x0000000400b08947 */ /* 0x000fea0003800000 */
[----:B------:R-:W-:Y:S01]  /*1910*/  ISETP.NE.AND P1, PT, R6, 0x1, PT ;  /* 0x000000010600780c */ /* 0x000fe20003f25270 */
[----:B------:R-:W-:Y:S01]  /*1920*/  BSSY.RECONVERGENT B2, `(.L_x_98) ;  /* 0x0000042000027945 */ /* 0x000fe20003800200 */
[----:B------:R-:W-:-:S11]  /*1930*/  LOP3.LUT P0, RZ, R5, 0x100, RZ, 0xc0, !PT ;  /* 0x0000010005ff7812 */ /* 0x000fd6000780c0ff */
[----:B------:R-:W-:Y:S05]  /*1940*/  @!P1 BRA `(.L_x_99) ;  /* 0x0000000000fc9947 */ /* 0x000fea0003800000 */
[----:B------:R-:W0:Y:S01]  /*1950*/  LDC R12, c[0x0][0x390] ;  /* 0x0000e400ff0c7b82 */ /* 0x000e220000000800 */
[----:B------:R-:W1:Y:S01]  /*1960*/  LDCU UR5, c[0x0][0x380] ;  /* 0x00007000ff0577ac */ /* 0x000e620008000800 */
[----:B------:R-:W2:Y:S01]  /*1970*/  LDCU.64 UR8, c[0x0][0x388] ;  /* 0x00007100ff0877ac */ /* 0x000ea20008000a00 */
[----:B-1----:R-:W-:Y:S01]  /*1980*/  VIADD R10, R11, UR5 ;  /* 0x000000050b0a7c36 */ /* 0x002fe20008000000 */
[----:B------:R-:W1:Y:S03]  /*1990*/  LDCU UR5, c[0x0][0x384] ;  /* 0x00007080ff0577ac */ /* 0x000e660008000800 */
[----:B------:R-:W-:Y:S01]  /*19a0*/  VIADD R9, R10, 0x100 ;  /* 0x000001000a097836 */ /* 0x000fe20000000000 */
[----:B0-----:R-:W-:Y:S02]  /*19b0*/  IABS R13, R12 ;  /* 0x0000000c000d7213 */ /* 0x001fe40000000000 */
[----:B------:R-:W-:-:S02]  /*19c0*/  IABS R8, R10 ;  /* 0x0000000a00087213 */ /* 0x000fc40000000000 */
[----:B------:R-:W0:Y:S01]  /*19d0*/  I2F.RP R5, R13 ;  /* 0x0000000d00057306 */ /* 0x000e220000209400 */
[----:B------:R-:W-:-:S07]  /*19e0*/  IABS R14, R9 ;  /* 0x00000009000e7213 */ /* 0x000fce0000000000 */
[----:B0-----:R-:W0:Y:S02]  /*19f0*/  MUFU.RCP R5, R5 ;  /* 0x0000000500057308 */ /* 0x001e240000001000 */
[----:B0-----:R-:W-:-:S06]  /*1a00*/  VIADD R2, R5, 0xffffffe ;  /* 0x0ffffffe05027836 */ /* 0x001fcc0000000000 */
[----:B------:R0:W3:Y:S02]  /*1a10*/  F2I.FTZ.U32.TRUNC.NTZ R3, R2 ;  /* 0x0000000200037305 */ /* 0x0000e4000021f000 */
[----:B0-----:R-:W-:Y:S01]  /*1a20*/  HFMA2 R2, -RZ, RZ, 0, 0 ;  /* 0x00000000ff027431 */ /* 0x001fe200000001ff */
[----:B---3--:R-:W-:-:S05]  /*1a30*/  IADD3 R6, PT, PT, RZ, -R3, RZ ;  /* 0x80000003ff067210 */ /* 0x008fca0007ffe0ff */
[----:B------:R-:W-:-:S04]  /*1a40*/  IMAD R7, R6, R13, RZ ;  /* 0x0000000d06077224 */ /* 0x000fc800078e02ff */
[----:B------:R-:W-:-:S04]  /*1a50*/  IMAD.HI.U32 R6, R3, R7, R2 ;  /* 0x0000000703067227 */ /* 0x000fc800078e0002 */
[----:B------:R-:W-:Y:S02]  /*1a60*/  IMAD.MOV.U32 R3, RZ, RZ, R8 ;  /* 0x000000ffff037224 */ /* 0x000fe400078e0008 */
[----:B------:R-:W-:Y:S02]  /*1a70*/  IMAD.MOV.U32 R7, RZ, RZ, R14 ;  /* 0x000000ffff077224 */ /* 0x000fe400078e000e */
        /* <DEDUP_REMOVED lines=11> */
[-C--:B------:R-:W-:Y:S01]  /*1b30*/  ISETP.GE.U32.AND P2, PT, R3, R13.reuse, PT ;  /* 0x0000000d0300720c */ /* 0x080fe20003f46070 */
[----:B------:R-:W-:Y:S01]  /*1b40*/  @!P5 VIADD R5, R5, 0x1 ;  /* 0x000000010505d836 */ /* 0x000fe20000000000 */
[-C--:B------:R-:W-:Y:S02]  /*1b50*/  LOP3.LUT R3, R10, R12.reuse, RZ, 0x3c, !PT ;  /* 0x0000000c0a037212 */ /* 0x080fe400078e3cff */
[----:B------:R-:W-:Y:S02]  /*1b60*/  ISETP.GE.U32.AND P3, PT, R6, R13, PT ;  /* 0x0000000d0600720c */ /* 0x000fe40003f66070 */
[----:B------:R-:W-:-:S02]  /*1b70*/  LOP3.LUT R6, R9, R12, RZ, 0x3c, !PT ;  /* 0x0000000c09067212 */ /* 0x000fc400078e3cff */
[----:B------:R-:W-:Y:S02]  /*1b80*/  ISETP.GE.AND P1, PT, R3, RZ, PT ;  /* 0x000000ff0300720c */ /* 0x000fe40003f26270 */
[----:B------:R-:W-:Y:S02]  /*1b90*/  ISETP.GE.AND P4, PT, R6, RZ, PT ;  /* 0x000000ff0600720c */ /* 0x000fe40003f86270 */
[----:B------:R-:W-:Y:S01]  /*1ba0*/  LOP3.LUT R3, RZ, R12, RZ, 0x33, !PT ;  /* 0x0000000cff037212 */ /* 0x000fe200078e33ff */
[----:B------:R-:W0:Y:S01]  /*1bb0*/  LDC.64 R6, c[0x0][0x398] ;  /* 0x0000e600ff067b82 */ /* 0x000e220000000a00 */
[----:B------:R-:W-:Y:S02]  /*1bc0*/  @P2 IADD3 R2, PT, PT, R2, 0x1, RZ ;  /* 0x0000000102022810 */ /* 0x000fe40007ffe0ff */
[----:B------:R-:W-:Y:S01]  /*1bd0*/  ISETP.NE.AND P2, PT, R12, RZ, PT ;  /* 0x000000ff0c00720c */ /* 0x000fe20003f45270 */
[----:B------:R-:W-:-:S04]  /*1be0*/  @P3 VIADD R5, R5, 0x1 ;  /* 0x0000000105053836 */ /* 0x000fc80000000000 */
[----:B------:R-:W-:Y:S02]  /*1bf0*/  @!P1 IMAD.MOV R2, RZ, RZ, -R2 ;  /* 0x000000ffff029224 */ /* 0x000fe400078e0a02 */
[----:B------:R-:W-:-:S03]  /*1c00*/  @!P4 IADD3 R5, PT, PT, -R5, RZ, RZ ;  /* 0x000000ff0505c210 */ /* 0x000fc60007ffe1ff */
[C---:B------:R-:W-:Y:S02]  /*1c10*/  SEL R2, R3.reuse, R2, !P2 ;  /* 0x0000000203027207 */ /* 0x040fe40005000000 */
[----:B------:R-:W-:-:S03]  /*1c20*/  SEL R5, R3, R5, !P2 ;  /* 0x0000000503057207 */ /* 0x000fc60005000000 */
[----:B------:R-:W-:Y:S01]  /*1c30*/  IMAD.MOV R3, RZ, RZ, -R2 ;  /* 0x000000ffff037224 */ /* 0x000fe200078e0a02 */
[----:B--2---:R-:W-:Y:S01]  /*1c40*/  IADD3 R2, PT, PT, R2, UR8, RZ ;  /* 0x0000000802027c10 */ /* 0x004fe2000fffe0ff */
[----:B------:R-:W-:Y:S02]  /*1c50*/  IMAD.MOV R8, RZ, RZ, -R5 ;  /* 0x000000ffff087224 */ /* 0x000fe400078e0a05 */
[C---:B------:R-:W-:Y:S02]  /*1c60*/  IMAD R3, R12.reuse, R3, R10 ;  /* 0x000000030c037224 */ /* 0x040fe400078e020a */
[----:B------:R-:W-:Y:S02]  /*1c70*/  IMAD R8, R12, R8, R9 ;  /* 0x000000080c087224 */ /* 0x000fe400078e0209 */
[----:B------:R-:W-:Y:S02]  /*1c80*/  VIADD R3, R3, UR9 ;  /* 0x0000000903037c36 */ /* 0x000fe40008000000 */
[----:B------:R-:W-:Y:S01]  /*1c90*/  VIADD R5, R5, UR8 ;  /* 0x0000000805057c36 */ /* 0x000fe20008000000 */
[----:B------:R-:W-:Y:S01]  /*1ca0*/  IADD3 R8, PT, PT, R8, UR9, RZ ;  /* 0x0000000908087c10 */ /* 0x000fe2000fffe0ff */
[----:B-1----:R-:W-:-:S04]  /*1cb0*/  IMAD R3, R2, UR5, R3 ;  /* 0x0000000502037c24 */ /* 0x002fc8000f8e0203 */
[----:B0-----:R-:W-:-:S04]  /*1cc0*/  IMAD.WIDE R2, R3, 0x4, R6 ;  /* 0x0000000403027825 */ /* 0x001fc800078e0206 */
[----:B------:R-:W-:Y:S02]  /*1cd0*/  IMAD R5, R5, UR5, R8 ;  /* 0x0000000505057c24 */ /* 0x000fe4000f8e0208 */
[----:B------:R-:W2:Y:S02]  /*1ce0*/  LDG.E R3, desc[UR6][R2.64] ;  /* 0x0000000602037981 */ /* 0x000ea4000c1e1900 */
[----:B------:R-:W-:-:S06]  /*1cf0*/  IMAD.WIDE R6, R5, 0x4, R6 ;  /* 0x0000000405067825 */ /* 0x000fcc00078e0206 */
[----:B------:R-:W3:Y:S01]  /*1d00*/  LDG.E R6, desc[UR6][R6.64] ;  /* 0x0000000606067981 */ /* 0x000ee2000c1e1900 */
[----:B------:R-:W-:Y:S02]  /*1d10*/  VIADD R11, R11, 0x200 ;  /* 0x000002000b0b7836 */ /* 0x000fe40000000000 */
[----:B--2--5:R-:W-:-:S05]  /*1d20*/  IMAD.IADD R5, R4, 0x1, R3 ;  /* 0x0000000104057824 */ /* 0x024fca00078e0203 */
[----:B---3--:R-:W-:-:S07]  /*1d30*/  IADD3 R4, PT, PT, R5, R6, RZ ;  /* 0x0000000605047210 */ /* 0x008fce0007ffe0ff */
.L_x_99:
[----:B------:R-:W-:Y:S05]  /*1d40*/  BSYNC.RECONVERGENT B2 ;  /* 0x0000000000027941 */ /* 0x000fea0003800200 */
.L_x_98:
[----:B------:R-:W-:Y:S05]  /*1d50*/  @P0 BRA `(.L_x_91) ;  /* 0x00000000009c0947 */ /* 0x000fea0003800000 */
[----:B------:R-:W0:Y:S01]  /*1d60*/  LDC R8, c[0x0][0x390] ;  /* 0x0000e400ff087b82 */ /* 0x000e220000000800 */
[----:B------:R-:W1:Y:S01]  /*1d70*/  LDCU UR5, c[0x0][0x380] ;  /* 0x00007000ff0577ac */ /* 0x000e620008000800 */
[----:B------:R-:W-:Y:S01]  /*1d80*/  IMAD.MOV.U32 R2, RZ, RZ, RZ ;  /* 0x000000ffff027224 */ /* 0x000fe200078e00ff */
[----:B------:R-:W2:Y:S01]  /*1d90*/  LDCU.64 UR8, c[0x0][0x388] ;  /* 0x00007100ff0877ac */ /* 0x000ea20008000a00 */
[----:B-1----:R-:W-:Y:S01]  /*1da0*/  IADD3 R7, PT, PT, R11, UR5, RZ ;  /* 0x000000050b077c10 */ /* 0x002fe2000fffe0ff */
[----:B------:R-:W1:Y:S03]  /*1db0*/  LDCU UR5, c[0x0][0x384] ;  /* 0x00007080ff0577ac */ /* 0x000e660008000800 */
[----:B------:R-:W-:Y:S02]  /*1dc0*/  IABS R11, R7 ;  /* 0x00000007000b7213 */ /* 0x000fe40000000000 */
[----:B0-----:R-:W-:-:S04]  /*1dd0*/  IABS R10, R8 ;  /* 0x00000008000a7213 */ /* 0x001fc80000000000 */
[----:B------:R-:W0:Y:S08]  /*1de0*/  I2F.RP R5, R10 ;  /* 0x0000000a00057306 */ /* 0x000e300000209400 */
[----:B0-----:R-:W0:Y:S02]  /*1df0*/  MUFU.RCP R5, R5 ;  /* 0x0000000500057308 */ /* 0x001e240000001000 */
[----:B0-----:R-:W-:-:S06]  /*1e00*/  VIADD R6, R5, 0xffffffe ;  /* 0x0ffffffe05067836 */ /* 0x001fcc0000000000 */
[----:B------:R-:W0:Y:S02]  /*1e10*/  F2I.FTZ.U32.TRUNC.NTZ R3, R6 ;  /* 0x0000000600037305 */ /* 0x000e24000021f000 */
[----:B0-----:R-:W-:-:S04]  /*1e20*/  IMAD.MOV R9, RZ, RZ, -R3 ;  /* 0x000000ffff097224 */ /* 0x001fc800078e0a03 */
[----:B------:R-:W-:-:S04]  /*1e30*/  IMAD R9, R9, R10, RZ ;  /* 0x0000000a09097224 */ /* 0x000fc800078e02ff */
[----:B------:R-:W-:-:S04]  /*1e40*/  IMAD.HI.U32 R2, R3, R9, R2 ;  /* 0x0000000903027227 */ /* 0x000fc800078e0002 */
[----:B------:R-:W-:-:S04]  /*1e50*/  IMAD.MOV.U32 R3, RZ, RZ, R11 ;  /* 0x000000ffff037224 */ /* 0x000fc800078e000b */
[----:B------:R-:W-:-:S05]  /*1e60*/  IMAD.HI.U32 R2, R2, R3, RZ ;  /* 0x0000000302027227 */ /* 0x000fca00078e00ff */
[----:B------:R-:W-:-:S05]  /*1e70*/  IADD3 R6, PT, PT, -R2, RZ, RZ ;  /* 0x000000ff02067210 */ /* 0x000fca0007ffe1ff */
[----:B------:R-:W-:-:S05]  /*1e80*/  IMAD R3, R10, R6, R3 ;  /* 0x000000060a037224 */ /* 0x000fca00078e0203 */
[----:B------:R-:W-:-:S13]  /*1e90*/  ISETP.GT.U32.AND P1, PT, R10, R3, PT ;  /* 0x000000030a00720c */ /* 0x000fda0003f24070 */
[----:B------:R-:W-:Y:S02]  /*1ea0*/  @!P1 IMAD.IADD R3, R3, 0x1, -R10 ;  /* 0x0000000103039824 */ /* 0x000fe400078e0a0a */
[----:B------:R-:W-:Y:S01]  /*1eb0*/  @!P1 VIADD R2, R2, 0x1 ;  /* 0x0000000102029836 */ /* 0x000fe20000000000 */
[----:B------:R-:W-:Y:S02]  /*1ec0*/  ISETP.NE.AND P1, PT, R8, RZ, PT ;  /* 0x000000ff0800720c */ /* 0x000fe40003f25270 */
[----:B------:R-:W-:Y:S02]  /*1ed0*/  ISETP.GE.U32.AND P0, PT, R3, R10, PT ;  /* 0x0000000a0300720c */ /* 0x000fe40003f06070 */
[----:B------:R-:W-:-:S04]  /*1ee0*/  LOP3.LUT R3, R7, R8, RZ, 0x3c, !PT ;  /* 0x0000000807037212 */ /* 0x000fc800078e3cff */
[----:B------:R-:W-:-:S07]  /*1ef0*/  ISETP.GE.AND P2, PT, R3, RZ, PT ;  /* 0x000000ff0300720c */ /* 0x000fce0003f46270 */
[----:B------:R-:W-:-:S05]  /*1f00*/  @P0 IADD3 R2, PT, PT, R2, 0x1, RZ ;  /* 0x0000000102020810 */ /* 0x000fca0007ffe0ff */
[----:B------:R-:W-:Y:S02]  /*1f10*/  IMAD.MOV.U32 R5, RZ, RZ, R2 ;  /* 0x000000ffff057224 */ /* 0x000fe400078e0002 */
[----:B------:R-:W0:Y:S02]  /*1f20*/  LDC.64 R2, c[0x0][0x398] ;  /* 0x0000e600ff027b82 */ /* 0x000e240000000a00 */
        /* <DEDUP_REMOVED lines=8> */
[----:B------:R-:W2:Y:S02]  /*1fb0*/  LDG.E R3, desc[UR6][R2.64] ;  /* 0x0000000602037981 */ /* 0x000ea4000c1e1900 */
[----:B--2--5:R-:W-:-:S07]  /*1fc0*/  IADD3 R4, PT, PT, R4, R3, RZ ;  /* 0x0000000304047210 */ /* 0x024fce0007ffe0ff */
.L_x_91:
[----:B------:R-:W-:Y:S05]  /*1fd0*/  BSYNC.RECONVERGENT B1 ;  /* 0x0000000000017941 */ /* 0x000fea0003800200 */
.L_x_90:
[----:B------:R-:W1:Y:S02]  /*1fe0*/  LDC.64 R2, c[0x0][0x3a8] ;  /* 0x0000ea00ff027b82 */ /* 0x000e640000000a00 */
[----:B-1----:R-:W-:-:S04]  /*1ff0*/  ISETP.GE.U32.AND P0, PT, R2, 0x100, PT ;  /* 0x000001000200780c */ /* 0x002fc80003f06070 */
[----:B------:R-:W-:-:S13]  /*2000*/  ISETP.GE.U32.AND.EX P0, PT, R3, RZ, PT, P0 ;  /* 0x000000ff0300720c */ /* 0x000fda0003f06100 */
[----:B------:R-:W-:Y:S05]  /*2010*/  @!P0 BRA `(.L_x_100) ;  /* 0x0000000000ac8947 */ /* 0x000fea0003800000 */
[----:B------:R-:W1:Y:S01]  /*2020*/  S2R R8, SR_LANEID ;  /* 0x0000000000087919 */ /* 0x000e620000000000 */
[----:B------:R-:W-:Y:S01]  /*2030*/  ISETP.NE.AND P5, PT, R0, RZ, PT ;  /* 0x000000ff0000720c */ /* 0x000fe20003fa5270 */
[----:B-----5:R-:W2:Y:S01]  /*2040*/  SHFL.DOWN PT, R2, R4, 0x1, 0x1f ;  /* 0x08201f0004027f89 */ /* 0x020ea200000e0000 */
[C---:B-1----:R-:W-:Y:S02]  /*2050*/  ISETP.GT.AND P0, PT, R8.reuse, 0x1e, PT ;  /* 0x0000001e0800780c */ /* 0x042fe40003f04270 */
[----:B------:R-:W-:Y:S02]  /*2060*/  ISETP.NE.AND P1, PT, R8, RZ, PT ;  /* 0x000000ff0800720c */ /* 0x000fe40003f25270 */
[----:B--2---:R-:W-:Y:S02]  /*2070*/  SEL R3, R2, RZ, !P0 ;  /* 0x000000ff02037207 */ /* 0x004fe40004000000 */
[----:B------:R-:W-:-:S03]  /*2080*/  ISETP.GT.AND P0, PT, R8, 0x1d, PT ;  /* 0x0000001d0800780c */ /* 0x000fc60003f04270 */
[----:B------:R-:W-:-:S05]  /*2090*/  IMAD.IADD R3, R3, 0x1, R4 ;  /* 0x0000000103037824 */ /* 0x000fca00078e0204 */
[----:B------:R-:W1:Y:S01]  /*20a0*/  SHFL.DOWN PT, R2, R3, 0x2, 0x1f ;  /* 0x08401f0003027f89 */ /* 0x000e6200000e0000 */
[----:B------:R-:W-:Y:S01]  /*20b0*/  @!P1 MOV R6, 0x400 ;  /* 0x0000040000069802 */ /* 0x000fe20000000f00 */
[----:B------:R-:W2:Y:S01]  /*20c0*/  @!P1 S2R R7, SR_CgaCtaId ;  /* 0x0000000000079919 */ /* 0x000ea20000008800 */
[----:B-1----:R-:W-:Y:S02]  /*20d0*/  SEL R2, R2, RZ, !P0 ;  /* 0x000000ff02027207 */ /* 0x002fe40004000000 */
[----:B------:R-:W-:-:S03]  /*20e0*/  ISETP.GT.AND P0, PT, R8, 0x1b, PT ;  /* 0x0000001b0800780c */ /* 0x000fc60003f04270 */
[----:B------:R-:W-:-:S05]  /*20f0*/  IMAD.IADD R2, R3, 0x1, R2 ;  /* 0x0000000103027824 */ /* 0x000fca00078e0202 */
[----:B0-----:R-:W0:Y:S01]  /*2100*/  SHFL.DOWN PT, R5, R2, 0x4, 0x1f ;  /* 0x08801f0002057f89 */ /* 0x001e2200000e0000 */
[----:B--2---:R-:W-:Y:S02]  /*2110*/  @!P1 LEA R7, R7, R6, 0x18 ;  /* 0x0000000607079211 */ /* 0x004fe400078ec0ff */
[----:B0-----:R-:W-:Y:S02]  /*2120*/  SEL R5, R5, RZ, !P0 ;  /* 0x000000ff05057207 */ /* 0x001fe40004000000 */
[----:B------:R-:W-:Y:S02]  /*2130*/  ISETP.GT.AND P0, PT, R8, 0x17, PT ;  /* 0x000000170800780c */ /* 0x000fe40003f04270 */
[----:B------:R-:W-:Y:S02]  /*2140*/  IADD3 R5, PT, PT, R2, R5, RZ ;  /* 0x0000000502057210 */ /* 0x000fe40007ffe0ff */
[----:B------:R-:W-:-:S03]  /*2150*/  @!P1 SHF.R.U32.HI R2, RZ, 0x3, R0 ;  /* 0x00000003ff029819 */ /* 0x000fc60000011600 */
[----:B------:R-:W0:Y:S01]  /*2160*/  SHFL.DOWN PT, R4, R5, 0x8, 0x1f ;  /* 0x09001f0005047f89 */ /* 0x000e2200000e0000 */
[----:B------:R-:W-:-:S05]  /*2170*/  @!P1 LOP3.LUT R2, R2, 0x7c, RZ, 0xc0, !PT ;  /* 0x0000007c02029812 */ /* 0x000fca00078ec0ff */
[----:B------:R-:W-:Y:S01]  /*2180*/  @!P1 IMAD.IADD R2, R2, 0x1, R7 ;  /* 0x0000000102029824 */ /* 0x000fe200078e0207 */
[----:B0-----:R-:W-:Y:S02]  /*2190*/  SEL R4, R4, RZ, !P0 ;  /* 0x000000ff04047207 */ /* 0x001fe40004000000 */
[----:B------:R-:W-:-:S03]  /*21a0*/  ISETP.GT.AND P0, PT, R8, 0xf, PT ;  /* 0x0000000f0800780c */ /* 0x000fc60003f04270 */
[----:B------:R-:W-:-:S05]  /*21b0*/  IMAD.IADD R4, R5, 0x1, R4 ;  /* 0x0000000105047824 */ /* 0x000fca00078e0204 */
[----:B------:R-:W0:Y:S02]  /*21c0*/  SHFL.DOWN PT, R3, R4, 0x10, 0x1f ;  /* 0x0a001f0004037f89 */ /* 0x000e2400000e0000 */
[----:B0-----:R-:W-:-:S04]  /*21d0*/  SEL R3, R3, RZ, !P0 ;  /* 0x000000ff03037207 */ /* 0x001fc80004000000 */
[----:B------:R-:W-:-:S05]  /*21e0*/  IADD3 R5, PT, PT, R4, R3, RZ ;  /* 0x0000000304057210 */ /* 0x000fca0007ffe0ff */
        /* <DEDUP_REMOVED lines=8> */
[----:B-1----:R-:W1:Y:S01]  /*2270*/  LDS.64 R2, [UR4+0x20] ;  /* 0x00002004ff027984 */ /* 0x002e620008000a00 */
[----:B0-----:R-:W-:-:S04]  /*2280*/  IADD3 R0, PT, PT, R8, R0, R5 ;  /* 0x0000000008007210 */ /* 0x001fc80007ffe005 */
[----:B------:R-:W-:-:S04]  /*2290*/  IADD3 R0, PT, PT, R10, R0, R9 ;  /* 0x000000000a007210 */ /* 0x000fc80007ffe009 */
[----:B-1----:R-:W-:-:S05]  /*22a0*/  IADD3 R0, PT, PT, R2, R0, R11 ;  /* 0x0000000002007210 */ /* 0x002fca0007ffe00b */
[----:B------:R-:W-:Y:S01]  /*22b0*/  IMAD.IADD R5, R0, 0x1, R3 ;  /* 0x0000000100057824 */ /* 0x000fe200078e0203 */
[----:B------:R-:W-:Y:S06]  /*22c0*/  BRA `(.L_x_101) ;  /* 0x0000005000887947 */ /* 0x000fec0003800000 */
.L_x_100:
[C---:B0-----:R-:W-:Y:S01]  /*22d0*/  LOP3.LUT R5, R0.reuse, 0x3e0, RZ, 0xc0, !PT ;  /* 0x000003e000057812 */ /* 0x041fe200078ec0ff */
[----:B------:R-:W0:Y:S01]  /*22e0*/  S2R R12, SR_LANEID ;  /* 0x00000000000c7919 */ /* 0x000e220000000000 */
[----:B------:R-:W-:-:S03]  /*22f0*/  ISETP.NE.AND P5, PT, R0, RZ, PT ;  /* 0x000000ff0000720c */ /* 0x000fc60003fa5270 */
[----:B------:R-:W-:Y:S01]  /*2300*/  VIADD R7, R5, 0x20 ;  /* 0x0000002005077836 */ /* 0x000fe20000000000 */
[----:B------:R-:W-:-:S04]  /*2310*/  LOP3.LUT R5, RZ, R5, RZ, 0x33, !PT ;  /* 0x00000005ff057212 */ /* 0x000fc800078e33ff */
[-C--:B------:R-:W-:Y:S02]  /*2320*/  ISETP.GT.U32.AND P0, PT, R7, R2.reuse, PT ;  /* 0x000000020700720c */ /* 0x080fe40003f04070 */
[----:B------:R-:W-:-:S04]  /*2330*/  IADD3 R5, PT, PT, R5, R2, RZ ;  /* 0x0000000205057210 */ /* 0x000fc80007ffe0ff */
[----:B------:R-:W-:-:S05]  /*2340*/  SEL R7, R5, 0x1f, P0 ;  /* 0x0000001f05077807 */ /* 0x000fca0000000000 */
[----:B-----5:R-:W1:Y:S01]  /*2350*/  SHFL.DOWN PT, R5, R4, 0x1, R7 ;  /* 0x0820000004057989 */ /* 0x020e6200000e0007 */
[CC--:B0-----:R-:W-:Y:S01]  /*2360*/  ISETP.GE.AND P0, PT, R12.reuse, R7.reuse, PT ;  /* 0x000000070c00720c */ /* 0x0c1fe20003f06270 */
[C---:B------:R-:W-:Y:S01]  /*2370*/  VIADD R8, R12.reuse, 0x2 ;  /* 0x000000020c087836 */ /* 0x040fe20000000000 */
[C---:B------:R-:W-:Y:S01]  /*2380*/  ISETP.NE.AND P1, PT, R12.reuse, RZ, PT ;  /* 0x000000ff0c00720c */ /* 0x040fe20003f25270 */
[----:B------:R-:W-:Y:S01]  /*2390*/  VIADD R10, R12, 0x4 ;  /* 0x000000040c0a7836 */ /* 0x000fe20000000000 */
[----:B-1----:R-:W-:Y:S02]  /*23a0*/  SEL R5, R5, RZ, !P0 ;  /* 0x000000ff05057207 */ /* 0x002fe40004000000 */
[----:B------:R-:W-:-:S09]  /*23b0*/  ISETP.GT.AND P0, PT, R8, R7, PT ;  /* 0x000000070800720c */ /* 0x000fd20003f04270 */
[----:B------:R-:W0:Y:S01]  /*23c0*/  @!P1 S2R R11, SR_CgaCtaId ;  /* 0x00000000000b9919 */ /* 0x000e220000008800 */
[----:B------:R-:W-:Y:S01]  /*23d0*/  @!P1 SHF.R.U32.HI R9, RZ, 0x3, R0 ;  /* 0x00000003ff099819 */ /* 0x000fe20000011600 */
[----:B------:R-:W-:-:S03]  /*23e0*/  IMAD.IADD R6, R5, 0x1, R4 ;  /* 0x0000000105067824 */ /* 0x000fc600078e0204 */
[----:B------:R-:W-:Y:S02]  /*23f0*/  @!P1 LOP3.LUT R9, R9, 0x7c, RZ, 0xc0, !PT ;  /* 0x0000007c09099812 */ /* 0x000fe400078ec0ff */
[----:B------:R-:W1:Y:S02]  /*2400*/  SHFL.DOWN PT, R5, R6, 0x2, R7 ;  /* 0x0840000006057989 */ /* 0x000e6400000e0007 */
[----:B-1----:R-:W-:Y:S02]  /*2410*/  SEL R5, R5, RZ, !P0 ;  /* 0x000000ff05057207 */ /* 0x002fe40004000000 */
[----:B------:R-:W-:Y:S02]  /*2420*/  ISETP.GT.AND P0, PT, R10, R7, PT ;  /* 0x000000070a00720c */ /* 0x000fe40003f04270 */
[----:B------:R-:W-:Y:S02]  /*2430*/  IADD3 R8, PT, PT, R6, R5, RZ ;  /* 0x0000000506087210 */ /* 0x000fe40007ffe0ff */
[----:B------:R-:W-:-:S02]  /*2440*/  IADD3 R6, PT, PT, R12, 0x8, RZ ;  /* 0x000000080c067810 */ /* 0x000fc40007ffe0ff */
[----:B------:R-:W-:Y:S01]  /*2450*/  @!P1 MOV R10, 0x400 ;  /* 0x00000400000a9802 */ /* 0x000fe20000000f00 */
[----:B------:R-:W1:Y:S03]  /*2460*/  SHFL.DOWN PT, R5, R8, 0x4, R7 ;  /* 0x0880000008057989 */ /* 0x000e6600000e0007 */
[----:B0-----:R-:W-:-:S04]  /*2470*/  @!P1 LEA R10, R11, R10, 0x18 ;  /* 0x0000000a0b0a9211 */ /* 0x001fc800078ec0ff */
[----:B------:R-:W-:Y:S02]  /*2480*/  @!P1 IADD3 R10, PT, PT, R9, R10, RZ ;  /* 0x0000000a090a9210 */ /* 0x000fe40007ffe0ff */
[----:B-1----:R-:W-:Y:S02]  /*2490*/  SEL R5, R5, RZ, !P0 ;  /* 0x000000ff05057207 */ /* 0x002fe40004000000 */
        /* <DEDUP_REMOVED lines=8> */
[----:B0-----:R-:W-:-:S05]  /*2520*/  SEL R5, R5, RZ, !P0 ;  /* 0x000000ff05057207 */ /* 0x001fca0004000000 */
[----:B------:R-:W-:-:S05]  /*2530*/  IMAD.IADD R5, R6, 0x1, R5 ;  /* 0x0000000106057824 */ /* 0x000fca00078e0205 */
[----:B------:R2:W-:Y:S01]  /*2540*/  @!P1 STS [R10+0x8], R5 ;  /* 0x000008050a009388 */ /* 0x0005e20000000800 */
[----:B------:R-:W-:Y:S06]  /*2550*/  BAR.SYNC.DEFER_BLOCKING 0x0 ;  /* 0x0000000000007b1d */ /* 0x000fec0000010000 */
[----:B------:R-:W-:Y:S05]  /*2560*/  @P5 BRA `(.L_x_101) ;  /* 0x0000004c00e05947 */ /* 0x000fea0003800000 */
[----:B------:R-:W0:Y:S01]  /*2570*/  S2UR UR5, SR_CgaCtaId ;  /* 0x00000000000579c3 */ /* 0x000e220000008800 */
[----:B------:R-:W-:Y:S01]  /*2580*/  UMOV UR4, 0x400 ;  /* 0x0000040000047882 */ /* 0x000fe20000000000 */
[C---:B------:R-:W-:Y:S02]  /*2590*/  ISETP.GT.U32.AND P0, PT, R2.reuse, 0x40, PT ;  /* 0x000000400200780c */ /* 0x040fe40003f04070 */
[C---:B------:R-:W-:Y:S02]  /*25a0*/  ISETP.GT.U32.AND P6, PT, R2.reuse, 0x20, PT ;  /* 0x000000200200780c */ /* 0x040fe40003fc4070 */
[C---:B------:R-:W-:Y:S02]  /*25b0*/  ISETP.GT.U32.AND P4, PT, R2.reuse, 0x60, PT ;  /* 0x000000600200780c */ /* 0x040fe40003f84070 */
[----:B------:R-:W-:Y:S02]  /*25c0*/  ISETP.GT.U32.AND P2, PT, R2, 0x80, PT ;  /* 0x000000800200780c */ /* 0x000fe40003f44070 */
[----:B------:R-:W-:-:S02]  /*25d0*/  ISETP.GT.U32.AND.EX P0, PT, R3, RZ, PT, P0 ;  /* 0x000000ff0300720c */ /* 0x000fc40003f04100 */
[C---:B------:R-:W-:Y:S02]  /*25e0*/  ISETP.GT.U32.AND.EX P6, PT, R3.reuse, RZ, PT, P6 ;  /* 0x000000ff0300720c */ /* 0x040fe40003fc4160 */
[C---:B------:R-:W-:Y:S02]  /*25f0*/  ISETP.GT.U32.AND P3, PT, R2.reuse, 0xa0, PT ;  /* 0x000000a00200780c */ /* 0x040fe40003f64070 */
[----:B------:R-:W-:Y:S02]  /*2600*/  ISETP.GT.U32.AND P1, PT, R2, 0xc0, PT ;  /* 0x000000c00200780c */ /* 0x000fe40003f24070 */
[C---:B------:R-:W-:Y:S02]  /*2610*/  ISETP.GT.U32.AND.EX P4, PT, R3.reuse, RZ, PT, P4 ;  /* 0x000000ff0300720c */ /* 0x040fe40003f84140 */
[C---:B------:R-:W-:Y:S02]  /*2620*/  ISETP.GT.U32.AND.EX P2, PT, R3.reuse, RZ, PT, P2 ;  /* 0x000000ff0300720c */ /* 0x040fe40003f44120 */
[C---:B------:R-:W-:Y:S01]  /*2630*/  ISETP.GT.U32.AND.EX P3, PT, R3.reuse, RZ, PT, P3 ;  /* 0x000000ff0300720c */ /* 0x040fe20003f64130 */
[----:B0-----:R-:W-:Y:S01]  /*2640*/  ULEA UR4, UR5, UR4, 0x18 ;  /* 0x0000000405047291 */ /* 0x001fe2000f8ec0ff */
[----:B------:R-:W-:-:S08]  /*2650*/  ISETP.GT.U32.AND.EX P1, PT, R3, RZ, PT, P1 ;  /* 0x000000ff0300720c */ /* 0x000fd00003f24110 */
[----:B--2---:R-:W0:Y:S04]  /*2660*/  LDS.128 R8, [UR4+0x10] ;  /* 0x00001004ff087984 */ /* 0x004e280008000c00 */
[----:B------:R-:W1:Y:S04]  /*2670*/  LDS R0, [UR4+0xc] ;  /* 0x00000c04ff007984 */ /* 0x000e680008000800 */
[----:B------:R-:W2:Y:S01]  /*2680*/  LDS.64 R6, [UR4+0x20] ;  /* 0x00002004ff067984 */ /* 0x000ea20008000a00 */
[----:B0-----:R-:W-:Y:S02]  /*2690*/  SEL R8, R8, RZ, P0 ;  /* 0x000000ff08087207 */ /* 0x001fe40000000000 */
[----:B------:R-:W-:-:S02]  /*26a0*/  ISETP.GT.U32.AND P0, PT, R2, 0xe0, PT ;  /* 0x000000e00200780c */ /* 0x000fc40003f04070 */
[----:B-1----:R-:W-:Y:S02]  /*26b0*/  SEL R0, R0, RZ, P6 ;  /* 0x000000ff00007207 */ /* 0x002fe40003000000 */
[----:B------:R-:W-:Y:S02]  /*26c0*/  SEL R9, R9, RZ, P4 ;  /* 0x000000ff09097207 */ /* 0x000fe40002000000 */
[----:B------:R-:W-:Y:S02]  /*26d0*/  IADD3 R0, PT, PT, R8, R0, R5 ;  /* 0x0000000008007210 */ /* 0x000fe40007ffe005 */
[----:B------:R-:W-:Y:S02]  /*26e0*/  SEL R10, R10, RZ, P2 ;  /* 0x000000ff0a0a7207 */ /* 0x000fe40001000000 */
[----:B------:R-:W-:Y:S02]  /*26f0*/  ISETP.GT.U32.AND.EX P0, PT, R3, RZ, PT, P0 ;  /* 0x000000ff0300720c */ /* 0x000fe40003f04100 */
[----:B------:R-:W-:-:S02]  /*2700*/  SEL R11, R11, RZ, P3 ;  /* 0x000000ff0b0b7207 */ /* 0x000fc40001800000 */
[----:B------:R-:W-:Y:S02]  /*2710*/  IADD3 R0, PT, PT, R10, R0, R9 ;  /* 0x000000000a007210 */ /* 0x000fe40007ffe009 */
[----:B--2---:R-:W-:Y:S02]  /*2720*/  SEL R6, R6, RZ, P1 ;  /* 0x000000ff06067207 */ /* 0x004fe40000800000 */
[----:B------:R-:W-:Y:S02]  /*2730*/  SEL R7, R7, RZ, P0 ;  /* 0x000000ff07077207 */ /* 0x000fe40000000000 */
[----:B------:R-:W-:-:S05]  /*2740*/  IADD3 R0, PT, PT, R6, R0, R11 ;  /* 0x0000000006007210 */ /* 0x000fca0007ffe00b */
[----:B------:R-:W-:Y:S01]  /*2750*/  IMAD.IADD R5, R0, 0x1, R7 ;  /* 0x0000000100057824 */ /* 0x000fe200078e0207 */
[----:B------:R-:W-:Y:S06]  /*2760*/  BRA `(.L_x_101) ;  /* 0x0000004c00607947 */ /* 0x000fec0003800000 */
.L_x_87:
[----:B------:R-:W0:Y:S01]  /*2770*/  LDCU UR8, c[0x0][0x390] ;  /* 0x00007200ff0877ac */ /* 0x000e220008000800 */
[----:B------:R-:W1:Y:S01]  /*2780*/  S2R R7, SR_TID.X ;  /* 0x0000000000077919 */ /* 0x000e620000002100 */
[----:B------:R-:W2:Y:S01]  /*2790*/  LDCU UR10, c[0x0][0x384] ;  /* 0x00007080ff0a77ac */ /* 0x000ea20008000800 */
[----:B0-----:R-:W-:Y:S01]  /*27a0*/  MOV R0, UR8 ;  /* 0x0000000800007c02 */ /* 0x001fe20008000f00 */
[----:B------:R-:W1:Y:S03]  /*27b0*/  LDCU UR8, c[0x0][0x380] ;  /* 0x00007000ff0877ac */ /* 0x000e660008000800 */
[----:B------:R-:W-:-:S04]  /*27c0*/  IABS R6, R0 ;  /* 0x0000000000067213 */ /* 0x000fc80000000000 */
[----:B------:R-:W0:Y:S01]  /*27d0*/  I2F.RP R2, R6 ;  /* 0x0000000600027306 */ /* 0x000e220000209400 */
[----:B------:R-:W-:Y:S02]  /*27e0*/  IMAD.MOV.U32 R10, RZ, RZ, R6 ;  /* 0x000000ffff0a7224 */ /* 0x000fe400078e0006 */
[----:B-1----:R-:W-:Y:S01]  /*27f0*/  VIADD R11, R7, UR8 ;  /* 0x00000008070b7c36 */ /* 0x002fe20008000000 */
[----:B------:R-:W1:Y:S04]  /*2800*/  LDCU.64 UR8, c[0x0][0x388] ;  /* 0x00007100ff0877ac */ /* 0x000e680008000a00 */
[----:B0-----:R-:W0:Y:S01]  /*2810*/  MUFU.RCP R2, R2 ;  /* 0x0000000200027308 */ /* 0x001e220000001000 */
[C---:B------:R-:W-:Y:S01]  /*2820*/  IADD3 R33, PT, PT, R11.reuse, 0x200, RZ ;  /* 0x000002000b217810 */ /* 0x040fe20007ffe0ff */
[C---:B------:R-:W-:Y:S01]  /*2830*/  VIADD R29, R11.reuse, 0x300 ;  /* 0x000003000b1d7836 */ /* 0x040fe20000000000 */
[C---:B------:R-:W-:Y:S01]  /*2840*/  IADD3 R37, PT, PT, R11.reuse, 0x400, RZ ;  /* 0x000004000b257810 */ /* 0x040fe20007ffe0ff */
[C---:B------:R-:W-:Y:S01]  /*2850*/  VIADD R41, R11.reuse, 0x500 ;  /* 0x000005000b297836 */ /* 0x040fe20000000000 */
[----:B------:R-:W-:Y:S01]  /*2860*/  IABS R5, R33 ;  /* 0x0000002100057213 */ /* 0x000fe20000000000 */
[C---:B------:R-:W-:Y:S01]  /*2870*/  VIADD R35, R11.reuse, 0x600 ;  /* 0x000006000b237836 */ /* 0x040fe20000000000 */
[----:B------:R-:W-:Y:S01]  /*2880*/  IABS R13, R29 ;  /* 0x0000001d000d7213 */ /* 0x000fe20000000000 */
[C---:B------:R-:W-:Y:S01]  /*2890*/  VIADD R39, R11.reuse, 0x700 ;  /* 0x000007000b277836 */ /* 0x040fe20000000000 */
[C---:B------:R-:W-:Y:S01]  /*28a0*/  IADD3 R31, PT, PT, R11.reuse, 0x800, RZ ;  /* 0x000008000b1f7810 */ /* 0x040fe20007ffe0ff */
[----:B------:R-:W-:Y:S01]  /*28b0*/  VIADD R23, R11, 0x900 ;  /* 0x000009000b177836 */ /* 0x000fe20000000000 */
[----:B------:R-:W-:Y:S01]  /*28c0*/  LOP3.LUT R12, R29, R0, RZ, 0x3c, !PT ;  /* 0x000000001d0c7212 */ /* 0x000fe200078e3cff */
[----:B------:R-:W-:Y:S01]  /*28d0*/  VIADD R27, R11, 0xa00 ;  /* 0x00000a000b1b7836 */ /* 0x000fe20000000000 */
[----:B------:R-:W-:-:S02]  /*28e0*/  IABS R15, R35 ;  /* 0x00000023000f7213 */ /* 0x000fc40000000000 */
[----:B------:R-:W-:Y:S01]  /*28f0*/  ISETP.GE.AND P3, PT, R12, RZ, PT ;  /* 0x000000ff0c00720c */ /* 0x000fe20003f66270 */
[----:B0-----:R-:W-:Y:S01]  /*2900*/  VIADD R9, R2, 0xffffffe ;  /* 0x0ffffffe02097836 */ /* 0x001fe20000000000 */
[----:B------:R-:W-:Y:S02]  /*2910*/  MOV R2, RZ ;  /* 0x000000ff00027202 */ /* 0x000fe40000000f00 */
[----:B------:R-:W-:Y:S02]  /*2920*/  IABS R21, R39 ;  /* 0x0000002700157213 */ /* 0x000fe40000000000 */
[----:B------:R-:W-:Y:S01]  /*2930*/  IABS R51, R11 ;  /* 0x0000000b00337213 */ /* 0x000fe20000000000 */
[----:B------:R-:W0:Y:S01]  /*2940*/  F2I.FTZ.U32.TRUNC.NTZ R9, R9 ;  /* 0x0000000900097305 */ /* 0x000e22000021f000 */
[----:B------:R-:W-:Y:S01]  /*2950*/  IABS R25, R31 ;  /* 0x0000001f00197213 */ /* 0x000fe20000000000 */
[----:B0-----:R-:W-:Y:S02]  /*2960*/  IMAD R8, R9, R6, RZ ;  /* 0x0000000609087224 */ /* 0x001fe400078e02ff */
[----:B------:R-:W-:-:S02]  /*2970*/  IMAD.MOV.U32 R3, RZ, RZ, R9 ;  /* 0x000000ffff037224 */ /* 0x000fc400078e0009 */
[----:B------:R-:W-:-:S04]  /*2980*/  IMAD.MOV R8, RZ, RZ, -R8 ;  /* 0x000000ffff087224 */ /* 0x000fc800078e0a08 */
[----:B------:R-:W-:-:S06]  /*2990*/  IMAD.HI.U32 R2, R9, R8, R2 ;  /* 0x0000000809027227 */ /* 0x000fcc00078e0002 */
[----:B------:R-:W-:-:S04]  /*29a0*/  IMAD.HI.U32 R49, R2, R5, RZ ;  /* 0x0000000502317227 */ /* 0x000fc800078e00ff */
[----:B------:R-:W-:-:S04]  /*29b0*/  IMAD.MOV.U32 R2, RZ, RZ, RZ ;  /* 0x000000ffff027224 */ /* 0x000fc800078e00ff */
[----:B------:R-:W-:Y:S01]  /*29c0*/  IMAD.HI.U32 R4, R9, R8, R2 ;  /* 0x0000000809047227 */ /* 0x000fe200078e0002 */
[----:B------:R-:W-:Y:S02]  /*29d0*/  IADD3 R2, PT, PT, -R49, RZ, RZ ;  /* 0x000000ff31027210 */ /* 0x000fe40007ffe1ff */
[----:B------:R-:W-:-:S03]  /*29e0*/  LOP3.LUT R3, R33, R0, RZ, 0x3c, !PT ;  /* 0x0000000021037212 */ /* 0x000fc600078e3cff */
[----:B------:R-:W-:Y:S01]  /*29f0*/  IMAD.HI.U32 R47, R4, R13, RZ ;  /* 0x0000000d042f7227 */ /* 0x000fe200078e00ff */
[----:B------:R-:W-:Y:S02]  /*2a00*/  ISETP.GE.AND P4, PT, R3, RZ, PT ;  /* 0x000000ff0300720c */ /* 0x000fe40003f86270 */
[----:B------:R-:W-:Y:S01]  /*2a10*/  IABS R4, R37 ;  /* 0x0000002500047213 */ /* 0x000fe20000000000 */
[----:B------:R-:W-:Y:S02]  /*2a20*/  IMAD R5, R6, R2, R5 ;  /* 0x0000000206057224 */ /* 0x000fe400078e0205 */
[----:B------:R-:W-:Y:S02]  /*2a30*/  IMAD.MOV R2, RZ, RZ, -R47 ;  /* 0x000000ffff027224 */ /* 0x000fe400078e0a2f */
[----:B------:R-:W-:Y:S01]  /*2a40*/  IMAD.MOV.U32 R3, RZ, RZ, R9 ;  /* 0x000000ffff037224 */ /* 0x000fe200078e0009 */
[----:B------:R-:W-:Y:S01]  /*2a50*/  ISETP.GT.U32.AND P2, PT, R10, R5, PT ;  /* 0x000000050a00720c */ /* 0x000fe20003f44070 */
[----:B------:R-:W-:-:S02]  /*2a60*/  IMAD R13, R6, R2, R13 ;  /* 0x00000002060d7224 */ /* 0x000fc400078e020d */
[----:B------:R-:W-:-:S03]  /*2a70*/  IMAD.MOV.U32 R2, RZ, RZ, RZ ;  /* 0x000000ffff027224 */ /* 0x000fc600078e00ff */
[----:B------:R-:W-:Y:S01]  /*2a80*/  ISETP.GT.U32.AND P6, PT, R10, R13, PT ;  /* 0x0000000d0a00720c */ /* 0x000fe20003fc4070 */
[----:B------:R-:W-:-:S04]  /*2a90*/  IMAD.HI.U32 R2, R9, R8, R2 ;  /* 0x0000000809027227 */ /* 0x000fc800078e0002 */
[----:B------:R-:W-:Y:S01]  /*2aa0*/  IMAD.MOV.U32 R3, RZ, RZ, R4 ;  /* 0x000000ffff037224 */ /* 0x000fe200078e0004 */
[----:B------:R-:W-:Y:S02]  /*2ab0*/  LOP3.LUT R4, R37, R0, RZ, 0x3c, !PT ;  /* 0x0000000025047212 */ /* 0x000fe400078e3cff */
[----:B------:R-:W-:Y:S01]  /*2ac0*/  @!P2 IADD3 R5, PT, PT, R5, -R6, RZ ;  /* 0x800000060505a210 */ /* 0x000fe20007ffe0ff */
[----:B------:R-:W-:Y:S01]  /*2ad0*/  IMAD.HI.U32 R43, R2, R3, RZ ;  /* 0x00000003022b7227 */ /* 0x000fe200078e00ff */
[----:B------:R-:W-:Y:S02]  /*2ae0*/  LOP3.LUT R2, R41, R0, RZ, 0x3c, !PT ;  /* 0x0000000029027212 */ /* 0x000fe400078e3cff */
[----:B------:R-:W-:Y:S01]  /*2af0*/  ISETP.GE.U32.AND P0, PT, R5, R10, PT ;  /* 0x0000000a0500720c */ /* 0x000fe20003f06070 */
[----:B------:R-:W-:Y:S01]  /*2b00*/  IMAD.MOV R5, RZ, RZ, -R43 ;  /* 0x000000ffff057224 */ /* 0x000fe200078e0a2b */
[----:B------:R-:W-:Y:S01]  /*2b10*/  @!P6 IADD3 R13, PT, PT, R13, -R6, RZ ;  /* 0x800000060d0de210 */ /* 0x000fe20007ffe0ff */
[----:B------:R-:W-:Y:S01]  /*2b20*/  @!P6 VIADD R47, R47, 0x1 ;  /* 0x000000012f2fe836 */ /* 0x000fe20000000000 */
[----:B------:R-:W-:Y:S01]  /*2b30*/  @!P2 IADD3 R49, PT, PT, R49, 0x1, RZ ;  /* 0x000000013131a810 */ /* 0x000fe20007ffe0ff */
[----:B------:R-:W-:Y:S01]  /*2b40*/  IMAD R5, R6, R5, R3 ;  /* 0x0000000506057224 */ /* 0x000fe200078e0203 */
[----:B------:R-:W-:-:S02]  /*2b50*/  ISETP.GE.U32.AND P1, PT, R13, R10, PT ;  /* 0x0000000a0d00720c */ /* 0x000fc40003f26070 */
[----:B------:R-:W-:Y:S02]  /*2b60*/  ISETP.GE.AND P2, PT, R2, RZ, PT ;  /* 0x000000ff0200720c */ /* 0x000fe40003f46270 */
[-C--:B------:R-:W-:Y:S02]  /*2b70*/  LOP3.LUT R2, R35, R0.reuse, RZ, 0x3c, !PT ;  /* 0x0000000023027212 */ /* 0x080fe400078e3cff */
[----:B------:R-:W-:Y:S01]  /*2b80*/  ISETP.GT.U32.AND P6, PT, R10, R5, PT ;  /* 0x000000050a00720c */ /* 0x000fe20003fc4070 */
[----:B------:R-:W-:Y:S01]  /*2b90*/  @P0 VIADD R49, R49, 0x1 ;  /* 0x0000000131310836 */ /* 0x000fe20000000000 */
[----:B------:R-:W-:Y:S02]  /*2ba0*/  ISETP.GE.AND P0, PT, R2, RZ, PT ;  /* 0x000000ff0200720c */ /* 0x000fe40003f06270 */
[-C--:B------:R-:W-:Y:S02]  /*2bb0*/  LOP3.LUT R3, R31, R0.reuse, RZ, 0x3c, !PT ;  /* 0x000000001f037212 */ /* 0x080fe400078e3cff */
[----:B------:R-:W-:Y:S01]  /*2bc0*/  LOP3.LUT R2, R39, R0, RZ, 0x3c, !PT ;  /* 0x0000000027027212 */ /* 0x000fe200078e3cff */
[----:B------:R-:W-:Y:S01]  /*2bd0*/  @P1 VIADD R47, R47, 0x1 ;  /* 0x000000012f2f1836 */ /* 0x000fe20000000000 */
[----:B------:R-:W-:-:S02]  /*2be0*/  @!P4 IADD3 R49, PT, PT, -R49, RZ, RZ ;  /* 0x000000ff3131c210 */ /* 0x000fc40007ffe1ff */
[----:B------:R-:W-:Y:S02]  /*2bf0*/  ISETP.GE.AND P4, PT, R3, RZ, PT ;  /* 0x000000ff0300720c */ /* 0x000fe40003f86270 */
[----:B------:R-:W-:Y:S01]  /*2c00*/  ISETP.GE.AND P1, PT, R2, RZ, PT ;  /* 0x000000ff0200720c */ /* 0x000fe20003f26270 */
[----:B------:R-:W-:Y:S01]  /*2c10*/  IMAD.MOV.U32 R2, RZ, RZ, RZ ;  /* 0x000000ffff027224 */ /* 0x000fe200078e00ff */
[----:B------:R-:W-:Y:S01]  /*2c20*/  MOV R3, R9 ;  /* 0x0000000900037202 */ /* 0x000fe20000000f00 */
[----:B------:R-:W-:Y:S01]  /*2c30*/  @!P6 IMAD.IADD R5, R5, 0x1, -R6 ;  /* 0x000000010505e824 */ /* 0x000fe200078e0a06 */
[----:B------:R-:W-:Y:S01]  /*2c40*/  IABS R13, R41 ;  /* 0x00000029000d7213 */ /* 0x000fe20000000000 */
[----:B------:R-:W-:Y:S01]  /*2c50*/  @!P6 VIADD R43, R43, 0x1 ;  /* 0x000000012b2be836 */ /* 0x000fe20000000000 */
[----:B------:R-:W-:Y:S01]  /*2c60*/  @!P3 IADD3 R47, PT, PT, -R47, RZ, RZ ;  /* 0x000000ff2f2fb210 */ /* 0x000fe20007ffe1ff */
[----:B------:R-:W-:Y:S01]  /*2c70*/  IMAD.HI.U32 R2, R9, R8, R2 ;  /* 0x0000000809027227 */ /* 0x000fe200078e0002 */
[----:B------:R-:W-:-:S02]  /*2c80*/  LOP3.LUT R3, R23, R0, RZ, 0x3c, !PT ;  /* 0x0000000017037212 */ /* 0x000fc400078e3cff */
[----:B------:R-:W-:Y:S02]  /*2c90*/  ISETP.GE.U32.AND P3, PT, R5, R10, PT ;  /* 0x0000000a0500720c */ /* 0x000fe40003f66070 */
[----:B------:R-:W-:Y:S01]  /*2ca0*/  ISETP.GE.AND P6, PT, R3, RZ, PT ;  /* 0x000000ff0300720c */ /* 0x000fe20003fc6270 */
[----:B------:R-:W-:Y:S01]  /*2cb0*/  IMAD.HI.U32 R45, R2, R13, RZ ;  /* 0x0000000d022d7227 */ /* 0x000fe200078e00ff */
[----:B------:R-:W-:-:S03]  /*2cc0*/  ISETP.GE.AND P5, PT, R4, RZ, PT ;  /* 0x000000ff0400720c */ /* 0x000fc60003fa6270 */
[----:B------:R-:W-:Y:S01]  /*2cd0*/  IMAD.MOV.U32 R2, RZ, RZ, RZ ;  /* 0x000000ffff027224 */ /* 0x000fe200078e00ff */
[----:B------:R-:W-:Y:S01]  /*2ce0*/  IADD3 R5, PT, PT, -R45, RZ, RZ ;  /* 0x000000ff2d057210 */ /* 0x000fe20007ffe1ff */
[----:B------:R-:W-:Y:S02]  /*2cf0*/  IMAD.MOV.U32 R3, RZ, RZ, R9 ;  /* 0x000000ffff037224 */ /* 0x000fe400078e0009 */
[----:B------:R-:W-:-:S04]  /*2d00*/  IMAD.HI.U32 R4, R9, R8, R2 ;  /* 0x0000000809047227 */ /* 0x000fc800078e0002 */
[----:B------:R-:W-:Y:S02]  /*2d10*/  IMAD R5, R6, R5, R13 ;  /* 0x0000000506057224 */ /* 0x000fe400078e020d */
[----:B------:R-:W-:Y:S02]  /*2d20*/  @P3 VIADD R43, R43, 0x1 ;  /* 0x000000012b2b3836 */ /* 0x000fe40000000000 */
[----:B------:R-:W-:Y:S01]  /*2d30*/  IMAD.HI.U32 R55, R4, R15, RZ ;  /* 0x0000000f04377227 */ /* 0x000fe200078e00ff */
[----:B------:R-:W-:-:S03]  /*2d40*/  ISETP.GT.U32.AND P3, PT, R10, R5, PT ;  /* 0x000000050a00720c */ /* 0x000fc60003f64070 */
[----:B------:R-:W-:Y:S02]  /*2d50*/  IMAD.MOV R4, RZ, RZ, -R55 ;  /* 0x000000ffff047224 */ /* 0x000fe400078e0a37 */
[----:B------:R-:W-:Y:S02]  /*2d60*/  @!P5 IMAD.MOV R43, RZ, RZ, -R43 ;  /* 0x000000ffff2bd224 */ /* 0x000fe400078e0a2b */
[----:B------:R-:W-:Y:S02]  /*2d70*/  IMAD R15, R6, R4, R15 ;  /* 0x00000004060f7224 */ /* 0x000fe400078e020f */
[----:B------:R-:W-:-:S04]  /*2d80*/  IMAD.HI.U32 R57, R9, R8, R2 ;  /* 0x0000000809397227 */ /* 0x000fc800078e0002 */
[----:B------:R-:W-:Y:S01]  /*2d90*/  @!P3 IADD3 R5, PT, PT, R5, -R6, RZ ;  /* 0x800000060505b210 */ /* 0x000fe20007ffe0ff */
[----:B------:R-:W-:Y:S01]  /*2da0*/  IMAD.HI.U32 R14, R9, R8, R2 ;  /* 0x00000008090e7227 */ /* 0x000fe200078e0002 */
[----:B------:R-:W-:Y:S02]  /*2db0*/  @!P3 IADD3 R45, PT, PT, R45, 0x1, RZ ;  /* 0x000000012d2db810 */ /* 0x000fe40007ffe0ff */
[----:B------:R-:W-:Y:S01]  /*2dc0*/  ISETP.GT.U32.AND P3, PT, R10, R15, PT ;  /* 0x0000000f0a00720c */ /* 0x000fe20003f64070 */
[----:B------:R-:W-:Y:S01]  /*2dd0*/  VIADD R13, R11, 0x100 ;  /* 0x000001000b0d7836 */ /* 0x000fe20000000000 */
[----:B------:R-:W-:Y:S01]  /*2de0*/  ISETP.GE.U32.AND P5, PT, R5, R10, PT ;  /* 0x0000000a0500720c */ /* 0x000fe20003fa6070 */
[----:B------:R-:W-:-:S03]  /*2df0*/  IMAD.HI.U32 R57, R57, R21, RZ ;  /* 0x0000001539397227 */ /* 0x000fc600078e00ff */
[----:B------:R-:W-:Y:S01]  /*2e00*/  IABS R53, R13 ;  /* 0x0000000d00357213 */ /* 0x000fe20000000000 */
[----:B------:R-:W-:-:S04]  /*2e10*/  IMAD.HI.U32 R5, R14, R51, RZ ;  /* 0x000000330e057227 */ /* 0x000fc800078e00ff */
[----:B------:R-:W-:-:S04]  /*2e20*/  IMAD.HI.U32 R22, R9, R8, R2 ;  /* 0x0000000809167227 */ /* 0x000fc800078e0002 */
[----:B------:R-:W-:Y:S01]  /*2e30*/  @!P3 IMAD.IADD R15, R15, 0x1, -R6 ;  /* 0x000000010f0fb824 */ /* 0x000fe200078e0a06 */
[----:B------:R-:W-:Y:S01]  /*2e40*/  @P5 IADD3 R45, PT, PT, R45, 0x1, RZ ;  /* 0x000000012d2d5810 */ /* 0x000fe20007ffe0ff */
[----:B------:R-:W-:-:S03]  /*2e50*/  IMAD.HI.U32 R12, R9, R8, R2 ;  /* 0x00000008090c7227 */ /* 0x000fc600078e0002 */
[----:B------:R-:W-:Y:S01]  /*2e60*/  ISETP.GE.U32.AND P5, PT, R15, R10, PT ;  /* 0x0000000a0f00720c */ /* 0x000fe20003fa6070 */
[----:B------:R-:W-:Y:S01]  /*2e70*/  IMAD.HI.U32 R18, R9, R8, R2 ;  /* 0x0000000809127227 */ /* 0x000fe200078e0002 */
[----:B------:R-:W-:-:S03]  /*2e80*/  @!P2 IADD3 R45, PT, PT, -R45, RZ, RZ ;  /* 0x000000ff2d2da210 */ /* 0x000fc60007ffe1ff */
[----:B------:R-:W-:-:S04]  /*2e90*/  IMAD.HI.U32 R16, R9, R8, R2 ;  /* 0x0000000809107227 */ /* 0x000fc800078e0002 */
[----:B------:R-:W-:-:S04]  /*2ea0*/  IMAD.HI.U32 R20, R9, R8, R2 ;  /* 0x0000000809147227 */ /* 0x000fc800078e0002 */
[----:B------:R-:W-:-:S04]  /*2eb0*/  IMAD.HI.U32 R19, R9, R8, R2 ;  /* 0x0000000809137227 */ /* 0x000fc800078e0002 */
[----:B------:R-:W-:Y:S01]  /*2ec0*/  IMAD.HI.U32 R2, R9, R8, R2 ;  /* 0x0000000809027227 */ /* 0x000fe200078e0002 */
[----:B------:R-:W-:-:S03]  /*2ed0*/  IADD3 R3, PT, PT, -R57, RZ, RZ ;  /* 0x000000ff39037210 */ /* 0x000fc60007ffe1ff */
[----:B------:R-:W-:-:S04]  /*2ee0*/  IMAD.HI.U32 R4, R14, R53, RZ ;  /* 0x000000350e047227 */ /* 0x000fc800078e00ff */
[----:B------:R-:W-:Y:S02]  /*2ef0*/  IMAD.MOV R24, RZ, RZ, -R5 ;  /* 0x000000ffff187224 */ /* 0x000fe400078e0a05 */
[----:B------:R-:W-:Y:S02]  /*2f00*/  IMAD.MOV R17, RZ, RZ, -R4 ;  /* 0x000000ffff117224 */ /* 0x000fe400078e0a04 */
[C---:B------:R-:W-:Y:S01]  /*2f10*/  IMAD R51, R6.reuse, R24, R51 ;  /* 0x0000001806337224 */ /* 0x040fe200078e0233 */
[----:B------:R-:W-:Y:S01]  /*2f20*/  IABS R24, R27 ;  /* 0x0000001b00187213 */ /* 0x000fe20000000000 */
[----:B------:R-:W-:Y:S02]  /*2f30*/  IMAD R21, R6, R3, R21 ;  /* 0x0000000306157224 */ /* 0x000fe400078e0215 */
[----:B------:R-:W-:-:S03]  /*2f40*/  IMAD.HI.U32 R14, R22, R25, RZ ;  /* 0x00000019160e7227 */ /* 0x000fc600078e00ff */
[----:B------:R-:W-:Y:S01]  /*2f50*/  ISETP.GT.U32.AND P2, PT, R10, R21, PT ;  /* 0x000000150a00720c */ /* 0x000fe20003f44070 */
[----:B------:R-:W-:Y:S01]  /*2f60*/  IMAD R53, R6, R17, R53 ;  /* 0x0000001106357224 */ /* 0x000fe200078e0235 */
[----:B------:R-:W-:Y:S01]  /*2f70*/  IADD3 R17, PT, PT, R11, 0xc00, RZ ;  /* 0x00000c000b117810 */ /* 0x000fe20007ffe0ff */
[----:B------:R-:W-:Y:S01]  /*2f80*/  @!P3 VIADD R55, R55, 0x1 ;  /* 0x000000013737b836 */ /* 0x000fe20000000000 */
[C---:B------:R-:W-:Y:S01]  /*2f90*/  ISETP.GT.U32.AND P3, PT, R10.reuse, R51, PT ;  /* 0x000000330a00720c */ /* 0x040fe20003f64070 */
[----:B------:R-:W-:Y:S01]  /*2fa0*/  IMAD.MOV R22, RZ, RZ, -R14 ;  /* 0x000000ffff167224 */ /* 0x000fe200078e0a0e */
[----:B------:R-:W-:Y:S01]  /*2fb0*/  IABS R28, R17 ;  /* 0x00000011001c7213 */ /* 0x000fe20000000000 */
[----:B------:R-:W-:Y:S01]  /*2fc0*/  @P5 VIADD R55, R55, 0x1 ;  /* 0x0000000137375836 */ /* 0x000fe20000000000 */
[----:B------:R-:W-:Y:S01]  /*2fd0*/  ISETP.GT.U32.AND P5, PT, R10, R53, PT ;  /* 0x000000350a00720c */ /* 0x000fe20003fa4070 */
[----:B------:R-:W-:Y:S01]  /*2fe0*/  IMAD R3, R6, R22, R25 ;  /* 0x0000001606037224 */ /* 0x000fe200078e0219 */
[----:B------:R-:W-:Y:S01]  /*2ff0*/  IABS R22, R23 ;  /* 0x0000001700167213 */ /* 0x000fe20000000000 */
[----:B------:R-:W-:-:S02]  /*3000*/  VIADD R25, R11, 0xb00 ;  /* 0x00000b000b197836 */ /* 0x000fc40000000000 */
[----:B------:R-:W-:Y:S01]  /*3010*/  @!P2 IADD3 R21, PT, PT, R21, -R6, RZ ;  /* 0x800000061515a210 */ /* 0x000fe20007ffe0ff */
[----:B------:R-:W-:Y:S02]  /*3020*/  IMAD.HI.U32 R61, R18, R24, RZ ;  /* 0x00000018123d7227 */ /* 0x000fe400078e00ff */
[----:B------:R-:W-:Y:S02]  /*3030*/  IABS R26, R25 ;  /* 0x00000019001a7213 */ /* 0x000fe40000000000 */
[----:B------:R-:W-:Y:S01]  /*3040*/  IMAD.HI.U32 R59, R12, R22, RZ ;  /* 0x000000160c3b7227 */ /* 0x000fe200078e00ff */
[----:B------:R-:W-:-:S03]  /*3050*/  IADD3 R18, PT, PT, -R61, RZ, RZ ;  /* 0x000000ff3d127210 */ /* 0x000fc60007ffe1ff */
[----:B------:R-:W-:Y:S02]  /*3060*/  @!P3 VIADD R5, R5, 0x1 ;  /* 0x000000010505b836 */ /* 0x000fe40000000000 */
[--C-:B------:R-:W-:Y:S01]  /*3070*/  @!P3 IMAD.IADD R51, R51, 0x1, -R6.reuse ;  /* 0x000000013333b824 */ /* 0x100fe200078e0a06 */
[----:B------:R-:W-:Y:S01]  /*3080*/  ISETP.GT.U32.AND P3, PT, R10, R3, PT ;  /* 0x000000030a00720c */ /* 0x000fe20003f64070 */
[----:B------:R-:W-:Y:S02]  /*3090*/  IMAD.MOV R12, RZ, RZ, -R59 ;  /* 0x000000ffff0c7224 */ /* 0x000fe400078e0a3b */
[----:B------:R-:W-:Y:S02]  /*30a0*/  @!P5 VIADD R4, R4, 0x1 ;  /* 0x000000010404d836 */ /* 0x000fe40000000000 */
[----:B------:R-:W-:Y:S01]  /*30b0*/  @!P5 IMAD.IADD R53, R53, 0x1, -R6 ;  /* 0x000000013535d824 */ /* 0x000fe200078e0a06 */
[----:B------:R-:W-:Y:S01]  /*30c0*/  ISETP.GE.U32.AND P5, PT, R21, R10, PT ;  /* 0x0000000a1500720c */ /* 0x000fe20003fa6070 */
[----:B------:R-:W-:-:S02]  /*30d0*/  IMAD R12, R6, R12, R22 ;  /* 0x0000000c060c7224 */ /* 0x000fc400078e0216 */
[----:B------:R-:W-:Y:S02]  /*30e0*/  @!P2 VIADD R57, R57, 0x1 ;  /* 0x000000013939a836 */ /* 0x000fe40000000000 */
[----:B------:R-:W-:Y:S01]  /*30f0*/  VIADD R15, R11, 0xd00 ;  /* 0x00000d000b0f7836 */ /* 0x000fe20000000000 */
[----:B------:R-:W-:Y:S01]  /*3100*/  ISETP.GT.U32.AND P2, PT, R10, R12, PT ;  /* 0x0000000c0a00720c */ /* 0x000fe20003f44070 */
[----:B------:R-:W-:-:S03]  /*3110*/  IMAD.HI.U32 R36, R16, R26, RZ ;  /* 0x0000001a10247227 */ /* 0x000fc600078e00ff */
[----:B------:R-:W-:Y:S01]  /*3120*/  IABS R30, R15 ;  /* 0x0000000f001e7213 */ /* 0x000fe20000000000 */
[----:B------:R-:W-:Y:S01]  /*3130*/  IMAD R18, R6, R18, R24 ;  /* 0x0000001206127224 */ /* 0x000fe200078e0218 */
[----:B------:R-:W-:Y:S01]  /*3140*/  IADD3 R21, PT, PT, -R36, RZ, RZ ;  /* 0x000000ff24157210 */ /* 0x000fe20007ffe1ff */
[----:B------:R-:W-:Y:S01]  /*3150*/  @!P3 IMAD.IADD R3, R3, 0x1, -R6 ;  /* 0x000000010303b824 */ /* 0x000fe200078e0a06 */
[----:B------:R-:W-:Y:S01]  /*3160*/  @P5 IADD3 R57, PT, PT, R57, 0x1, RZ ;  /* 0x0000000139395810 */ /* 0x000fe20007ffe0ff */
[----:B------:R-:W-:-:S03]  /*3170*/  IMAD.HI.U32 R38, R20, R28, RZ ;  /* 0x0000001c14267227 */ /* 0x000fc600078e00ff */
[----:B------:R-:W-:Y:S01]  /*3180*/  ISETP.GE.U32.AND P5, PT, R3, R10, PT ;  /* 0x0000000a0300720c */ /* 0x000fe20003fa6070 */
[----:B------:R-:W-:Y:S01]  /*3190*/  @!P0 IMAD.MOV R55, RZ, RZ, -R55 ;  /* 0x000000ffff378224 */ /* 0x000fe200078e0a37 */
[----:B------:R-:W-:Y:S01]  /*31a0*/  ISETP.GT.U32.AND P0, PT, R10, R18, PT ;  /* 0x000000120a00720c */ /* 0x000fe20003f04070 */
[----:B------:R-:W-:Y:S01]  /*31b0*/  IMAD.MOV R24, RZ, RZ, -R38 ;  /* 0x000000ffff187224 */ /* 0x000fe200078e0a26 */
[----:B------:R-:W-:Y:S01]  /*31c0*/  @!P1 IADD3 R57, PT, PT, -R57, RZ, RZ ;  /* 0x000000ff39399210 */ /* 0x000fe20007ffe1ff */
[----:B------:R-:W-:Y:S01]  /*31d0*/  IMAD.HI.U32 R20, R19, R30, RZ ;  /* 0x0000001e13147227 */ /* 0x000fe200078e00ff */
[----:B------:R-:W-:-:S03]  /*31e0*/  IADD3 R19, PT, PT, R11, 0xe00, RZ ;  /* 0x00000e000b137810 */ /* 0x000fc60007ffe0ff */
[----:B------:R-:W-:Y:S02]  /*31f0*/  IMAD R22, R6, R21, R26 ;  /* 0x0000001506167224 */ /* 0x000fe400078e021a */
[----:B------:R-:W-:Y:S02]  /*3200*/  @!P2 IMAD.IADD R12, R12, 0x1, -R6 ;  /* 0x000000010c0ca824 */ /* 0x000fe400078e0a06 */
[----:B------:R-:W-:Y:S01]  /*3210*/  IMAD R24, R6, R24, R28 ;  /* 0x0000001806187224 */ /* 0x000fe200078e021c */
[----:B------:R-:W-:Y:S01]  /*3220*/  IABS R28, R19 ;  /* 0x00000013001c7213 */ /* 0x000fe20000000000 */
[----:B------:R-:W-:Y:S01]  /*3230*/  @!P3 VIADD R14, R14, 0x1 ;  /* 0x000000010e0eb836 */ /* 0x000fe20000000000 */
[----:B------:R-:W-:Y:S01]  /*3240*/  ISETP.GT.U32.AND P3, PT, R10, R22, PT ;  /* 0x000000160a00720c */ /* 0x000fe20003f64070 */
[----:B------:R-:W-:Y:S01]  /*3250*/  IMAD.MOV R21, RZ, RZ, -R20 ;  /* 0x000000ffff157224 */ /* 0x000fe200078e0a14 */
[----:B------:R-:W-:Y:S01]  /*3260*/  ISETP.GE.U32.AND P1, PT, R12, R10, PT ;  /* 0x0000000a0c00720c */ /* 0x000fe20003f26070 */
[----:B------:R-:W-:Y:S01]  /*3270*/  IMAD.HI.U32 R16, R2, R28, RZ ;  /* 0x0000001c02107227 */ /* 0x000fe200078e00ff */
[----:B------:R-:W-:-:S03]  /*3280*/  @!P0 IADD3 R18, PT, PT, R18, -R6, RZ ;  /* 0x8000000612128210 */ /* 0x000fc60007ffe0ff */
[----:B------:R-:W-:Y:S02]  /*3290*/  HFMA2 R2, -RZ, RZ, 0, 0 ;  /* 0x00000000ff027431 */ /* 0x000fe400000001ff */
[----:B------:R-:W-:Y:S01]  /*32a0*/  @P5 VIADD R14, R14, 0x1 ;  /* 0x000000010e0e5836 */ /* 0x000fe20000000000 */
[----:B------:R-:W-:Y:S01]  /*32b0*/  ISETP.GT.U32.AND P5, PT, R10, R24, PT ;  /* 0x000000180a00720c */ /* 0x000fe20003fa4070 */
[----:B------:R-:W-:Y:S01]  /*32c0*/  @!P2 VIADD R59, R59, 0x1 ;  /* 0x000000013b3ba836 */ /* 0x000fe20000000000 */
[----:B------:R-:W-:Y:S01]  /*32d0*/  ISETP.GE.U32.AND P2, PT, R18, R10, PT ;  /* 0x0000000a1200720c */ /* 0x000fe20003f46070 */
[----:B------:R-:W-:Y:S02]  /*32e0*/  IMAD R26, R6, R21, R30 ;  /* 0x00000015061a7224 */ /* 0x000fe400078e021e */
[----:B------:R-:W-:Y:S02]  /*32f0*/  VIADD R21, R11, 0xf00 ;  /* 0x00000f000b157836 */ /* 0x000fe40000000000 */
[----:B------:R-:W-:Y:S01]  /*3300*/  IMAD.MOV.U32 R3, RZ, RZ, R9 ;  /* 0x000000ffff037224 */ /* 0x000fe200078e0009 */
[----:B------:R-:W-:Y:S01]  /*3310*/  @P1 IADD3 R59, PT, PT, R59, 0x1, RZ ;  /* 0x000000013b3b1810 */ /* 0x000fe20007ffe0ff */
[----:B------:R-:W-:Y:S01]  /*3320*/  @!P3 IMAD.IADD R22, R22, 0x1, -R6 ;  /* 0x000000011616b824 */ /* 0x000fe200078e0a06 */
[----:B------:R-:W-:Y:S01]  /*3330*/  IABS R18, R21 ;  /* 0x0000001500127213 */ /* 0x000fe20000000000 */
[----:B------:R-:W-:Y:S01]  /*3340*/  IMAD.HI.U32 R12, R9, R8, R2 ;  /* 0x00000008090c7227 */ /* 0x000fe200078e0002 */
[----:B------:R-:W-:-:S02]  /*3350*/  ISETP.GT.U32.AND P1, PT, R10, R26, PT ;  /* 0x0000001a0a00720c */ /* 0x000fc40003f24070 */
[----:B------:R-:W-:Y:S01]  /*3360*/  @!P5 IADD3 R24, PT, PT, R24, -R6, RZ ;  /* 0x800000061818d210 */ /* 0x000fe20007ffe0ff */
[----:B------:R-:W-:Y:S01]  /*3370*/  IMAD.MOV R3, RZ, RZ, -R16 ;  /* 0x000000ffff037224 */ /* 0x000fe200078e0a10 */
[----:B------:R-:W-:Y:S01]  /*3380*/  @!P6 IADD3 R59, PT, PT, -R59, RZ, RZ ;  /* 0x000000ff3b3be210 */ /* 0x000fe20007ffe1ff */
[----:B------:R-:W-:Y:S01]  /*3390*/  @!P0 VIADD R61, R61, 0x1 ;  /* 0x000000013d3d8836 */ /* 0x000fe20000000000 */
[----:B------:R-:W-:Y:S01]  /*33a0*/  ISETP.GE.U32.AND P0, PT, R22, R10, PT ;  /* 0x0000000a1600720c */ /* 0x000fe20003f06070 */
[----:B------:R-:W-:Y:S02]  /*33b0*/  IMAD R2, R6, R3, R28 ;  /* 0x0000000306027224 */ /* 0x000fe400078e021c */
[----:B------:R-:W-:-:S04]  /*33c0*/  IMAD.HI.U32 R3, R12, R18, RZ ;  /* 0x000000120c037227 */ /* 0x000fc800078e00ff */
[----:B------:R-:W-:Y:S01]  /*33d0*/  @P2 VIADD R61, R61, 0x1 ;  /* 0x000000013d3d2836 */ /* 0x000fe20000000000 */
[----:B------:R-:W-:Y:S01]  /*33e0*/  ISETP.GE.U32.AND P2, PT, R24, R10, PT ;  /* 0x0000000a1800720c */ /* 0x000fe20003f46070 */
[----:B------:R-:W-:Y:S01]  /*33f0*/  IMAD.MOV.U32 R22, RZ, RZ, R14 ;  /* 0x000000ffff167224 */ /* 0x000fe200078e000e */
[----:B------:R-:W-:Y:S01]  /*3400*/  IADD3 R14, PT, PT, -R3, RZ, RZ ;  /* 0x000000ff030e7210 */ /* 0x000fe20007ffe1ff */
[----:B------:R-:W-:Y:S01]  /*3410*/  @!P3 VIADD R36, R36, 0x1 ;  /* 0x000000012424b836 */ /* 0x000fe20000000000 */
[----:B------:R-:W-:Y:S01]  /*3420*/  LOP3.LUT R24, R27, R0, RZ, 0x3c, !PT ;  /* 0x000000001b187212 */ /* 0x000fe200078e3cff */
[----:B------:R-:W-:Y:S01]  /*3430*/  @!P1 IMAD.IADD R26, R26, 0x1, -R6 ;  /* 0x000000011a1a9824 */ /* 0x000fe200078e0a06 */
[----:B------:R-:W-:Y:S01]  /*3440*/  @!P4 IADD3 R22, PT, PT, -R22, RZ, RZ ;  /* 0x000000ff1616c210 */ /* 0x000fe20007ffe1ff */
[----:B------:R-:W-:Y:S01]  /*3450*/  @P0 VIADD R36, R36, 0x1 ;  /* 0x0000000124240836 */ /* 0x000fe20000000000 */
[----:B------:R-:W-:Y:S01]  /*3460*/  ISETP.GT.U32.AND P0, PT, R10, R2, PT ;  /* 0x000000020a00720c */ /* 0x000fe20003f04070 */
[----:B------:R-:W-:Y:S01]  /*3470*/  IMAD R14, R6, R14, R18 ;  /* 0x0000000e060e7224 */ /* 0x000fe200078e0212 */
[----:B------:R-:W-:Y:S01]  /*3480*/  LOP3.LUT R18, R25, R0, RZ, 0x3c, !PT ;  /* 0x0000000019127212 */ /* 0x000fe200078e3cff */
[----:B------:R-:W-:Y:S01]  /*3490*/  @!P5 VIADD R38, R38, 0x1 ;  /* 0x000000012626d836 */ /* 0x000fe20000000000 */
[----:B------:R-:W-:Y:S01]  /*34a0*/  ISETP.GE.U32.AND P4, PT, R26, R10, PT ;  /* 0x0000000a1a00720c */ /* 0x000fe20003f86070 */
[----:B------:R-:W-:Y:S01]  /*34b0*/  @!P1 VIADD R20, R20, 0x1 ;  /* 0x0000000114149836 */ /* 0x000fe20000000000 */
[----:B------:R-:W-:Y:S01]  /*34c0*/  ISETP.GE.AND P3, PT, R24, RZ, PT ;  /* 0x000000ff1800720c */ /* 0x000fe20003f66270 */
[----:B------:R-:W-:Y:S01]  /*34d0*/  @P2 VIADD R38, R38, 0x1 ;  /* 0x0000000126262836 */ /* 0x000fe20000000000 */
[----:B------:R-:W-:-:S02]  /*34e0*/  LOP3.LUT R24, R17, R0, RZ, 0x3c, !PT ;  /* 0x0000000011187212 */ /* 0x000fc400078e3cff */
[----:B------:R-:W-:Y:S02]  /*34f0*/  ISETP.GE.AND P5, PT, R18, RZ, PT ;  /* 0x000000ff1200720c */ /* 0x000fe40003fa6270 */
[----:B------:R-:W-:Y:S01]  /*3500*/  ISETP.GT.U32.AND P2, PT, R10, R14, PT ;  /* 0x0000000e0a00720c */ /* 0x000fe20003f44070 */
[----:B------:R-:W-:Y:S01]  /*3510*/  @!P0 VIADD R16, R16, 0x1 ;  /* 0x0000000110108836 */ /* 0x000fe20000000000 */
[----:B------:R-:W-:Y:S02]  /*3520*/  LOP3.LUT R18, R15, R0, RZ, 0x3c, !PT ;  /* 0x000000000f127212 */ /* 0x000fe400078e3cff */
[----:B------:R-:W-:Y:S01]  /*3530*/  ISETP.GE.AND P6, PT, R24, RZ, PT ;  /* 0x000000ff1800720c */ /* 0x000fe20003fc6270 */
[----:B------:R-:W-:Y:S01]  /*3540*/  @P4 VIADD R20, R20, 0x1 ;  /* 0x0000000114144836 */ /* 0x000fe20000000000 */
[----:B------:R-:W-:Y:S01]  /*3550*/  ISETP.GE.AND P1, PT, R18, RZ, PT ;  /* 0x000000ff1200720c */ /* 0x000fe20003f26270 */
[----:B------:R-:W-:Y:S01]  /*3560*/  @!P3 IMAD.MOV R61, RZ, RZ, -R61 ;  /* 0x000000ffff3db224 */ /* 0x000fe200078e0a3d */
[----:B------:R-:W-:-:S02]  /*3570*/  @!P0 IADD3 R2, PT, PT, R2, -R6, RZ ;  /* 0x8000000602028210 */ /* 0x000fc40007ffe0ff */
[----:B------:R-:W-:Y:S01]  /*3580*/  LOP3.LUT R24, R11, R0, RZ, 0x3c, !PT ;  /* 0x000000000b187212 */ /* 0x000fe200078e3cff */
[----:B------:R-:W-:Y:S01]  /*3590*/  @!P5 IMAD.MOV R36, RZ, RZ, -R36 ;  /* 0x000000ffff24d224 */ /* 0x000fe200078e0a24 */
[----:B------:R-:W-:Y:S02]  /*35a0*/  ISETP.GE.U32.AND P4, PT, R2, R10, PT ;  /* 0x0000000a0200720c */ /* 0x000fe40003f86070 */
[----:B------:R-:W-:Y:S02]  /*35b0*/  LOP3.LUT R2, R13, R0, RZ, 0x3c, !PT ;  /* 0x000000000d027212 */ /* 0x000fe400078e3cff */
[----:B------:R-:W-:Y:S01]  /*35c0*/  @!P2 IADD3 R14, PT, PT, R14, -R6, RZ ;  /* 0x800000060e0ea210 */ /* 0x000fe20007ffe0ff */
[----:B------:R-:W-:Y:S01]  /*35d0*/  @!P6 IMAD.MOV R38, RZ, RZ, -R38 ;  /* 0x000000ffff26e224 */ /* 0x000fe200078e0a26 */
[----:B------:R-:W-:Y:S02]  /*35e0*/  ISETP.GE.AND P5, PT, R2, RZ, PT ;  /* 0x000000ff0200720c */ /* 0x000fe40003fa6270 */
[----:B------:R-:W-:-:S02]  /*35f0*/  ISETP.GE.U32.AND P6, PT, R14, R10, PT ;  /* 0x0000000a0e00720c */ /* 0x000fc40003fc6070 */
[----:B------:R-:W-:Y:S02]  /*3600*/  @!P1 IADD3 R20, PT, PT, -R20, RZ, RZ ;  /* 0x000000ff14149210 */ /* 0x000fe40007ffe1ff */
[-C--:B------:R-:W-:Y:S01]  /*3610*/  LOP3.LUT R2, R19, R0.reuse, RZ, 0x3c, !PT ;  /* 0x0000000013027212 */ /* 0x080fe200078e3cff */
[----:B------:R-:W-:Y:S01]  /*3620*/  @P4 VIADD R16, R16, 0x1 ;  /* 0x0000000110104836 */ /* 0x000fe20000000000 */
[----:B------:R-:W-:Y:S02]  /*3630*/  ISETP.NE.AND P1, PT, R0, RZ, PT ;  /* 0x000000ff0000720c */ /* 0x000fe40003f25270 */
[----:B------:R-:W-:Y:S02]  /*3640*/  LOP3.LUT R14, RZ, R0, RZ, 0x33, !PT ;  /* 0x00000000ff0e7212 */ /* 0x000fe400078e33ff */
[----:B------:R-:W-:Y:S02]  /*3650*/  ISETP.GE.AND P0, PT, R2, RZ, PT ;  /* 0x000000ff0200720c */ /* 0x000fe40003f06270 */
[----:B------:R-:W-:-:S02]  /*3660*/  SEL R2, R14, R49, !P1 ;  /* 0x000000310e027207 */ /* 0x000fc40004800000 */
[----:B------:R-:W-:Y:S02]  /*3670*/  LOP3.LUT R18, R21, R0, RZ, 0x3c, !PT ;  /* 0x0000000015127212 */ /* 0x000fe400078e3cff */
[----:B------:R-:W-:Y:S01]  /*3680*/  ISETP.GE.AND P3, PT, R24, RZ, PT ;  /* 0x000000ff1800720c */ /* 0x000fe20003f66270 */
[----:B------:R-:W-:Y:S01]  /*3690*/  IMAD.MOV R26, RZ, RZ, -R2 ;  /* 0x000000ffff1a7224 */ /* 0x000fe200078e0a02 */
[----:B------:R-:W-:Y:S02]  /*36a0*/  SEL R24, R14, R43, !P1 ;  /* 0x0000002b0e187207 */ /* 0x000fe40004800000 */
[----:B------:R-:W-:Y:S01]  /*36b0*/  ISETP.GE.AND P4, PT, R18, RZ, PT ;  /* 0x000000ff1200720c */ /* 0x000fe20003f86270 */
[----:B------:R-:W-:Y:S01]  /*36c0*/  IMAD R33, R0, R26, R33 ;  /* 0x0000001a00217224 */ /* 0x000fe200078e0221 */
[C---:B------:R-:W-:Y:S01]  /*36d0*/  SEL R18, R14.reuse, R47, !P1 ;  /* 0x0000002f0e127207 */ /* 0x040fe20004800000 */
[----:B------:R-:W-:Y:S01]  /*36e0*/  IMAD.MOV R32, RZ, RZ, -R24 ;  /* 0x000000ffff207224 */ /* 0x000fe200078e0a18 */
[----:B------:R-:W-:-:S02]  /*36f0*/  SEL R26, R14, R55, !P1 ;  /* 0x000000370e1a7207 */ /* 0x000fc40004800000 */
[C---:B------:R-:W-:Y:S01]  /*3700*/  SEL R30, R14.reuse, R45, !P1 ;  /* 0x0000002d0e1e7207 */ /* 0x040fe20004800000 */
[----:B------:R-:W-:Y:S01]  /*3710*/  IMAD.MOV R28, RZ, RZ, -R18 ;  /* 0x000000ffff1c7224 */ /* 0x000fe200078e0a12 */
[----:B------:R-:W-:Y:S01]  /*3720*/  SEL R36, R14, R36, !P1 ;  /* 0x000000240e247207 */ /* 0x000fe20004800000 */
[----:B------:R-:W-:Y:S01]  /*3730*/  IMAD R37, R0, R32, R37 ;  /* 0x0000002000257224 */ /* 0x000fe200078e0225 */
[----:B------:R-:W-:Y:S01]  /*3740*/  IADD3 R32, PT, PT, -R26, RZ, RZ ;  /* 0x000000ff1a207210 */ /* 0x000fe20007ffe1ff */
[----:B------:R-:W-:Y:S01]  /*3750*/  IMAD R29, R0, R28, R29 ;  /* 0x0000001c001d7224 */ /* 0x000fe200078e021d */
[----:B------:R-:W-:Y:S01]  /*3760*/  @!P2 IADD3 R3, PT, PT, R3, 0x1, RZ ;  /* 0x000000010303a810 */ /* 0x000fe20007ffe0ff */
[----:B------:R-:W-:Y:S01]  /*3770*/  IMAD.MOV R34, RZ, RZ, -R30 ;  /* 0x000000ffff227224 */ /* 0x000fe200078e0a1e */
[----:B------:R-:W-:Y:S01]  /*3780*/  ISETP.GE.U32.AND P2, PT, R51, R10, PT ;  /* 0x0000000a3300720c */ /* 0x000fe20003f46070 */
[----:B------:R-:W-:Y:S01]  /*3790*/  IMAD.MOV R47, RZ, RZ, -R36 ;  /* 0x000000ffff2f7224 */ /* 0x000fe200078e0a24 */
[----:B------:R-:W-:Y:S01]  /*37a0*/  SEL R28, R14, R57, !P1 ;  /* 0x000000390e1c7207 */ /* 0x000fe20004800000 */
[----:B------:R-:W-:Y:S01]  /*37b0*/  IMAD R35, R0, R32, R35 ;  /* 0x0000002000237224 */ /* 0x000fe200078e0223 */
[----:B------:R-:W-:Y:S01]  /*37c0*/  SEL R32, R14, R59, !P1 ;  /* 0x0000003b0e207207 */ /* 0x000fe20004800000 */
[----:B------:R-:W-:Y:S01]  /*37d0*/  IMAD R41, R0, R34, R41 ;  /* 0x0000002200297224 */ /* 0x000fe200078e0229 */
[C---:B------:R-:W-:Y:S01]  /*37e0*/  SEL R20, R14.reuse, R20, !P1 ;  /* 0x000000140e147207 */ /* 0x040fe20004800000 */
[----:B------:R-:W-:Y:S01]  /*37f0*/  IMAD.MOV R40, RZ, RZ, -R28 ;  /* 0x000000ffff287224 */ /* 0x000fe200078e0a1c */
[----:B------:R-:W-:Y:S01]  /*3800*/  SEL R34, R14, R61, !P1 ;  /* 0x0000003d0e227207 */ /* 0x000fe20004800000 */
[----:B------:R-:W-:Y:S01]  /*3810*/  IMAD R47, R0, R47, R25 ;  /* 0x0000002f002f7224 */ /* 0x000fe200078e0219 */
[----:B------:R-:W-:Y:S01]  /*3820*/  IADD3 R43, PT, PT, -R32, RZ, RZ ;  /* 0x000000ff202b7210 */ /* 0x000fe20007ffe1ff */
[----:B------:R-:W-:Y:S01]  /*3830*/  IMAD.MOV.U32 R25, RZ, RZ, R16 ;  /* 0x000000ffff197224 */ /* 0x000fe200078e0010 */
[----:B------:R-:W-:Y:S01]  /*3840*/  @P6 IADD3 R3, PT, PT, R3, 0x1, RZ ;  /* 0x0000000103036810 */ /* 0x000fe20007ffe0ff */
[----:B------:R-:W-:Y:S01]  /*3850*/  IMAD R39, R0, R40, R39 ;  /* 0x0000002800277224 */ /* 0x000fe200078e0227 */
[----:B------:R-:W-:Y:S01]  /*3860*/  SEL R38, R14, R38, !P1 ;  /* 0x000000260e267207 */ /* 0x000fe20004800000 */
[----:B------:R-:W-:Y:S01]  /*3870*/  IMAD.MOV R40, RZ, RZ, -R20 ;  /* 0x000000ffff287224 */ /* 0x000fe200078e0a14 */
[----:B------:R-:W-:Y:S01]  /*3880*/  @!P0 IADD3 R25, PT, PT, -R25, RZ, RZ ;  /* 0x000000ff19198210 */ /* 0x000fe20007ffe1ff */
[----:B------:R-:W-:Y:S01]  /*3890*/  IMAD.MOV R45, RZ, RZ, -R34 ;  /* 0x000000ffff2d7224 */ /* 0x000fe200078e0a22 */
[----:B------:R-:W-:Y:S01]  /*38a0*/  ISETP.GE.U32.AND P6, PT, R53, R10, PT ;  /* 0x0000000a3500720c */ /* 0x000fe20003fc6070 */
[----:B------:R-:W-:Y:S01]  /*38b0*/  IMAD R43, R0, R43, R23 ;  /* 0x0000002b002b7224 */ /* 0x000fe200078e0217 */
[----:B------:R-:W-:Y:S01]  /*38c0*/  IADD3 R49, PT, PT, -R38, RZ, RZ ;  /* 0x000000ff26317210 */ /* 0x000fe20007ffe1ff */
[----:B------:R-:W-:Y:S01]  /*38d0*/  @P2 VIADD R5, R5, 0x1 ;  /* 0x0000000105052836 */ /* 0x000fe20000000000 */
[----:B------:R-:W-:Y:S01]  /*38e0*/  SEL R22, R14, R22, !P1 ;  /* 0x000000160e167207 */ /* 0x000fe20004800000 */
[----:B------:R-:W-:Y:S01]  /*38f0*/  IMAD R23, R0, R40, R15 ;  /* 0x0000002800177224 */ /* 0x000fe200078e020f */
[----:B------:R-:W-:Y:S01]  /*3900*/  SEL R40, R14, R25, !P1 ;  /* 0x000000190e287207 */ /* 0x000fe20004800000 */
[----:B------:R-:W-:Y:S01]  /*3910*/  IMAD R45, R0, R45, R27 ;  /* 0x0000002d002d7224 */ /* 0x000fe200078e021b */
[----:B-1----:R-:W-:Y:S01]  /*3920*/  MOV R15, UR8 ;  /* 0x00000008000f7c02 */ /* 0x002fe20008000f00 */
[----:B------:R-:W-:Y:S01]  /*3930*/  IMAD.U32 R16, RZ, RZ, UR9 ;  /* 0x00000009ff107e24 */ /* 0x000fe2000f8e00ff */
[----:B------:R-:W0:Y:S01]  /*3940*/  LDCU.64 UR8, c[0x0][0x398] ;  /* 0x00007300ff0877ac */ /* 0x000e220008000a00 */
[----:B------:R-:W-:Y:S01]  /*3950*/  IMAD.MOV.U32 R27, RZ, RZ, R3 ;  /* 0x000000ffff1b7224 */ /* 0x000fe200078e0003 */
[----:B------:R-:W-:Y:S01]  /*3960*/  IADD3 R34, PT, PT, R34, R15, RZ ;  /* 0x0000000f22227210 */ /* 0x000fe20007ffe0ff */
[----:B------:R-:W-:Y:S01]  /*3970*/  IMAD.MOV.U32 R3, RZ, RZ, R5 ;  /* 0x000000ffff037224 */ /* 0x000fe200078e0005 */
[----:B------:R-:W-:Y:S01]  /*3980*/  IADD3 R5, PT, PT, -R40, RZ, RZ ;  /* 0x000000ff28057210 */ /* 0x000fe20007ffe1ff */
[----:B------:R-:W-:Y:S01]  /*3990*/  IMAD R49, R0, R49, R17 ;  /* 0x0000003100317224 */ /* 0x000fe200078e0211 */
[-C--:B------:R-:W-:Y:S01]  /*39a0*/  IADD3 R33, PT, PT, R33, R16.reuse, RZ ;  /* 0x0000001021217210 */ /* 0x080fe20007ffe0ff */
[----:B--2---:R-:W-:Y:S01]  /*39b0*/  IMAD.U32 R17, RZ, RZ, UR10 ;  /* 0x0000000aff117e24 */ /* 0x004fe2000f8e00ff */
[----:B------:R-:W-:Y:S01]  /*39c0*/  @!P4 IADD3 R27, PT, PT, -R27, RZ, RZ ;  /* 0x000000ff1b1bc210 */ /* 0x000fe20007ffe1ff */
[----:B------:R-:W-:Y:S01]  /*39d0*/  IMAD.IADD R2, R2, 0x1, R15 ;  /* 0x0000000102027824 */ /* 0x000fe200078e020f */
[-C--:B------:R-:W-:Y:S01]  /*39e0*/  IADD3 R25, PT, PT, R37, R16.reuse, RZ ;  /* 0x0000001025197210 */ /* 0x080fe20007ffe0ff */
[----:B------:R-:W-:Y:S01]  /*39f0*/  @!P3 IMAD.MOV R3, RZ, RZ, -R3 ;  /* 0x000000ffff03b224 */ /* 0x000fe200078e0a03 */
[----:B------:R-:W-:Y:S01]  /*3a00*/  IADD3 R18, PT, PT, R18, R15, RZ ;  /* 0x0000000f12127210 */ /* 0x000fe20007ffe0ff */
[----:B------:R-:W-:Y:S01]  /*3a10*/  IMAD R5, R0, R5, R19 ;  /* 0x0000000500057224 */ /* 0x000fe200078e0213 */
[----:B------:R-:W-:Y:S01]  /*3a20*/  IADD3 R40, PT, PT, R40, R15, RZ ;  /* 0x0000000f28287210 */ /* 0x000fe20007ffe0ff */
[----:B------:R-:W-:Y:S01]  /*3a30*/  IMAD.MOV R42, RZ, RZ, -R22 ;  /* 0x000000ffff2a7224 */ /* 0x000fe200078e0a16 */
[-C--:B------:R-:W-:Y:S01]  /*3a40*/  IADD3 R39, PT, PT, R39, R16.reuse, RZ ;  /* 0x0000001027277210 */ /* 0x080fe20007ffe0ff */
[----:B------:R-:W-:Y:S01]  /*3a50*/  IMAD R19, R2, R17, R33 ;  /* 0x0000001102137224 */ /* 0x000fe200078e0221 */
[----:B------:R-:W-:Y:S01]  /*3a60*/  SEL R2, R14, R3, !P1 ;  /* 0x000000030e027207 */ /* 0x000fe20004800000 */
[----:B------:R-:W-:Y:S01]  /*3a70*/  @P6 VIADD R4, R4, 0x1 ;  /* 0x0000000104046836 */ /* 0x000fe20000000000 */
[----:B------:R-:W-:Y:S01]  /*3a80*/  IADD3 R33, PT, PT, R47, R16, RZ ;  /* 0x000000102f217210 */ /* 0x000fe20007ffe0ff */
[----:B------:R-:W-:Y:S01]  /*3a90*/  IMAD R31, R0, R42, R31 ;  /* 0x0000002a001f7224 */ /* 0x000fe200078e021f */
[----:B------:R-:W-:Y:S01]  /*3aa0*/  SEL R42, R14, R27, !P1 ;  /* 0x0000001b0e2a7207 */ /* 0x000fe20004800000 */
[----:B------:R-:W-:Y:S01]  /*3ab0*/  @!P5 IMAD.MOV R4, RZ, RZ, -R4 ;  /* 0x000000ffff04d224 */ /* 0x000fe200078e0a04 */
[----:B------:R-:W-:Y:S01]  /*3ac0*/  IADD3 R3, PT, PT, -R2, RZ, RZ ;  /* 0x000000ff02037210 */ /* 0x000fe20007ffe1ff */
[----:B------:R-:W-:Y:S01]  /*3ad0*/  IMAD.IADD R32, R32, 0x1, R15 ;  /* 0x0000000120207824 */ /* 0x000fe200078e020f */
[----:B------:R-:W-:Y:S01]  /*3ae0*/  IADD3 R2, PT, PT, R2, R15, RZ ;  /* 0x0000000f02027210 */ /* 0x000fe20007ffe0ff */
[----:B------:R-:W-:Y:S01]  /*3af0*/  IMAD.MOV R51, RZ, RZ, -R42 ;  /* 0x000000ffff337224 */ /* 0x000fe200078e0a2a */
[----:B------:R-:W-:Y:S01]  /*3b00*/  SEL R4, R14, R4, !P1 ;  /* 0x000000040e047207 */ /* 0x000fe20004800000 */
[C---:B------:R-:W-:Y:S01]  /*3b10*/  IMAD R3, R0.reuse, R3, R11 ;  /* 0x0000000300037224 */ /* 0x040fe200078e020b */
[----:B------:R-:W-:Y:S01]  /*3b20*/  IADD3 R31, PT, PT, R31, R16, RZ ;  /* 0x000000101f1f7210 */ /* 0x000fe20007ffe0ff */
[----:B------:R-:W-:-:S02]  /*3b30*/  IMAD R51, R0, R51, R21 ;  /* 0x0000003300337224 */ /* 0x000fc400078e0215 */
[----:B------:R-:W-:Y:S01]  /*3b40*/  IMAD.IADD R21, R29, 0x1, R16 ;  /* 0x000000011d157824 */ /* 0x000fe200078e0210 */
[----:B------:R-:W-:Y:S01]  /*3b50*/  IADD3 R3, PT, PT, R3, R16, RZ ;  /* 0x0000001003037210 */ /* 0x000fe20007ffe0ff */
[----:B------:R-:W-:Y:S02]  /*3b60*/  IMAD.MOV R29, RZ, RZ, -R4 ;  /* 0x000000ffff1d7224 */ /* 0x000fe400078e0a04 */
[--C-:B------:R-:W-:Y:S02]  /*3b70*/  IMAD.IADD R43, R43, 0x1, R16.reuse ;  /* 0x000000012b2b7824 */ /* 0x100fe400078e0210 */
[----:B------:R-:W-:Y:S02]  /*3b80*/  IMAD R29, R0, R29, R13 ;  /* 0x0000001d001d7224 */ /* 0x000fe400078e020d */
[----:B------:R-:W-:Y:S01]  /*3b90*/  IMAD R37, R2, R17, R3 ;  /* 0x0000001102257224 */ /* 0x000fe200078e0203 */
[----:B0-----:R-:W-:Y:S01]  /*3ba0*/  MOV R3, UR9 ;  /* 0x0000000900037c02 */ /* 0x001fe20008000f00 */
[----:B------:R-:W-:-:S02]  /*3bb0*/  IMAD.IADD R2, R45, 0x1, R16 ;  /* 0x000000012d027824 */ /* 0x000fc400078e0210 */
[----:B------:R-:W-:Y:S02]  /*3bc0*/  IMAD.IADD R4, R4, 0x1, R15 ;  /* 0x0000000104047824 */ /* 0x000fe400078e020f */
[----:B------:R-:W-:Y:S02]  /*3bd0*/  IMAD.IADD R29, R29, 0x1, R16 ;  /* 0x000000011d1d7824 */ /* 0x000fe400078e0210 */
[-C--:B------:R-:W-:Y:S02]  /*3be0*/  IMAD R47, R32, R17.reuse, R43 ;  /* 0x00000011202f7224 */ /* 0x080fe400078e022b */
[--C-:B------:R-:W-:Y:S02]  /*3bf0*/  IMAD.IADD R22, R22, 0x1, R15.reuse ;  /* 0x0000000116167824 */ /* 0x100fe400078e020f */
[----:B------:R-:W-:Y:S02]  /*3c00*/  IMAD R43, R34, R17, R2 ;  /* 0x00000011222b7224 */ /* 0x000fe400078e0202 */
[----:B------:R-:W-:-:S02]  /*3c10*/  IMAD.IADD R20, R20, 0x1, R15 ;  /* 0x0000000114147824 */ /* 0x000fc400078e020f */
[--C-:B------:R-:W-:Y:S02]  /*3c20*/  IMAD.IADD R23, R23, 0x1, R16.reuse ;  /* 0x0000000117177824 */ /* 0x100fe400078e0210 */
[----:B------:R-:W-:Y:S02]  /*3c30*/  IMAD.U32 R2, RZ, RZ, UR8 ;  /* 0x00000008ff027e24 */ /* 0x000fe4000f8e00ff */
[--C-:B------:R-:W-:Y:S02]  /*3c40*/  IMAD.IADD R5, R5, 0x1, R16.reuse ;  /* 0x0000000105057824 */ /* 0x100fe400078e0210 */
[----:B------:R-:W-:Y:S02]  /*3c50*/  IMAD.IADD R24, R24, 0x1, R15 ;  /* 0x0000000118187824 */ /* 0x000fe400078e020f */
[----:B------:R-:W-:Y:S02]  /*3c60*/  IMAD.IADD R27, R41, 0x1, R16 ;  /* 0x00000001291b7824 */ /* 0x000fe400078e0210 */
[----:B------:R-:W-:-:S02]  /*3c70*/  IMAD R53, R4, R17, R29 ;  /* 0x0000001104357224 */ /* 0x000fc400078e021d */
[-C--:B------:R-:W-:Y:S02]  /*3c80*/  IMAD R45, R22, R17.reuse, R31 ;  /* 0x00000011162d7224 */ /* 0x080fe400078e021f */
[-C--:B------:R-:W-:Y:S02]  /*3c90*/  IMAD R41, R20, R17.reuse, R23 ;  /* 0x0000001114297224 */ /* 0x080fe400078e0217 */
[----:B------:R-:W-:Y:S02]  /*3ca0*/  IMAD R21, R18, R17, R21 ;  /* 0x0000001112157224 */ /* 0x000fe400078e0215 */
[----:B------:R-:W-:-:S04]  /*3cb0*/  IMAD.WIDE R22, R37, 0x4, R2 ;  /* 0x0000000425167825 */ /* 0x000fc800078e0202 */
[----:B------:R-:W-:Y:S02]  /*3cc0*/  IMAD.IADD R30, R30, 0x1, R15 ;  /* 0x000000011e1e7824 */ /* 0x000fe400078e020f */
[----:B------:R-:W-:Y:S02]  /*3cd0*/  IMAD R37, R40, R17, R5 ;  /* 0x0000001128257224 */ /* 0x000fe400078e0205 */
[----:B------:R-:W-:-:S04]  /*3ce0*/  IMAD.WIDE R18, R19, 0x4, R2 ;  /* 0x0000000413127825 */ /* 0x000fc800078e0202 */
[----:B------:R-:W-:Y:S02]  /*3cf0*/  IMAD R25, R24, R17, R25 ;  /* 0x0000001118197224 */ /* 0x000fe400078e0219 */
[----:B------:R-:W-:Y:S01]  /*3d00*/  IMAD.IADD R26, R26, 0x1, R15 ;  /* 0x000000011a1a7824 */ /* 0x000fe200078e020f */
[----:B------:R-:W2:Y:S01]  /*3d10*/  LDG.E R19, desc[UR6][R18.64] ;  /* 0x0000000612137981 */ /* 0x000ea2000c1e1900 */
[----:B------:R-:W-:Y:S02]  /*3d20*/  IMAD.IADD R35, R35, 0x1, R16 ;  /* 0x0000000123237824 */ /* 0x000fe400078e0210 */
[----:B------:R-:W-:-:S04]  /*3d30*/  IMAD.WIDE R4, R53, 0x4, R2 ;  /* 0x0000000435047825 */ /* 0x000fc800078e0202 */
[----:B------:R-:W-:Y:S01]  /*3d40*/  IMAD.IADD R36, R36, 0x1, R15 ;  /* 0x0000000124247824 */ /* 0x000fe200078e020f */
[----:B------:R-:W2:Y:S01]  /*3d50*/  LDG.E R32, desc[UR6][R4.64] ;  /* 0x0000000604207981 */ /* 0x000ea2000c1e1900 */
[----:B------:R-:W-:Y:S02]  /*3d60*/  IMAD.IADD R49, R49, 0x1, R16 ;  /* 0x0000000131317824 */ /* 0x000fe400078e0210 */
[-C--:B------:R-:W-:Y:S02]  /*3d70*/  IMAD R27, R30, R17.reuse, R27 ;  /* 0x000000111e1b7224 */ /* 0x080fe400078e021b */
[----:B------:R-:W-:Y:S01]  /*3d80*/  IMAD.IADD R28, R28, 0x1, R15 ;  /* 0x000000011c1c7824 */ /* 0x000fe200078e020f */
[----:B------:R0:W2:Y:S01]  /*3d90*/  LDG.E R30, desc[UR6][R22.64] ;  /* 0x00000006161e7981 */ /* 0x0000a2000c1e1900 */
[----:B------:R-:W-:Y:S02]  /*3da0*/  IMAD R35, R26, R17, R35 ;  /* 0x000000111a237224 */ /* 0x000fe400078e0223 */
[----:B------:R-:W-:-:S02]  /*3db0*/  IMAD.IADD R38, R38, 0x1, R15 ;  /* 0x0000000126267824 */ /* 0x000fc400078e020f */
[----:B------:R-:W-:-:S04]  /*3dc0*/  IMAD.WIDE R20, R21, 0x4, R2 ;  /* 0x0000000415147825 */ /* 0x000fc800078e0202 */
[----:B------:R-:W-:-:S04]  /*3dd0*/  IMAD.WIDE R24, R25, 0x4, R2 ;  /* 0x0000000419187825 */ /* 0x000fc800078e0202 */
[-C--:B------:R-:W-:Y:S01]  /*3de0*/  IMAD R29, R28, R17.reuse, R39 ;  /* 0x000000111c1d7224 */ /* 0x080fe200078e0227 */
[----:B------:R-:W-:Y:S01]  /*3df0*/  IADD3 R39, PT, PT, R51, R16, RZ ;  /* 0x0000001033277210 */ /* 0x000fe20007ffe0ff */
[-C--:B------:R-:W-:Y:S02]  /*3e00*/  IMAD R33, R36, R17.reuse, R33 ;  /* 0x0000001124217224 */ /* 0x080fe400078e0221 */
[----:B------:R-:W-:Y:S01]  /*3e10*/  IMAD R31, R38, R17, R49 ;  /* 0x00000011261f7224 */ /* 0x000fe200078e0231 */
[----:B------:R1:W3:Y:S01]  /*3e20*/  LDG.E R36, desc[UR6][R20.64] ;  /* 0x0000000614247981 */ /* 0x0002e2000c1e1900 */
[----:B------:R-:W-:-:S03]  /*3e30*/  IMAD.WIDE R26, R27, 0x4, R2 ;  /* 0x000000041b1a7825 */ /* 0x000fc600078e0202 */
[----:B------:R4:W3:Y:S01]  /*3e40*/  LDG.E R49, desc[UR6][R24.64] ;  /* 0x0000000618317981 */ /* 0x0008e2000c1e1900 */
[----:B------:R-:W-:-:S03]  /*3e50*/  IMAD.WIDE R34, R35, 0x4, R2 ;  /* 0x0000000423227825 */ /* 0x000fc600078e0202 */
[----:B------:R5:W3:Y:S01]  /*3e60*/  LDG.E R38, desc[UR6][R26.64] ;  /* 0x000000061a267981 */ /* 0x000ae2000c1e1900 */
[----:B0-----:R-:W-:-:S03]  /*3e70*/  IMAD.WIDE R22, R45, 0x4, R2 ;  /* 0x000000042d167825 */ /* 0x001fc600078e0202 */
[----:B------:R0:W3:Y:S01]  /*3e80*/  LDG.E R40, desc[UR6][R34.64] ;  /* 0x0000000622287981 */ /* 0x0000e2000c1e1900 */
[----:B------:R-:W-:-:S03]  /*3e90*/  IMAD.WIDE R28, R29, 0x4, R2 ;  /* 0x000000041d1c7825 */ /* 0x000fc600078e0202 */
[----:B------:R-:W3:Y:S01]  /*3ea0*/  LDG.E R22, desc[UR6][R22.64] ;  /* 0x0000000616167981 */ /* 0x000ee2000c1e1900 */
[----:B------:R-:W-:-:S03]  /*3eb0*/  IMAD.WIDE R44, R47, 0x4, R2 ;  /* 0x000000042f2c7825 */ /* 0x000fc600078e0202 */
[----:B------:R0:W3:Y:S01]  /*3ec0*/  LDG.E R18, desc[UR6][R28.64] ;  /* 0x000000061c127981 */ /* 0x0000e2000c1e1900 */
[----:B------:R-:W-:-:S03]  /*3ed0*/  IMAD.WIDE R4, R43, 0x4, R2 ;  /* 0x000000042b047825 */ /* 0x000fc600078e0202 */
[----:B------:R-:W3:Y:S01]  /*3ee0*/  LDG.E R44, desc[UR6][R44.64] ;  /* 0x000000062c2c7981 */ /* 0x000ee2000c1e1900 */
[----:B-1----:R-:W-:-:S03]  /*3ef0*/  IMAD.WIDE R20, R33, 0x4, R2 ;  /* 0x0000000421147825 */ /* 0x002fc600078e0202 */
[----:B------:R-:W3:Y:S01]  /*3f00*/  LDG.E R4, desc[UR6][R4.64] ;  /* 0x0000000604047981 */ /* 0x000ee2000c1e1900 */
[----:B----4-:R-:W-:-:S03]  /*3f10*/  IMAD.WIDE R24, R31, 0x4, R2 ;  /* 0x000000041f187825 */ /* 0x010fc600078e0202 */
[----:B------:R-:W4:Y:S01]  /*3f20*/  LDG.E R20, desc[UR6][R20.64] ;  /* 0x0000000614147981 */ /* 0x000f22000c1e1900 */
[----:B------:R-:W-:Y:S02]  /*3f30*/  IMAD.IADD R42, R42, 0x1, R15 ;  /* 0x000000012a2a7824 */ /* 0x000fe400078e020f */
[--C-:B-----5:R-:W-:Y:S01]  /*3f40*/  IMAD.WIDE R26, R41, 0x4, R2.reuse ;  /* 0x00000004291a7825 */ /* 0x120fe200078e0202 */
[----:B------:R-:W4:Y:S03]  /*3f50*/  LDG.E R24, desc[UR6][R24.64] ;  /* 0x0000000618187981 */ /* 0x000f26000c1e1900 */
[----:B0-----:R-:W-:Y:S02]  /*3f60*/  IMAD.WIDE R34, R37, 0x4, R2 ;  /* 0x0000000425227825 */ /* 0x001fe400078e0202 */
[----:B------:R-:W5:Y:S02]  /*3f70*/  LDG.E R26, desc[UR6][R26.64] ;  /* 0x000000061a1a7981 */ /* 0x000f64000c1e1900 */
[----:B------:R-:W-:-:S02]  /*3f80*/  IMAD R39, R42, R17, R39 ;  /* 0x000000112a277224 */ /* 0x000fc400078e0227 */
[----:B------:R-:W5:Y:S02]  /*3f90*/  LDG.E R34, desc[UR6][R34.64] ;  /* 0x0000000622227981 */ /* 0x000f64000c1e1900 */
[----:B------:R-:W-:-:S06]  /*3fa0*/  IMAD.WIDE R28, R39, 0x4, R2 ;  /* 0x00000004271c7825 */ /* 0x000fcc00078e0202 */
[----:B------:R-:W5:Y:S01]  /*3fb0*/  LDG.E R28, desc[UR6][R28.64] ;  /* 0x000000061c1c7981 */ /* 0x000f62000c1e1900 */
[----:B------:R-:W-:-:S04]  /*3fc0*/  UIADD3 UR8, UP0, UPT, UR4, -0x1000, URZ ;  /* 0xfffff00004087890 */ /* 0x000fc8000ff1e0ff */
[----:B------:R-:W-:Y:S02]  /*3fd0*/  UIADD3.X UR9, UPT, UPT, UR5, -0x1, URZ, UP0, !UPT ;  /* 0xffffffff05097890 */ /* 0x000fe400087fe4ff */
[----:B------:R-:W-:-:S04]  /*3fe0*/  UISETP.GE.U32.AND UP0, UPT, UR8, 0x1000, UPT ;  /* 0x000010000800788c */ /* 0x000fc8000bf06070 */
[----:B------:R-:W-:Y:S01]  /*3ff0*/  UISETP.GE.U32.AND.EX UP0, UPT, UR9, URZ, UPT, UP0 ;  /* 0x000000ff0900728c */ /* 0x000fe2000bf06100 */
[----:B------:R-:W-:Y:S02]  /*4000*/  MOV R46, RZ ;  /* 0x000000ff002e7202 */ /* 0x000fe40000000f00 */
[----:B--2---:R-:W-:-:S04]  /*4010*/  IADD3 R19, PT, PT, R19, R32, R30 ;  /* 0x0000002013137210 */ /* 0x004fc80007ffe01e */
[----:B---3--:R-:W-:-:S04]  /*4020*/  IADD3 R19, PT, PT, R49, R36, R19 ;  /* 0x0000002431137210 */ /* 0x008fc80007ffe013 */
[----:B------:R-:W-:-:S04]  /*4030*/  IADD3 R19, PT, PT, R40, R38, R19 ;  /* 0x0000002628137210 */ /* 0x000fc80007ffe013 */
[----:B------:R-:W-:-:S04]  /*4040*/  IADD3 R19, PT, PT, R22, R18, R19 ;  /* 0x0000001216137210 */ /* 0x000fc80007ffe013 */
[----:B------:R-:W-:-:S04]  /*4050*/  IADD3 R19, PT, PT, R4, R44, R19 ;  /* 0x0000002c04137210 */ /* 0x000fc80007ffe013 */
[----:B----4-:R-:W-:Y:S01]  /*4060*/  IADD3 R19, PT, PT, R24, R20, R19 ;  /* 0x0000001418137210 */ /* 0x010fe20007ffe013 */
[----:B------:R-:W-:-:S03]  /*4070*/  IMAD.MOV.U32 R18, RZ, RZ, 0x1000 ;  /* 0x00001000ff127424 */ /* 0x000fc600078e00ff */
[----:B-----5:R-:W-:-:S05]  /*4080*/  IADD3 R19, PT, PT, R34, R26, R19 ;  /* 0x0000001a22137210 */ /* 0x020fca0007ffe013 */
[----:B------:R-:W-:Y:S01]  /*4090*/  IMAD.IADD R19, R28, 0x1, R19 ;  /* 0x000000011c137824 */ /* 0x000fe200078e0213 */
[----:B------:R-:W-:Y:S06]  /*40a0*/  BRA.U !UP0, `(.L_x_102) ;  /* 0x0000001908047547 */ /* 0x000fec000b800000 */
[----:B------:R-:W-:Y:S01]  /*40b0*/  IMAD.MOV.U32 R18, RZ, RZ, 0x1000 ;  /* 0x00001000ff127424 */ /* 0x000fe200078e00ff */
[----:B------:R-:W0:Y:S01]  /*40c0*/  LDCU UR10, c[0x0][0x390] ;  /* 0x00007200ff0a77ac */ /* 0x000e220008000800 */
[----:B------:R-:W-:Y:S01]  /*40d0*/  IMAD.MOV.U32 R46, RZ, RZ, RZ ;  /* 0x000000ffff2e7224 */ /* 0x000fe200078e00ff */
[----:B------:R-:W1:Y:S01]  /*40e0*/  LDCU UR11, c[0x0][0x384] ;  /* 0x00007080ff0b77ac */ /* 0x000e620008000800 */
[----:B------:R-:W2:Y:S01]  /*40f0*/  LDCU.64 UR14, c[0x0][0x398] ;  /* 0x00007300ff0e77ac */ /* 0x000ea20008000a00 */
[----:B------:R-:W3:Y:S01]  /*4100*/  LDCU.64 UR12, c[0x0][0x388] ;  /* 0x00007100ff0c77ac */ /* 0x000ee20008000a00 */
[----:B------:R-:W4:Y:S01]  /*4110*/  LDCU.64 UR4, c[0x0][0x3a8] ;  /* 0x00007500ff0477ac */ /* 0x000f220008000a00 */
[----:B------:R-:W-:Y:S02]  /*4120*/  NOP ;  /* 0x0000000000007918 */ /* 0x000fe40000000000 */
.L_x_104:
[----:B0-----:R-:W-:Y:S01]  /*4130*/  MOV R0, UR10 ;  /* 0x0000000a00007c02 */ /* 0x001fe20008000f00 */
[--C-:B------:R-:W-:Y:S02]  /*4140*/  IMAD.IADD R3, R11, 0x1, R18.reuse ;  /* 0x000000010b037824 */ /* 0x100fe400078e0212 */
[----:B------:R-:W-:Y:S01]  /*4150*/  IMAD.IADD R41, R13, 0x1, R18 ;  /* 0x000000010d297824 */ /* 0x000fe200078e0212 */
[----:B------:R-:W-:Y:S01]  /*4160*/  IABS R6, R0 ;  /* 0x0000000000067213 */ /* 0x000fe20000000000 */
[----:B------:R-:W-:Y:S01]  /*4170*/  IMAD.MOV.U32 R14, RZ, RZ, RZ ;  /* 0x000000ffff0e7224 */ /* 0x000fe200078e00ff */
[----:B------:R-:W-:Y:S01]  /*4180*/  IABS R17, R3 ;  /* 0x0000000300117213 */ /* 0x000fe20000000000 */
[C---:B------:R-:W-:Y:S01]  /*4190*/  VIADD R36, R3.reuse, 0x300 ;  /* 0x0000030003247836 */ /* 0x040fe20000000000 */
[----:B------:R-:W0:Y:S01]  /*41a0*/  I2F.RP R4, R6 ;  /* 0x0000000600047306 */ /* 0x000e220000209400 */
[C---:B------:R-:W-:Y:S01]  /*41b0*/  IADD3 R39, PT, PT, R3.reuse, 0x200, RZ ;  /* 0x0000020003277810 */ /* 0x040fe20007ffe0ff */
[C---:B------:R-:W-:Y:S01]  /*41c0*/  VIADD R43, R3.reuse, 0x500 ;  /* 0x00000500032b7836 */ /* 0x040fe20000000000 */
[----:B------:R-:W-:Y:S01]  /*41d0*/  IADD3 R37, PT, PT, R3, 0x400, RZ ;  /* 0x0000040003257810 */ /* 0x000fe20007ffe0ff */
[----:B------:R-:W-:Y:S01]  /*41e0*/  IMAD.HI.U32 R5, R12, R17, RZ ;  /* 0x000000110c057227 */ /* 0x000fe200078e00ff */
[----:B------:R-:W-:-:S02]  /*41f0*/  IABS R21, R39 ;  /* 0x0000002700157213 */ /* 0x000fc40000000000 */
[----:B------:R-:W-:Y:S01]  /*4200*/  IABS R23, R43 ;  /* 0x0000002b00177213 */ /* 0x000fe20000000000 */
[----:B------:R-:W-:Y:S01]  /*4210*/  VIADD R49, R3, 0x700 ;  /* 0x0000070003317836 */ /* 0x000fe20000000000 */
[----:B------:R-:W-:Y:S01]  /*4220*/  IADD3 R2, PT, PT, -R5, RZ, RZ ;  /* 0x000000ff05027210 */ /* 0x000fe20007ffe1ff */
[C---:B------:R-:W-:Y:S01]  /*4230*/  VIADD R47, R3.reuse, 0x800 ;  /* 0x00000800032f7836 */ /* 0x040fe20000000000 */
[C---:B------:R-:W-:Y:S02]  /*4240*/  IADD3 R51, PT, PT, R3.reuse, 0x600, RZ ;  /* 0x0000060003337810 */ /* 0x040fe40007ffe0ff */
[----:B------:R-:W-:Y:S01]  /*4250*/  IADD3 R45, PT, PT, R3, 0x900, RZ ;  /* 0x00000900032d7810 */ /* 0x000fe20007ffe0ff */
[----:B------:R-:W-:Y:S01]  /*4260*/  IMAD R17, R6, R2, R17 ;  /* 0x0000000206117224 */ /* 0x000fe200078e0211 */
[----:B0-----:R-:W0:Y:S01]  /*4270*/  MUFU.RCP R4, R4 ;  /* 0x0000000400047308 */ /* 0x001e220000001000 */
[----:B------:R-:W-:Y:S02]  /*4280*/  IABS R2, R41 ;  /* 0x0000002900027213 */ /* 0x000fe40000000000 */
[----:B------:R-:W-:-:S02]  /*4290*/  IABS R25, R47 ;  /* 0x0000002f00197213 */ /* 0x000fc40000000000 */
[----:B------:R-:W-:Y:S02]  /*42a0*/  ISETP.GT.U32.AND P1, PT, R10, R17, PT ;  /* 0x000000110a00720c */ /* 0x000fe40003f24070 */
[----:B------:R-:W-:Y:S02]  /*42b0*/  IABS R27, R45 ;  /* 0x0000002d001b7213 */ /* 0x000fe40000000000 */
[C---:B------:R-:W-:Y:S02]  /*42c0*/  IADD3 R33, PT, PT, R3.reuse, 0xb00, RZ ;  /* 0x00000b0003217810 */ /* 0x040fe40007ffe0ff */
[----:B------:R-:W-:Y:S02]  /*42d0*/  IADD3 R29, PT, PT, R3, 0xc00, RZ ;  /* 0x00000c00031d7810 */ /* 0x000fe40007ffe0ff */
[-C--:B------:R-:W-:Y:S01]  /*42e0*/  LOP3.LUT R16, R33, R0.reuse, RZ, 0x3c, !PT ;  /* 0x0000000021107212 */ /* 0x080fe200078e3cff */
[----:B0-----:R-:W-:Y:S01]  /*42f0*/  VIADD R9, R4, 0xffffffe ;  /* 0x0ffffffe04097836 */ /* 0x001fe20000000000 */
[----:B------:R-:W-:-:S03]  /*4300*/  LOP3.LUT R4, R41, R0, RZ, 0x3c, !PT ;  /* 0x0000000029047212 */ /* 0x000fc600078e3cff */
[--C-:B------:R-:W-:Y:S01]  /*4310*/  @!P1 IMAD.IADD R17, R17, 0x1, -R6.reuse ;  /* 0x0000000111119824 */ /* 0x100fe200078e0a06 */
[----:B------:R-:W-:Y:S02]  /*4320*/  @!P1 IADD3 R5, PT, PT, R5, 0x1, RZ ;  /* 0x0000000105059810 */ /* 0x000fe40007ffe0ff */
[----:B------:R-:W-:Y:S01]  /*4330*/  ISETP.GE.AND P3, PT, R4, RZ, PT ;  /* 0x000000ff0400720c */ /* 0x000fe20003f66270 */
[----:B------:R-:W0:Y:S01]  /*4340*/  F2I.FTZ.U32.TRUNC.NTZ R9, R9 ;  /* 0x0000000900097305 */ /* 0x000e22000021f000 */
[----:B------:R-:W-:Y:S01]  /*4350*/  ISETP.GE.U32.AND P4, PT, R17, R10, PT ;  /* 0x0000000a1100720c */ /* 0x000fe20003f86070 */
[----:B------:R-:W-:Y:S01]  /*4360*/  IMAD.MOV.U32 R10, RZ, RZ, R6 ;  /* 0x000000ffff0a7224 */ /* 0x000fe200078e0006 */
[----:B------:R-:W-:-:S04]  /*4370*/  LOP3.LUT R4, R39, R0, RZ, 0x3c, !PT ;  /* 0x0000000027047212 */ /* 0x000fc800078e3cff */
[----:B------:R-:W-:Y:S02]  /*4380*/  ISETP.GE.AND P2, PT, R4, RZ, PT ;  /* 0x000000ff0400720c */ /* 0x000fe40003f46270 */
[----:B------:R-:W-:-:S05]  /*4390*/  IABS R4, R37 ;  /* 0x0000002500047213 */ /* 0x000fca0000000000 */
[----:B------:R-:W-:Y:S01]  /*43a0*/  @P4 IADD3 R5, PT, PT, R5, 0x1, RZ ;  /* 0x0000000105054810 */ /* 0x000fe20007ffe0ff */
[----:B0-----:R-:W-:Y:S02]  /*43b0*/  IMAD R8, R9, R6, RZ ;  /* 0x0000000609087224 */ /* 0x001fe400078e02ff */
[----:B------:R-:W-:Y:S02]  /*43c0*/  IMAD.MOV.U32 R15, RZ, RZ, R9 ;  /* 0x000000ffff0f7224 */ /* 0x000fe400078e0009 */
[----:B------:R-:W-:-:S04]  /*43d0*/  IMAD.MOV R8, RZ, RZ, -R8 ;  /* 0x000000ffff087224 */ /* 0x000fc800078e0a08 */
[----:B------:R-:W-:Y:S01]  /*43e0*/  IMAD.HI.U32 R12, R9, R8, R14 ;  /* 0x00000008090c7227 */ /* 0x000fe200078e000e */
[----:B------:R-:W-:Y:S02]  /*43f0*/  MOV R15, R2 ;  /* 0x00000002000f7202 */ /* 0x000fe40000000f00 */
[----:B------:R-:W-:-:S03]  /*4400*/  LOP3.LUT R14, R45, R0, RZ, 0x3c, !PT ;  /* 0x000000002d0e7212 */ /* 0x000fc600078e3cff */
[----:B------:R-:W-:-:S04]  /*4410*/  IMAD.HI.U32 R32, R12, R15, RZ ;  /* 0x0000000f0c207227 */ /* 0x000fc800078e00ff */
[----:B------:R-:W-:Y:S02]  /*4420*/  IMAD.MOV R2, RZ, RZ, -R32 ;  /* 0x000000ffff027224 */ /* 0x000fe400078e0a20 */
[----:B------:R-:W-:-:S04]  /*4430*/  IMAD.HI.U32 R34, R12, R21, RZ ;  /* 0x000000150c227227 */ /* 0x000fc800078e00ff */
[----:B------:R-:W-:Y:S01]  /*4440*/  IMAD R15, R6, R2, R15 ;  /* 0x00000002060f7224 */ /* 0x000fe200078e020f */
[----:B------:R-:W-:Y:S01]  /*4450*/  IADD3 R17, PT, PT, -R34, RZ, RZ ;  /* 0x000000ff22117210 */ /* 0x000fe20007ffe1ff */
[----:B------:R-:W-:Y:S01]  /*4460*/  IMAD.HI.U32 R28, R12, R23, RZ ;  /* 0x000000170c1c7227 */ /* 0x000fe200078e00ff */
[----:B------:R-:W-:Y:S02]  /*4470*/  LOP3.LUT R2, R3, R0, RZ, 0x3c, !PT ;  /* 0x0000000003027212 */ /* 0x000fe400078e3cff */
[----:B------:R-:W-:Y:S01]  /*4480*/  ISETP.GT.U32.AND P5, PT, R10, R15, PT ;  /* 0x0000000f0a00720c */ /* 0x000fe20003fa4070 */
[----:B------:R-:W-:Y:S01]  /*4490*/  IMAD R17, R6, R17, R21 ;  /* 0x0000001106117224 */ /* 0x000fe200078e0215 */
[----:B------:R-:W-:Y:S01]  /*44a0*/  IABS R21, R36 ;  /* 0x0000002400157213 */ /* 0x000fe20000000000 */
[----:B------:R-:W-:Y:S01]  /*44b0*/  IMAD.HI.U32 R57, R12, R25, RZ ;  /* 0x000000190c397227 */ /* 0x000fe200078e00ff */
[----:B------:R-:W-:Y:S02]  /*44c0*/  ISETP.GE.AND P0, PT, R2, RZ, PT ;  /* 0x000000ff0200720c */ /* 0x000fe40003f06270 */
[----:B------:R-:W-:Y:S01]  /*44d0*/  ISETP.GT.U32.AND P6, PT, R10, R17, PT ;  /* 0x000000110a00720c */ /* 0x000fe20003fc4070 */
[----:B------:R-:W-:-:S04]  /*44e0*/  IMAD.HI.U32 R24, R12, R21, RZ ;  /* 0x000000150c187227 */ /* 0x000fc800078e00ff */
[----:B------:R-:W-:Y:S02]  /*44f0*/  IMAD.MOV R2, RZ, RZ, -R24 ;  /* 0x000000ffff027224 */ /* 0x000fe400078e0a18 */
[----:B------:R-:W-:Y:S02]  /*4500*/  @!P5 IMAD.IADD R15, R15, 0x1, -R6 ;  /* 0x000000010f0fd824 */ /* 0x000fe400078e0a06 */
[----:B------:R-:W-:Y:S02]  /*4510*/  @!P5 VIADD R32, R32, 0x1 ;  /* 0x000000012020d836 */ /* 0x000fe40000000000 */
[----:B------:R-:W-:Y:S01]  /*4520*/  IMAD.HI.U32 R55, R12, R27, RZ ;  /* 0x0000001b0c377227 */ /* 0x000fe200078e00ff */
[----:B------:R-:W-:-:S03]  /*4530*/  ISETP.GE.U32.AND P1, PT, R15, R10, PT ;  /* 0x0000000a0f00720c */ /* 0x000fc60003f26070 */
[----:B------:R-:W-:Y:S01]  /*4540*/  IMAD R15, R6, R2, R21 ;  /* 0x00000002060f7224 */ /* 0x000fe200078e0215 */
[----:B------:R-:W-:Y:S01]  /*4550*/  LOP3.LUT R2, R36, R0, RZ, 0x3c, !PT ;  /* 0x0000000024027212 */ /* 0x000fe200078e3cff */
[----:B------:R-:W-:Y:S02]  /*4560*/  @!P6 IMAD.IADD R17, R17, 0x1, -R6 ;  /* 0x000000011111e824 */ /* 0x000fe400078e0a06 */
[----:B------:R-:W-:Y:S01]  /*4570*/  IMAD.MOV.U32 R21, RZ, RZ, R4 ;  /* 0x000000ffff157224 */ /* 0x000fe200078e0004 */
[----:B------:R-:W-:Y:S01]  /*4580*/  ISETP.GT.U32.AND P5, PT, R10, R15, PT ;  /* 0x0000000f0a00720c */ /* 0x000fe20003fa4070 */
[----:B------:R-:W-:Y:S01]  /*4590*/  @!P6 VIADD R34, R34, 0x1 ;  /* 0x000000012222e836 */ /* 0x000fe20000000000 */
[----:B------:R-:W-:Y:S01]  /*45a0*/  ISETP.GE.U32.AND P4, PT, R17, R10, PT ;  /* 0x0000000a1100720c */ /* 0x000fe20003f86070 */
[----:B------:R-:W-:Y:S01]  /*45b0*/  IMAD.HI.U32 R30, R12, R21, RZ ;  /* 0x000000150c1e7227 */ /* 0x000fe200078e00ff */
[----:B------:R-:W-:-:S03]  /*45c0*/  LOP3.LUT R4, R37, R0, RZ, 0x3c, !PT ;  /* 0x0000000025047212 */ /* 0x000fc600078e3cff */
[----:B------:R-:W-:Y:S01]  /*45d0*/  @P1 VIADD R32, R32, 0x1 ;  /* 0x0000000120201836 */ /* 0x000fe20000000000 */
[----:B------:R-:W-:Y:S01]  /*45e0*/  IADD3 R17, PT, PT, -R30, RZ, RZ ;  /* 0x000000ff1e117210 */ /* 0x000fe20007ffe1ff */
[----:B------:R-:W-:Y:S01]  /*45f0*/  @!P0 IMAD.MOV R5, RZ, RZ, -R5 ;  /* 0x000000ffff058224 */ /* 0x000fe200078e0a05 */
[----:B------:R-:W-:Y:S02]  /*4600*/  ISETP.GE.AND P1, PT, R2, RZ, PT ;  /* 0x000000ff0200720c */ /* 0x000fe40003f26270 */
[----:B------:R-:W-:Y:S01]  /*4610*/  @!P3 IADD3 R32, PT, PT, -R32, RZ, RZ ;  /* 0x000000ff2020b210 */ /* 0x000fe20007ffe1ff */
[----:B------:R-:W-:Y:S01]  /*4620*/  @!P5 IMAD.IADD R15, R15, 0x1, -R6 ;  /* 0x000000010f0fd824 */ /* 0x000fe200078e0a06 */
[----:B------:R-:W-:Y:S01]  /*4630*/  @!P5 IADD3 R24, PT, PT, R24, 0x1, RZ ;  /* 0x000000011818d810 */ /* 0x000fe20007ffe0ff */
[----:B------:R-:W-:Y:S01]  /*4640*/  IMAD R17, R6, R17, R21 ;  /* 0x0000001106117224 */ /* 0x000fe200078e0215 */
[----:B------:R-:W-:Y:S01]  /*4650*/  IABS R21, R51 ;  /* 0x0000003300157213 */ /* 0x000fe20000000000 */
[----:B------:R-:W-:Y:S01]  /*4660*/  @P4 VIADD R34, R34, 0x1 ;  /* 0x0000000122224836 */ /* 0x000fe20000000000 */
[----:B------:R-:W-:Y:S01]  /*4670*/  ISETP.GE.U32.AND P3, PT, R15, R10, PT ;  /* 0x0000000a0f00720c */ /* 0x000fe20003f66070 */
[----:B------:R-:W-:Y:S01]  /*4680*/  IMAD.MOV R15, RZ, RZ, -R28 ;  /* 0x000000ffff0f7224 */ /* 0x000fe200078e0a1c */
[----:B------:R-:W-:Y:S01]  /*4690*/  ISETP.GT.U32.AND P4, PT, R10, R17, PT ;  /* 0x000000110a00720c */ /* 0x000fe20003f84070 */
[----:B------:R-:W-:Y:S01]  /*46a0*/  IMAD.HI.U32 R61, R12, R21, RZ ;  /* 0x000000150c3d7227 */ /* 0x000fe200078e00ff */
[----:B------:R-:W-:-:S02]  /*46b0*/  LOP3.LUT R2, R43, R0, RZ, 0x3c, !PT ;  /* 0x000000002b027212 */ /* 0x000fc400078e3cff */
[----:B------:R-:W-:Y:S01]  /*46c0*/  ISETP.GE.AND P6, PT, R4, RZ, PT ;  /* 0x000000ff0400720c */ /* 0x000fe20003fc6270 */
[----:B------:R-:W-:Y:S01]  /*46d0*/  IMAD R15, R6, R15, R23 ;  /* 0x0000000f060f7224 */ /* 0x000fe200078e0217 */
[----:B------:R-:W-:Y:S01]  /*46e0*/  IABS R23, R49 ;  /* 0x0000003100177213 */ /* 0x000fe20000000000 */
[----:B------:R-:W-:Y:S01]  /*46f0*/  @!P2 IMAD.MOV R34, RZ, RZ, -R34 ;  /* 0x000000ffff22a224 */ /* 0x000fe200078e0a22 */
[----:B------:R-:W-:Y:S02]  /*4700*/  ISETP.GE.AND P2, PT, R2, RZ, PT ;  /* 0x000000ff0200720c */ /* 0x000fe40003f46270 */
[-C--:B------:R-:W-:Y:S01]  /*4710*/  LOP3.LUT R2, R49, R0.reuse, RZ, 0x3c, !PT ;  /* 0x0000000031027212 */ /* 0x080fe200078e3cff */
[----:B------:R-:W-:Y:S01]  /*4720*/  IMAD.HI.U32 R59, R12, R23, RZ ;  /* 0x000000170c3b7227 */ /* 0x000fe200078e00ff */
[----:B------:R-:W-:Y:S02]  /*4730*/  @P3 IADD3 R24, PT, PT, R24, 0x1, RZ ;  /* 0x0000000118183810 */ /* 0x000fe40007ffe0ff */
[----:B------:R-:W-:Y:S01]  /*4740*/  ISETP.GE.AND P0, PT, R2, RZ, PT ;  /* 0x000000ff0200720c */ /* 0x000fe20003f06270 */
[----:B------:R-:W-:Y:S01]  /*4750*/  @!P4 IMAD.IADD R17, R17, 0x1, -R6 ;  /* 0x000000011111c824 */ /* 0x000fe200078e0a06 */
[----:B------:R-:W-:Y:S01]  /*4760*/  LOP3.LUT R2, R47, R0, RZ, 0x3c, !PT ;  /* 0x000000002f027212 */ /* 0x000fe200078e3cff */
[----:B------:R-:W-:Y:S01]  /*4770*/  @!P1 IMAD.MOV R24, RZ, RZ, -R24 ;  /* 0x000000ffff189224 */ /* 0x000fe200078e0a18 */
[----:B------:R-:W-:Y:S01]  /*4780*/  ISETP.GT.U32.AND P1, PT, R10, R15, PT ;  /* 0x0000000f0a00720c */ /* 0x000fe20003f24070 */
[----:B------:R-:W-:Y:S01]  /*4790*/  @!P4 VIADD R30, R30, 0x1 ;  /* 0x000000011e1ec836 */ /* 0x000fe20000000000 */
[----:B------:R-:W-:Y:S01]  /*47a0*/  ISETP.GE.U32.AND P3, PT, R17, R10, PT ;  /* 0x0000000a1100720c */ /* 0x000fe20003f66070 */
[----:B------:R-:W-:Y:S01]  /*47b0*/  IMAD.MOV R17, RZ, RZ, -R61 ;  /* 0x000000ffff117224 */ /* 0x000fe200078e0a3d */
[----:B------:R-:W-:-:S03]  /*47c0*/  LOP3.LUT R4, R51, R0, RZ, 0x3c, !PT ;  /* 0x0000000033047212 */ /* 0x000fc600078e3cff */
[----:B------:R-:W-:Y:S01]  /*47d0*/  IMAD R17, R6, R17, R21 ;  /* 0x0000001106117224 */ /* 0x000fe200078e0215 */
[----:B------:R-:W-:Y:S02]  /*47e0*/  IADD3 R21, PT, PT, -R59, RZ, RZ ;  /* 0x000000ff3b157210 */ /* 0x000fe40007ffe1ff */
[----:B------:R-:W-:-:S03]  /*47f0*/  ISETP.GE.AND P5, PT, R4, RZ, PT ;  /* 0x000000ff0400720c */ /* 0x000fc60003fa6270 */
[----:B------:R-:W-:Y:S02]  /*4800*/  @!P1 IMAD.IADD R15, R15, 0x1, -R6 ;  /* 0x000000010f0f9824 */ /* 0x000fe400078e0a06 */
[----:B------:R-:W-:Y:S01]  /*4810*/  IMAD R21, R6, R21, R23 ;  /* 0x0000001506157224 */ /* 0x000fe200078e0217 */
[----:B------:R-:W-:Y:S01]  /*4820*/  @P3 IADD3 R30, PT, PT, R30, 0x1, RZ ;  /* 0x000000011e1e3810 */ /* 0x000fe20007ffe0ff */
[----:B------:R-:W-:Y:S01]  /*4830*/  @!P1 VIADD R28, R28, 0x1 ;  /* 0x000000011c1c9836 */ /* 0x000fe20000000000 */
[----:B------:R-:W-:Y:S01]  /*4840*/  ISETP.GE.U32.AND P4, PT, R15, R10, PT ;  /* 0x0000000a0f00720c */ /* 0x000fe20003f86070 */
[----:B------:R-:W-:Y:S01]  /*4850*/  IMAD.MOV R15, RZ, RZ, -R57 ;  /* 0x000000ffff0f7224 */ /* 0x000fe200078e0a39 */
[C---:B------:R-:W-:Y:S01]  /*4860*/  ISETP.GT.U32.AND P3, PT, R10.reuse, R17, PT ;  /* 0x000000110a00720c */ /* 0x040fe20003f64070 */
[----:B------:R-:W-:Y:S01]  /*4870*/  IMAD.MOV R23, RZ, RZ, -R55 ;  /* 0x000000ffff177224 */ /* 0x000fe200078e0a37 */
[----:B------:R-:W-:Y:S01]  /*4880*/  ISETP.GT.U32.AND P1, PT, R10, R21, PT ;  /* 0x000000150a00720c */ /* 0x000fe20003f24070 */
[----:B------:R-:W-:Y:S01]  /*4890*/  IMAD R15, R6, R15, R25 ;  /* 0x0000000f060f7224 */ /* 0x000fe200078e0219 */
[----:B------:R-:W-:Y:S01]  /*48a0*/  @!P6 IADD3 R30, PT, PT, -R30, RZ, RZ ;  /* 0x000000ff1e1ee210 */ /* 0x000fe20007ffe1ff */
[----:B------:R-:W-:Y:S01]  /*48b0*/  IMAD R23, R6, R23, R27 ;  /* 0x0000001706177224 */ /* 0x000fe200078e021b */
[----:B------:R-:W-:Y:S01]  /*48c0*/  ISETP.GE.AND P6, PT, R2, RZ, PT ;  /* 0x000000ff0200720c */ /* 0x000fe20003fc6270 */
[----:B------:R-:W-:Y:S01]  /*48d0*/  VIADD R27, R3, 0xa00 ;  /* 0x00000a00031b7836 */ /* 0x000fe20000000000 */
[----:B------:R-:W-:-:S03]  /*48e0*/  IABS R2, R33 ;  /* 0x0000002100027213 */ /* 0x000fc60000000000 */
[----:B------:R-:W-:Y:S01]  /*48f0*/  @P4 VIADD R28, R28, 0x1 ;  /* 0x000000011c1c4836 */ /* 0x000fe20000000000 */
[----:B------:R-:W-:Y:S01]  /*4900*/  IABS R25, R27 ;  /* 0x0000001b00197213 */ /* 0x000fe20000000000 */
[--C-:B------:R-:W-:Y:S01]  /*4910*/  @!P3 IMAD.IADD R17, R17, 0x1, -R6.reuse ;  /* 0x000000011111b824 */ /* 0x100fe200078e0a06 */
[----:B------:R-:W-:Y:S01]  /*4920*/  @!P3 IADD3 R61, PT, PT, R61, 0x1, RZ ;  /* 0x000000013d3db810 */ /* 0x000fe20007ffe0ff */
[----:B------:R-:W-:Y:S02]  /*4930*/  @!P1 IMAD.IADD R21, R21, 0x1, -R6 ;  /* 0x0000000115159824 */ /* 0x000fe400078e0a06 */
[----:B------:R-:W-:Y:S01]  /*4940*/  @!P2 IMAD.MOV R28, RZ, RZ, -R28 ;  /* 0x000000ffff1ca224 */ /* 0x000fe200078e0a1c */
[-C--:B------:R-:W-:Y:S01]  /*4950*/  ISETP.GE.U32.AND P4, PT, R17, R10.reuse, PT ;  /* 0x0000000a1100720c */ /* 0x080fe20003f86070 */
[----:B------:R-:W-:Y:S01]  /*4960*/  @!P1 VIADD R59, R59, 0x1 ;  /* 0x000000013b3b9836 */ /* 0x000fe20000000000 */
[----:B------:R-:W-:Y:S01]  /*4970*/  ISETP.GT.U32.AND P2, PT, R10, R15, PT ;  /* 0x0000000f0a00720c */ /* 0x000fe20003f44070 */
[----:B------:R-:W-:Y:S01]  /*4980*/  IMAD.HI.U32 R53, R12, R25, RZ ;  /* 0x000000190c357227 */ /* 0x000fe200078e00ff */
[----:B------:R-:W-:-:S02]  /*4990*/  ISETP.GE.U32.AND P3, PT, R21, R10, PT ;  /* 0x0000000a1500720c */ /* 0x000fc40003f66070 */
[----:B------:R-:W-:Y:S01]  /*49a0*/  MOV R17, R2 ;  /* 0x0000000200117202 */ /* 0x000fe20000000f00 */
[----:B------:R-:W-:Y:S01]  /*49b0*/  IMAD.MOV R2, RZ, RZ, -R53 ;  /* 0x000000ffff027224 */ /* 0x000fe200078e0a35 */
[----:B------:R-:W-:Y:S01]  /*49c0*/  ISETP.GE.AND P1, PT, R14, RZ, PT ;  /* 0x000000ff0e00720c */ /* 0x000fe20003f26270 */
[----:B------:R-:W-:Y:S02]  /*49d0*/  VIADD R21, R3, 0xd00 ;  /* 0x00000d0003157836 */ /* 0x000fe40000000000 */
[----:B------:R-:W-:-:S04]  /*49e0*/  IMAD.HI.U32 R31, R12, R17, RZ ;  /* 0x000000110c1f7227 */ /* 0x000fc800078e00ff */
[----:B------:R-:W-:Y:S01]  /*49f0*/  @P4 VIADD R61, R61, 0x1 ;  /* 0x000000013d3d4836 */ /* 0x000fe20000000000 */
[----:B------:R-:W-:Y:S01]  /*4a00*/  ISETP.GT.U32.AND P4, PT, R10, R23, PT ;  /* 0x000000170a00720c */ /* 0x000fe20003f84070 */
[----:B------:R-:W-:Y:S01]  /*4a10*/  @!P2 IMAD.IADD R15, R15, 0x1, -R6 ;  /* 0x000000010f0fa824 */ /* 0x000fe200078e0a06 */
[----:B------:R-:W-:Y:S01]  /*4a20*/  IADD3 R4, PT, PT, -R31, RZ, RZ ;  /* 0x000000ff1f047210 */ /* 0x000fe20007ffe1ff */
[----:B------:R-:W-:Y:S01]  /*4a30*/  @P3 VIADD R59, R59, 0x1 ;  /* 0x000000013b3b3836 */ /* 0x000fe20000000000 */
[----:B------:R-:W-:Y:S01]  /*4a40*/  @!P2 IADD3 R57, PT, PT, R57, 0x1, RZ ;  /* 0x000000013939a810 */ /* 0x000fe20007ffe0ff */
[C---:B------:R-:W-:Y:S01]  /*4a50*/  IMAD R25, R6.reuse, R2, R25 ;  /* 0x0000000206197224 */ /* 0x040fe200078e0219 */
[----:B------:R-:W-:Y:S01]  /*4a60*/  ISETP.GE.U32.AND P3, PT, R15, R10, PT ;  /* 0x0000000a0f00720c */ /* 0x000fe20003f66070 */
[----:B------:R-:W-:Y:S01]  /*4a70*/  IMAD R2, R6, R4, R17 ;  /* 0x0000000406027224 */ /* 0x000fe200078e0211 */
[----:B------:R-:W-:Y:S01]  /*4a80*/  IABS R15, R29 ;  /* 0x0000001d000f7213 */ /* 0x000fe20000000000 */
[----:B------:R-:W-:Y:S01]  /*4a90*/  @!P0 IMAD.MOV R59, RZ, RZ, -R59 ;  /* 0x000000ffff3b8224 */ /* 0x000fe200078e0a3b */
[----:B------:R-:W-:Y:S01]  /*4aa0*/  ISETP.GT.U32.AND P0, PT, R10, R25, PT ;  /* 0x000000190a00720c */ /* 0x000fe20003f04070 */
[----:B------:R-:W-:Y:S01]  /*4ab0*/  @!P5 IMAD.MOV R61, RZ, RZ, -R61 ;  /* 0x000000ffff3dd224 */ /* 0x000fe200078e0a3d */
[----:B------:R-:W-:Y:S01]  /*4ac0*/  LOP3.LUT R4, R27, R0, RZ, 0x3c, !PT ;  /* 0x000000001b047212 */ /* 0x000fe200078e3cff */
[----:B------:R-:W-:Y:S01]  /*4ad0*/  IMAD.HI.U32 R35, R12, R15, RZ ;  /* 0x0000000f0c237227 */ /* 0x000fe200078e00ff */
[----:B------:R-:W-:-:S02]  /*4ae0*/  @!P4 IADD3 R23, PT, PT, R23, -R6, RZ ;  /* 0x800000061717c210 */ /* 0x000fc40007ffe0ff */
[----:B------:R-:W-:Y:S01]  /*4af0*/  ISETP.GT.U32.AND P2, PT, R10, R2, PT ;  /* 0x000000020a00720c */ /* 0x000fe20003f44070 */
[----:B------:R-:W-:Y:S01]  /*4b00*/  @!P4 VIADD R55, R55, 0x1 ;  /* 0x000000013737c836 */ /* 0x000fe20000000000 */
[----:B------:R-:W-:Y:S01]  /*4b10*/  ISETP.GE.U32.AND P5, PT, R23, R10, PT ;  /* 0x0000000a1700720c */ /* 0x000fe20003fa6070 */
[----:B------:R-:W-:Y:S01]  /*4b20*/  @P3 VIADD R57, R57, 0x1 ;  /* 0x0000000139393836 */ /* 0x000fe20000000000 */
[----:B------:R-:W-:Y:S01]  /*4b30*/  ISETP.GE.AND P3, PT, R4, RZ, PT ;  /* 0x000000ff0400720c */ /* 0x000fe20003f66270 */
[----:B------:R-:W-:Y:S01]  /*4b40*/  IMAD.MOV R4, RZ, RZ, -R35 ;  /* 0x000000ffff047224 */ /* 0x000fe200078e0a23 */
[----:B------:R-:W-:Y:S01]  /*4b50*/  IABS R17, R21 ;  /* 0x0000001500117213 */ /* 0x000fe20000000000 */
[----:B------:R-:W-:Y:S01]  /*4b60*/  @!P0 IMAD.IADD R25, R25, 0x1, -R6 ;  /* 0x0000000119198824 */ /* 0x000fe200078e0a06 */
[----:B------:R-:W-:Y:S01]  /*4b70*/  @!P0 IADD3 R53, PT, PT, R53, 0x1, RZ ;  /* 0x0000000135358810 */ /* 0x000fe20007ffe0ff */
[----:B------:R-:W-:Y:S01]  /*4b80*/  IMAD R15, R6, R4, R15 ;  /* 0x00000004060f7224 */ /* 0x000fe200078e020f */
[----:B------:R-:W-:Y:S01]  /*4b90*/  @!P6 IADD3 R57, PT, PT, -R57, RZ, RZ ;  /* 0x000000ff3939e210 */ /* 0x000fe20007ffe1ff */
[----:B------:R-:W-:Y:S01]  /*4ba0*/  IMAD.HI.U32 R26, R12, R17, RZ ;  /* 0x000000110c1a7227 */ /* 0x000fe200078e00ff */
[----:B------:R-:W-:-:S02]  /*4bb0*/  ISETP.GE.AND P4, PT, R16, RZ, PT ;  /* 0x000000ff1000720c */ /* 0x000fc40003f86270 */
[----:B------:R-:W-:Y:S01]  /*4bc0*/  ISETP.GT.U32.AND P0, PT, R10, R15, PT ;  /* 0x0000000f0a00720c */ /* 0x000fe20003f04070 */
[----:B------:R-:W-:Y:S01]  /*4bd0*/  @!P2 IMAD.IADD R2, R2, 0x1, -R6 ;  /* 0x000000010202a824 */ /* 0x000fe200078e0a06 */
[----:B------:R-:W-:Y:S01]  /*4be0*/  @P5 IADD3 R55, PT, PT, R55, 0x1, RZ ;  /* 0x0000000137375810 */ /* 0x000fe20007ffe0ff */
[----:B------:R-:W-:Y:S01]  /*4bf0*/  VIADD R23, R3, 0xf00 ;  /* 0x00000f0003177836 */ /* 0x000fe20000000000 */
[-C--:B------:R-:W-:Y:S01]  /*4c00*/  ISETP.GE.U32.AND P5, PT, R25, R10.reuse, PT ;  /* 0x0000000a1900720c */ /* 0x080fe20003fa6070 */
[----:B------:R-:W-:Y:S01]  /*4c10*/  VIADD R25, R3, 0xe00 ;  /* 0x00000e0003197836 */ /* 0x000fe20000000000 */
[----:B------:R-:W-:Y:S01]  /*4c20*/  ISETP.GE.U32.AND P6, PT, R2, R10, PT ;  /* 0x0000000a0200720c */ /* 0x000fe20003fc6070 */
[----:B------:R-:W-:Y:S01]  /*4c30*/  @!P1 IMAD.MOV R55, RZ, RZ, -R55 ;  /* 0x000000ffff379224 */ /* 0x000fe200078e0a37 */
[----:B------:R-:W-:Y:S01]  /*4c40*/  IADD3 R14, PT, PT, -R26, RZ, RZ ;  /* 0x000000ff1a0e7210 */ /* 0x000fe20007ffe1ff */
[----:B---3--:R-:W-:Y:S01]  /*4c50*/  IMAD.U32 R16, RZ, RZ, UR13 ;  /* 0x0000000dff107e24 */ /* 0x008fe2000f8e00ff */
[----:B------:R-:W-:-:S02]  /*4c60*/  @!P2 IADD3 R31, PT, PT, R31, 0x1, RZ ;  /* 0x000000011f1fa810 */ /* 0x000fc40007ffe0ff */
[----:B------:R-:W-:Y:S01]  /*4c70*/  IABS R38, R25 ;  /* 0x0000001900267213 */ /* 0x000fe20000000000 */
[----:B------:R-:W-:Y:S01]  /*4c80*/  IMAD R17, R6, R14, R17 ;  /* 0x0000000e06117224 */ /* 0x000fe200078e0211 */
[----:B------:R-:W-:Y:S01]  /*4c90*/  IABS R40, R23 ;  /* 0x0000001700287213 */ /* 0x000fe20000000000 */
[----:B------:R-:W-:Y:S01]  /*4ca0*/  @!P0 IMAD.IADD R15, R15, 0x1, -R6 ;  /* 0x000000010f0f8824 */ /* 0x000fe200078e0a06 */
[----:B------:R-:W-:Y:S01]  /*4cb0*/  LOP3.LUT R2, R29, R0, RZ, 0x3c, !PT ;  /* 0x000000001d027212 */ /* 0x000fe200078e3cff */
[----:B------:R-:W-:Y:S01]  /*4cc0*/  @P5 VIADD R53, R53, 0x1 ;  /* 0x0000000135355836 */ /* 0x000fe20000000000 */
[----:B------:R-:W-:Y:S01]  /*4cd0*/  ISETP.GT.U32.AND P5, PT, R10, R17, PT ;  /* 0x000000110a00720c */ /* 0x000fe20003fa4070 */
[----:B------:R-:W-:Y:S01]  /*4ce0*/  @P6 VIADD R31, R31, 0x1 ;  /* 0x000000011f1f6836 */ /* 0x000fe20000000000 */
[----:B------:R-:W-:Y:S01]  /*4cf0*/  ISETP.GE.U32.AND P6, PT, R15, R10, PT ;  /* 0x0000000a0f00720c */ /* 0x000fe20003fc6070 */
[----:B------:R-:W-:Y:S01]  /*4d00*/  IMAD.HI.U32 R22, R12, R38, RZ ;  /* 0x000000260c167227 */ /* 0x000fe200078e00ff */
[----:B------:R-:W-:-:S02]  /*4d10*/  ISETP.NE.AND P1, PT, R0, RZ, PT ;  /* 0x000000ff0000720c */ /* 0x000fc40003f25270 */
[----:B------:R-:W-:Y:S01]  /*4d20*/  LOP3.LUT R14, RZ, R0, RZ, 0x33, !PT ;  /* 0x00000000ff0e7212 */ /* 0x000fe200078e33ff */
[----:B------:R-:W-:Y:S01]  /*4d30*/  IMAD.MOV R4, RZ, RZ, -R22 ;  /* 0x000000ffff047224 */ /* 0x000fe200078e0a16 */
[----:B------:R-:W-:Y:S01]  /*4d40*/  ISETP.GE.AND P2, PT, R2, RZ, PT ;  /* 0x000000ff0200720c */ /* 0x000fe20003f46270 */
[----:B------:R-:W-:Y:S01]  /*4d50*/  IMAD.HI.U32 R20, R12, R40, RZ ;  /* 0x000000280c147227 */ /* 0x000fe200078e00ff */
[----:B------:R-:W-:Y:S02]  /*4d60*/  SEL R2, R14, R5, !P1 ;  /* 0x000000050e027207 */ /* 0x000fe40004800000 */
[----:B------:R-:W-:Y:S01]  /*4d70*/  @!P0 IADD3 R35, PT, PT, R35, 0x1, RZ ;  /* 0x0000000123238810 */ /* 0x000fe20007ffe0ff */
[----:B------:R-:W-:Y:S01]  /*4d80*/  IMAD R38, R6, R4, R38 ;  /* 0x0000000406267224 */ /* 0x000fe200078e0226 */
[----:B------:R-:W-:Y:S01]  /*4d90*/  IADD3 R4, PT, PT, -R2, RZ, RZ ;  /* 0x000000ff02047210 */ /* 0x000fe20007ffe1ff */
[----:B------:R-:W-:Y:S01]  /*4da0*/  IMAD.MOV R5, RZ, RZ, -R20 ;  /* 0x000000ffff057224 */ /* 0x000fe200078e0a14 */
[----:B------:R-:W-:Y:S01]  /*4db0*/  @!P3 IADD3 R53, PT, PT, -R53, RZ, RZ ;  /* 0x000000ff3535b210 */ /* 0x000fe20007ffe1ff */
[----:B------:R-:W-:Y:S01]  /*4dc0*/  @!P5 IMAD.IADD R17, R17, 0x1, -R6 ;  /* 0x000000011111d824 */ /* 0x000fe200078e0a06 */
[----:B------:R-:W-:Y:S01]  /*4dd0*/  @!P5 IADD3 R26, PT, PT, R26, 0x1, RZ ;  /* 0x000000011a1ad810 */ /* 0x000fe20007ffe0ff */
[----:B------:R-:W-:Y:S01]  /*4de0*/  @P6 VIADD R35, R35, 0x1 ;  /* 0x0000000123236836 */ /* 0x000fe20000000000 */
[----:B------:R-:W-:Y:S01]  /*4df0*/  ISETP.GT.U32.AND P6, PT, R10, R38, PT ;  /* 0x000000260a00720c */ /* 0x000fe20003fc4070 */
[----:B------:R-:W-:Y:S01]  /*4e00*/  IMAD R40, R6, R5, R40 ;  /* 0x0000000506287224 */ /* 0x000fe200078e0228 */
[----:B------:R-:W-:Y:S01]  /*4e10*/  ISETP.GE.U32.AND P0, PT, R17, R10, PT ;  /* 0x0000000a1100720c */ /* 0x000fe20003f06070 */
[----:B------:R-:W-:Y:S01]  /*4e20*/  IMAD R3, R0, R4, R3 ;  /* 0x0000000400037224 */ /* 0x000fe200078e0203 */
[----:B-1----:R-:W-:Y:S01]  /*4e30*/  MOV R17, UR11 ;  /* 0x0000000b00117c02 */ /* 0x002fe20008000f00 */
[----:B------:R-:W-:Y:S01]  /*4e40*/  IMAD.U32 R15, RZ, RZ, UR12 ;  /* 0x0000000cff0f7e24 */ /* 0x000fe2000f8e00ff */
[-C--:B------:R-:W-:Y:S01]  /*4e50*/  LOP3.LUT R4, R21, R0.reuse, RZ, 0x3c, !PT ;  /* 0x0000000015047212 */ /* 0x080fe200078e3cff */
[----:B------:R-:W-:Y:S01]  /*4e60*/  IMAD.IADD R3, R3, 0x1, R16 ;  /* 0x0000000103037824 */ /* 0x000fe200078e0210 */
[----:B------:R-:W-:Y:S01]  /*4e70*/  LOP3.LUT R5, R25, R0, RZ, 0x3c, !PT ;  /* 0x0000000019057212 */ /* 0x000fe200078e3cff */
[----:B------:R-:W-:Y:S01]  /*4e80*/  IMAD.IADD R2, R2, 0x1, R15 ;  /* 0x0000000102027824 */ /* 0x000fe200078e020f */
[----:B------:R-:W-:Y:S01]  /*4e90*/  ISETP.GT.U32.AND P3, PT, R10, R40, PT ;  /* 0x000000280a00720c */ /* 0x000fe20003f64070 */
[----:B------:R-:W-:Y:S01]  /*4ea0*/  @!P4 IMAD.MOV R31, RZ, RZ, -R31 ;  /* 0x000000ffff1fc224 */ /* 0x000fe200078e0a1f */
[----:B------:R-:W-:Y:S01]  /*4eb0*/  @!P2 IADD3 R35, PT, PT, -R35, RZ, RZ ;  /* 0x000000ff2323a210 */ /* 0x000fe20007ffe1ff */
[--C-:B------:R-:W-:Y:S01]  /*4ec0*/  @!P6 IMAD.IADD R38, R38, 0x1, -R6.reuse ;  /* 0x000000012626e824 */ /* 0x100fe200078e0a06 */
[----:B------:R-:W-:Y:S01]  /*4ed0*/  ISETP.GE.AND P4, PT, R4, RZ, PT ;  /* 0x000000ff0400720c */ /* 0x000fe20003f86270 */
[----:B------:R-:W-:Y:S01]  /*4ee0*/  @!P6 VIADD R22, R22, 0x1 ;  /* 0x000000011616e836 */ /* 0x000fe20000000000 */
[----:B------:R-:W-:Y:S01]  /*4ef0*/  ISETP.GE.AND P2, PT, R5, RZ, PT ;  /* 0x000000ff0500720c */ /* 0x000fe20003f46270 */
[----:B------:R-:W-:Y:S01]  /*4f00*/  IMAD R5, R2, R17, R3 ;  /* 0x0000001102057224 */ /* 0x000fe200078e0203 */
[----:B------:R-:W-:Y:S01]  /*4f10*/  LOP3.LUT R4, R23, R0, RZ, 0x3c, !PT ;  /* 0x0000000017047212 */ /* 0x000fe200078e3cff */
[----:B--2---:R-:W-:Y:S01]  /*4f20*/  IMAD.U32 R2, RZ, RZ, UR14 ;  /* 0x0000000eff027e24 */ /* 0x004fe2000f8e00ff */
[----:B------:R-:W-:Y:S01]  /*4f30*/  SEL R24, R14, R24, !P1 ;  /* 0x000000180e187207 */ /* 0x000fe20004800000 */
[----:B------:R-:W-:Y:S01]  /*4f40*/  IMAD.U32 R3, RZ, RZ, UR15 ;  /* 0x0000000fff037e24 */ /* 0x000fe2000f8e00ff */
[----:B------:R-:W-:Y:S01]  /*4f50*/  ISETP.GE.AND P5, PT, R4, RZ, PT ;  /* 0x000000ff0400720c */ /* 0x000fe20003fa6270 */
[----:B------:R-:W-:Y:S01]  /*4f60*/  @!P3 IMAD.IADD R40, R40, 0x1, -R6 ;  /* 0x000000012828b824 */ /* 0x000fe200078e0a06 */
[----:B------:R-:W-:Y:S01]  /*4f70*/  SEL R32, R14, R32, !P1 ;  /* 0x000000200e207207 */ /* 0x000fe20004800000 */
[----:B------:R-:W-:Y:S01]  /*4f80*/  IMAD.WIDE R4, R5, 0x4, R2 ;  /* 0x0000000405047825 */ /* 0x000fe200078e0202 */
[----:B------:R-:W-:-:S02]  /*4f90*/  @P0 IADD3 R26, PT, PT, R26, 0x1, RZ ;  /* 0x000000011a1a0810 */ /* 0x000fc40007ffe0ff */
[C---:B------:R-:W-:Y:S01]  /*4fa0*/  SEL R30, R14.reuse, R30, !P1 ;  /* 0x0000001e0e1e7207 */ /* 0x040fe20004800000 */
[----:B------:R-:W-:Y:S01]  /*4fb0*/  IMAD.MOV R42, RZ, RZ, -R24 ;  /* 0x000000ffff2a7224 */ /* 0x000fe200078e0a18 */
[----:B------:R-:W-:Y:S01]  /*4fc0*/  SEL R28, R14, R28, !P1 ;  /* 0x0000001c0e1c7207 */ /* 0x000fe20004800000 */
[----:B------:R0:W2:Y:S01]  /*4fd0*/  LDG.E R4, desc[UR6][R4.64] ;  /* 0x0000000604047981 */ /* 0x0000a2000c1e1900 */
[-C--:B------:R-:W-:Y:S01]  /*4fe0*/  ISETP.GE.U32.AND P0, PT, R38, R10.reuse, PT ;  /* 0x0000000a2600720c */ /* 0x080fe20003f06070 */
[----:B------:R-:W-:Y:S01]  /*4ff0*/  IMAD.MOV R38, RZ, RZ, -R32 ;  /* 0x000000ffff267224 */ /* 0x000fe200078e0a20 */
[----:B------:R-:W-:Y:S01]  /*5000*/  IADD3 R48, PT, PT, -R28, RZ, RZ ;  /* 0x000000ff1c307210 */ /* 0x000fe20007ffe1ff */
[----:B------:R-:W-:Y:S01]  /*5010*/  IMAD.MOV R44, RZ, RZ, -R30 ;  /* 0x000000ffff2c7224 */ /* 0x000fe200078e0a1e */
[----:B------:R-:W-:Y:S01]  /*5020*/  ISETP.GE.U32.AND P6, PT, R40, R10, PT ;  /* 0x0000000a2800720c */ /* 0x000fe20003fc6070 */
[----:B------:R-:W-:Y:S01]  /*5030*/  IMAD R41, R0, R38, R41 ;  /* 0x0000002600297224 */ /* 0x000fe200078e0229 */
[----:B------:R-:W-:Y:S01]  /*5040*/  SEL R38, R14, R59, !P1 ;  /* 0x0000003b0e267207 */ /* 0x000fe20004800000 */
[----:B0-----:R-:W-:Y:S01]  /*5050*/  IMAD R5, R0, R42, R36 ;  /* 0x0000002a00057224 */ /* 0x001fe200078e0224 */
[----:B------:R-:W-:Y:S01]  /*5060*/  SEL R36, R14, R61, !P1 ;  /* 0x0000003d0e247207 */ /* 0x000fe20004800000 */
[----:B------:R-:W-:Y:S01]  /*5070*/  IMAD R37, R0, R44, R37 ;  /* 0x0000002c00257224 */ /* 0x000fe200078e0225 */
[----:B------:R-:W-:Y:S01]  /*5080*/  SEL R44, R14, R53, !P1 ;  /* 0x000000350e2c7207 */ /* 0x000fe20004800000 */
[----:B------:R-:W-:-:S02]  /*5090*/  IMAD R43, R0, R48, R43 ;  /* 0x00000030002b7224 */ /* 0x000fc400078e022b */
[----:B------:R-:W-:Y:S01]  /*50a0*/  IMAD.MOV R48, RZ, RZ, -R36 ;  /* 0x000000ffff307224 */ /* 0x000fe200078e0a24 */
[----:B------:R-:W-:Y:S01]  /*50b0*/  SEL R34, R14, R34, !P1 ;  /* 0x000000220e227207 */ /* 0x000fe20004800000 */
[----:B------:R-:W-:Y:S01]  /*50c0*/  IMAD.MOV R50, RZ, RZ, -R38 ;  /* 0x000000ffff327224 */ /* 0x000fe200078e0a26 */
[----:B------:R-:W-:Y:S01]  /*50d0*/  @!P3 IADD3 R20, PT, PT, R20, 0x1, RZ ;  /* 0x000000011414b810 */ /* 0x000fe20007ffe0ff */
[----:B------:R-:W-:Y:S01]  /*50e0*/  IMAD R51, R0, R48, R51 ;  /* 0x0000003000337224 */ /* 0x000fe200078e0233 */
[----:B------:R-:W-:Y:S01]  /*50f0*/  IADD3 R40, PT, PT, -R34, RZ, RZ ;  /* 0x000000ff22287210 */ /* 0x000fe20007ffe1ff */
[----:B------:R-:W-:Y:S02]  /*5100*/  IMAD.MOV R48, RZ, RZ, -R44 ;  /* 0x000000ffff307224 */ /* 0x000fe400078e0a2c */
[----:B------:R-:W-:Y:S01]  /*5110*/  IMAD R49, R0, R50, R49 ;  /* 0x0000003200317224 */ /* 0x000fe200078e0231 */
[----:B------:R-:W-:Y:S01]  /*5120*/  SEL R50, R14, R35, !P1 ;  /* 0x000000230e327207 */ /* 0x000fe20004800000 */
[----:B------:R-:W-:-:S02]  /*5130*/  @P0 VIADD R22, R22, 0x1 ;  /* 0x0000000116160836 */ /* 0x000fc40000000000 */
[----:B------:R-:W-:Y:S01]  /*5140*/  IMAD R27, R0, R48, R27 ;  /* 0x00000030001b7224 */ /* 0x000fe200078e021b */
[----:B------:R-:W-:Y:S01]  /*5150*/  SEL R48, R14, R31, !P1 ;  /* 0x0000001f0e307207 */ /* 0x000fe20004800000 */
[----:B------:R-:W-:Y:S02]  /*5160*/  @P6 VIADD R20, R20, 0x1 ;  /* 0x0000000114146836 */ /* 0x000fe40000000000 */
[----:B------:R-:W-:Y:S01]  /*5170*/  IMAD R39, R0, R40, R39 ;  /* 0x0000002800277224 */ /* 0x000fe200078e0227 */
[C---:B------:R-:W-:Y:S01]  /*5180*/  SEL R40, R14.reuse, R57, !P1 ;  /* 0x000000390e287207 */ /* 0x040fe20004800000 */
[----:B------:R-:W-:Y:S01]  /*5190*/  IMAD.MOV.U32 R31, RZ, RZ, R22 ;  /* 0x000000ffff1f7224 */ /* 0x000fe200078e0016 */
[----:B------:R-:W-:Y:S01]  /*51a0*/  SEL R42, R14, R55, !P1 ;  /* 0x000000370e2a7207 */ /* 0x000fe20004800000 */
[----:B------:R-:W-:Y:S01]  /*51b0*/  IMAD.MOV R22, RZ, RZ, -R50 ;  /* 0x000000ffff167224 */ /* 0x000fe200078e0a32 */
[----:B------:R-:W-:Y:S01]  /*51c0*/  @!P4 IADD3 R26, PT, PT, -R26, RZ, RZ ;  /* 0x000000ff1a1ac210 */ /* 0x000fe20007ffe1ff */
[----:B------:R-:W-:Y:S01]  /*51d0*/  @!P5 IMAD.MOV R20, RZ, RZ, -R20 ;  /* 0x000000ffff14d224 */ /* 0x000fe200078e0a14 */
[----:B------:R-:W-:Y:S01]  /*51e0*/  IADD3 R52, PT, PT, -R40, RZ, RZ ;  /* 0x000000ff28347210 */ /* 0x000fe20007ffe1ff */
[----:B------:R-:W-:Y:S01]  /*51f0*/  @!P2 IMAD.MOV R31, RZ, RZ, -R31 ;  /* 0x000000ffff1fa224 */ /* 0x000fe200078e0a1f */
[----:B------:R-:W-:Y:S01]  /*5200*/  IADD3 R35, PT, PT, -R48, RZ, RZ ;  /* 0x000000ff30237210 */ /* 0x000fe20007ffe1ff */
[----:B------:R-:W-:Y:S01]  /*5210*/  IMAD R29, R0, R22, R29 ;  /* 0x00000016001d7224 */ /* 0x000fe200078e021d */
[C---:B------:R-:W-:Y:S01]  /*5220*/  SEL R22, R14.reuse, R26, !P1 ;  /* 0x0000001a0e167207 */ /* 0x040fe20004800000 */
[----:B------:R-:W-:Y:S01]  /*5230*/  IMAD.MOV R53, RZ, RZ, -R42 ;  /* 0x000000ffff357224 */ /* 0x000fe200078e0a2a */
[----:B------:R-:W-:Y:S01]  /*5240*/  SEL R20, R14, R20, !P1 ;  /* 0x000000140e147207 */ /* 0x000fe20004800000 */
[----:B------:R-:W-:Y:S01]  /*5250*/  IMAD R47, R0, R52, R47 ;  /* 0x00000034002f7224 */ /* 0x000fe200078e022f */
[----:B------:R-:W-:Y:S01]  /*5260*/  SEL R26, R14, R31, !P1 ;  /* 0x0000001f0e1a7207 */ /* 0x000fe20004800000 */
[----:B------:R-:W-:Y:S01]  /*5270*/  IMAD R33, R0, R35, R33 ;  /* 0x0000002300217224 */ /* 0x000fe200078e0221 */
[----:B------:R-:W-:Y:S01]  /*5280*/  IADD3 R32, PT, PT, R32, R15, RZ ;  /* 0x0000000f20207210 */ /* 0x000fe20007ffe0ff */
[----:B------:R-:W-:-:S02]  /*5290*/  IMAD R45, R0, R53, R45 ;  /* 0x00000035002d7224 */ /* 0x000fc400078e022d */
[----:B------:R-:W-:Y:S02]  /*52a0*/  IMAD.MOV R35, RZ, RZ, -R22 ;  /* 0x000000ffff237224 */ /* 0x000fe400078e0a16 */
[----:B------:R-:W-:Y:S01]  /*52b0*/  IMAD.MOV R53, RZ, RZ, -R20 ;  /* 0x000000ffff357224 */ /* 0x000fe200078e0a14 */
[----:B------:R-:W-:Y:S01]  /*52c0*/  IADD3 R52, PT, PT, -R26, RZ, RZ ;  /* 0x000000ff1a347210 */ /* 0x000fe20007ffe1ff */
[--C-:B------:R-:W-:Y:S01]  /*52d0*/  IMAD.IADD R41, R41, 0x1, R16.reuse ;  /* 0x0000000129297824 */ /* 0x100fe200078e0210 */
[-C--:B------:R-:W-:Y:S01]  /*52e0*/  IADD3 R31, PT, PT, R39, R16.reuse, RZ ;  /* 0x00000010271f7210 */ /* 0x080fe20007ffe0ff */
[--C-:B------:R-:W-:Y:S01]  /*52f0*/  IMAD.IADD R40, R40, 0x1, R15.reuse ;  /* 0x0000000128287824 */ /* 0x100fe200078e020f */
[----:B------:R-:W-:Y:S01]  /*5300*/  IADD3 R42, PT, PT, R42, R15, RZ ;  /* 0x0000000f2a2a7210 */ /* 0x000fe20007ffe0ff */
[----:B------:R-:W-:Y:S01]  /*5310*/  IMAD.IADD R47, R47, 0x1, R16 ;  /* 0x000000012f2f7824 */ /* 0x000fe200078e0210 */
[----:B------:R-:W-:Y:S01]  /*5320*/  IADD3 R5, PT, PT, R5, R16, RZ ;  /* 0x0000001005057210 */ /* 0x000fe20007ffe0ff */
[----:B------:R-:W-:-:S02]  /*5330*/  IMAD.IADD R34, R34, 0x1, R15 ;  /* 0x0000000122227824 */ /* 0x000fc400078e020f */
[C---:B------:R-:W-:Y:S02]  /*5340*/  IMAD R39, R0.reuse, R35, R21 ;  /* 0x0000002300277224 */ /* 0x040fe400078e0215 */
[--C-:B------:R-:W-:Y:S02]  /*5350*/  IMAD.IADD R45, R45, 0x1, R16.reuse ;  /* 0x000000012d2d7824 */ /* 0x100fe400078e0210 */
[----:B------:R-:W-:Y:S02]  /*5360*/  IMAD R23, R0, R53, R23 ;  /* 0x0000003500177224 */ /* 0x000fe400078e0217 */
[----:B------:R-:W-:Y:S02]  /*5370*/  IMAD.IADD R38, R38, 0x1, R15 ;  /* 0x0000000126267824 */ /* 0x000fe400078e020f */
[----:B------:R-:W-:Y:S02]  /*5380*/  IMAD.IADD R35, R49, 0x1, R16 ;  /* 0x0000000131237824 */ /* 0x000fe400078e0210 */
[----:B------:R-:W-:-:S02]  /*5390*/  IMAD R53, R32, R17, R41 ;  /* 0x0000001120357224 */ /* 0x000fc400078e0229 */
[----:B------:R-:W-:Y:S01]  /*53a0*/  IMAD.IADD R24, R24, 0x1, R15 ;  /* 0x0000000118187824 */ /* 0x000fe200078e020f */
[----:B------:R-:W-:Y:S01]  /*53b0*/  IADD3 R28, PT, PT, R28, R15, RZ ;  /* 0x0000000f1c1c7210 */ /* 0x000fe20007ffe0ff */
[-C--:B------:R-:W-:Y:S02]  /*53c0*/  IMAD R55, R40, R17.reuse, R47 ;  /* 0x0000001128377224 */ /* 0x080fe400078e022f */
[----:B------:R-:W-:Y:S02]  /*53d0*/  IMAD R25, R0, R52, R25 ;  /* 0x0000003400197224 */ /* 0x000fe400078e0219 */
[----:B------:R-:W-:Y:S01]  /*53e0*/  IMAD R41, R34, R17, R31 ;  /* 0x0000001122297224 */ /* 0x000fe200078e021f */
[----:B------:R-:W-:Y:S01]  /*53f0*/  IADD3 R31, PT, PT, R51, R16, RZ ;  /* 0x00000010331f7210 */ /* 0x000fe20007ffe0ff */
[----:B------:R-:W-:Y:S02]  /*5400*/  IMAD.IADD R30, R30, 0x1, R15 ;  /* 0x000000011e1e7824 */ /* 0x000fe400078e020f */
[----:B------:R-:W-:-:S02]  /*5410*/  IMAD.IADD R37, R37, 0x1, R16 ;  /* 0x0000000125257824 */ /* 0x000fc400078e0210 */
[-C--:B------:R-:W-:Y:S02]  /*5420*/  IMAD R47, R42, R17.reuse, R45 ;  /* 0x000000112a2f7224 */ /* 0x080fe400078e022d */
[--C-:B------:R-:W-:Y:S02]  /*5430*/  IMAD.IADD R43, R43, 0x1, R16.reuse ;  /* 0x000000012b2b7824 */ /* 0x100fe400078e0210 */
[-C--:B------:R-:W-:Y:S02]  /*5440*/  IMAD R35, R38, R17.reuse, R35 ;  /* 0x0000001126237224 */ /* 0x080fe400078e0223 */
[----:B------:R-:W-:Y:S02]  /*5450*/  IMAD.IADD R45, R39, 0x1, R16 ;  /* 0x00000001272d7824 */ /* 0x000fe400078e0210 */
[----:B------:R-:W-:Y:S02]  /*5460*/  IMAD R51, R24, R17, R5 ;  /* 0x0000001118337224 */ /* 0x000fe400078e0205 */
[----:B------:R-:W-:Y:S01]  /*5470*/  IMAD.WIDE R38, R53, 0x4, R2 ;  /* 0x0000000435267825 */ /* 0x000fe200078e0202 */
[----:B------:R-:W-:-:S02]  /*5480*/  IADD3 R27, PT, PT, R27, R16, RZ ;  /* 0x000000101b1b7210 */ /* 0x000fc40007ffe0ff */
[----:B------:R-:W-:Y:S01]  /*5490*/  IADD3 R25, PT, PT, R25, R16, RZ ;  /* 0x0000001019197210 */ /* 0x000fe20007ffe0ff */
[-C--:B------:R-:W-:Y:S02]  /*54a0*/  IMAD R49, R30, R17.reuse, R37 ;  /* 0x000000111e317224 */ /* 0x080fe400078e0225 */
[----:B------:R-:W-:Y:S01]  /*54b0*/  IMAD R37, R28, R17, R43 ;  /* 0x000000111c257224 */ /* 0x000fe200078e022b */
[----:B------:R-:W2:Y:S01]  /*54c0*/  LDG.E R38, desc[UR6][R38.64] ;  /* 0x0000000626267981 */ /* 0x000ea2000c1e1900 */
[--C-:B------:R-:W-:Y:S02]  /*54d0*/  IMAD.IADD R5, R29, 0x1, R16.reuse ;  /* 0x000000011d057824 */ /* 0x100fe400078e0210 */
[--C-:B------:R-:W-:Y:S02]  /*54e0*/  IMAD.IADD R44, R44, 0x1, R15.reuse ;  /* 0x000000012c2c7824 */ /* 0x100fe400078e020f */
[----:B------:R-:W-:Y:S02]  /*54f0*/  IMAD.IADD R21, R33, 0x1, R16 ;  /* 0x0000000121157824 */ /* 0x000fe400078e0210 */
[----:B------:R-:W-:-:S02]  /*5500*/  IMAD.IADD R26, R26, 0x1, R15 ;  /* 0x000000011a1a7824 */ /* 0x000fc400078e020f */
[----:B------:R-:W-:-:S04]  /*5510*/  IMAD.WIDE R28, R51, 0x4, R2 ;  /* 0x00000004331c7825 */ /* 0x000fc800078e0202 */
[----:B------:R-:W-:Y:S02]  /*5520*/  IMAD.IADD R36, R36, 0x1, R15 ;  /* 0x0000000124247824 */ /* 0x000fe400078e020f */
[----:B------:R-:W-:Y:S01]  /*5530*/  IMAD.WIDE R32, R41, 0x4, R2 ;  /* 0x0000000429207825 */ /* 0x000fe200078e0202 */
[----:B------:R-:W3:Y:S03]  /*5540*/  LDG.E R29, desc[UR6][R28.64] ;  /* 0x000000061c1d7981 */ /* 0x000ee6000c1e1900 */
[-C--:B------:R-:W-:Y:S01]  /*5550*/  IMAD R43, R44, R17.reuse, R27 ;  /* 0x000000112c2b7224 */ /* 0x080fe200078e021b */
[----:B------:R0:W3:Y:S01]  /*5560*/  LDG.E R40, desc[UR6][R32.64] ;  /* 0x0000000620287981 */ /* 0x0000e2000c1e1900 */
[-C--:B------:R-:W-:Y:S02]  /*5570*/  IMAD R41, R26, R17.reuse, R25 ;  /* 0x000000111a297224 */ /* 0x080fe400078e0219 */
[----:B------:R-:W-:-:S02]  /*5580*/  IMAD R31, R36, R17, R31 ;  /* 0x00000011241f7224 */ /* 0x000fc400078e021f */
[----:B------:R-:W-:-:S04]  /*5590*/  IMAD.WIDE R24, R49, 0x4, R2 ;  /* 0x0000000431187825 */ /* 0x000fc800078e0202 */
[--C-:B------:R-:W-:Y:S01]  /*55a0*/  IMAD.WIDE R26, R37, 0x4, R2.reuse ;  /* 0x00000004251a7825 */ /* 0x100fe200078e0202 */
[----:B------:R1:W5:Y:S03]  /*55b0*/  LDG.E R42, desc[UR6][R24.64] ;  /* 0x00000006182a7981 */ /* 0x000366000c1e1900 */
[--C-:B------:R-:W-:Y:S01]  /*55c0*/  IMAD.WIDE R30, R31, 0x4, R2.reuse ;  /* 0x000000041f1e7825 */ /* 0x100fe200078e0202 */
[----:B------:R4:W5:Y:S03]  /*55d0*/  LDG.E R49, desc[UR6][R26.64] ;  /* 0x000000061a317981 */ /* 0x000966000c1e1900 */
[----:B------:R-:W-:Y:S01]  /*55e0*/  IMAD.WIDE R34, R35, 0x4, R2 ;  /* 0x0000000423227825 */ /* 0x000fe200078e0202 */
[----:B------:R4:W5:Y:S04]  /*55f0*/  LDG.E R44, desc[UR6][R30.64] ;  /* 0x000000061e2c7981 */ /* 0x000968000c1e1900 */
[----:B------:R4:W5:Y:S01]  /*5600*/  LDG.E R39, desc[UR6][R34.64] ;  /* 0x0000000622277981 */ /* 0x000962000c1e1900 */
[----:B------:R-:W-:Y:S01]  /*5610*/  IMAD.IADD R48, R48, 0x1, R15 ;  /* 0x0000000130307824 */ /* 0x000fe200078e020f */
[-C--:B------:R-:W-:Y:S01]  /*5620*/  IADD3 R22, PT, PT, R22, R15.reuse, RZ ;  /* 0x0000000f16167210 */ /* 0x080fe20007ffe0ff */
[----:B------:R-:W-:Y:S01]  /*5630*/  IMAD.WIDE R36, R55, 0x4, R2 ;  /* 0x0000000437247825 */ /* 0x000fe200078e0202 */
[----:B------:R-:W-:-:S03]  /*5640*/  IADD3 R50, PT, PT, R50, R15, RZ ;  /* 0x0000000f32327210 */ /* 0x000fc60007ffe0ff */
[-C--:B------:R-:W-:Y:S02]  /*5650*/  IMAD R21, R48, R17.reuse, R21 ;  /* 0x0000001130157224 */ /* 0x080fe400078e0215 */
[----:B0-----:R-:W-:Y:S01]  /*5660*/  IMAD.WIDE R32, R47, 0x4, R2 ;  /* 0x000000042f207825 */ /* 0x001fe200078e0202 */
[----:B------:R-:W5:Y:S03]  /*5670*/  LDG.E R36, desc[UR6][R36.64] ;  /* 0x0000000624247981 */ /* 0x000f66000c1e1900 */
[----:B------:R-:W-:Y:S02]  /*5680*/  IMAD R45, R22, R17, R45 ;  /* 0x00000011162d7224 */ /* 0x000fe400078e022d */
[----:B------:R-:W-:Y:S01]  /*5690*/  IMAD.IADD R28, R20, 0x1, R15 ;  /* 0x00000001141c7824 */ /* 0x000fe200078e020f */
[----:B------:R-:W5:Y:S01]  /*56a0*/  LDG.E R32, desc[UR6][R32.64] ;  /* 0x0000000620207981 */ /* 0x000f62000c1e1900 */
[----:B------:R-:W-:-:S02]  /*56b0*/  IMAD.IADD R47, R23, 0x1, R16 ;  /* 0x00000001172f7824 */ /* 0x000fc400078e0210 */
[----:B------:R-:W-:Y:S02]  /*56c0*/  IMAD R5, R50, R17, R5 ;  /* 0x0000001132057224 */ /* 0x000fe400078e0205 */
[----:B------:R-:W-:-:S04]  /*56d0*/  IMAD.WIDE R22, R43, 0x4, R2 ;  /* 0x000000042b167825 */ /* 0x000fc800078e0202 */
[--C-:B------:R-:W-:Y:S02]  /*56e0*/  IMAD.WIDE R20, R21, 0x4, R2.reuse ;  /* 0x0000000415147825 */ /* 0x100fe400078e0202 */
[----:B------:R-:W5:Y:S02]  /*56f0*/  LDG.E R23, desc[UR6][R22.64] ;  /* 0x0000000616177981 */ /* 0x000f64000c1e1900 */
[----:B-1----:R-:W-:Y:S02]  /*5700*/  IMAD.WIDE R24, R5, 0x4, R2 ;  /* 0x0000000405187825 */ /* 0x002fe400078e0202 */
[----:B------:R-:W5:Y:S02]  /*5710*/  LDG.E R20, desc[UR6][R20.64] ;  /* 0x0000000614147981 */ /* 0x000f64000c1e1900 */
[----:B------:R-:W-:Y:S02]  /*5720*/  IMAD R47, R28, R17, R47 ;  /* 0x000000111c2f7224 */ /* 0x000fe400078e022f */
[--C-:B----4-:R-:W-:Y:S01]  /*5730*/  IMAD.WIDE R26, R45, 0x4, R2.reuse ;  /* 0x000000042d1a7825 */ /* 0x110fe200078e0202 */
[----:B------:R-:W4:Y:S03]  /*5740*/  LDG.E R25, desc[UR6][R24.64] ;  /* 0x0000000618197981 */ /* 0x000f26000c1e1900 */
[----:B------:R-:W-:-:S02]  /*5750*/  IMAD.WIDE R30, R41, 0x4, R2 ;  /* 0x00000004291e7825 */ /* 0x000fc400078e0202 */
[----:B------:R-:W4:Y:S02]  /*5760*/  LDG.E R26, desc[UR6][R26.64] ;  /* 0x000000061a1a7981 */ /* 0x000f24000c1e1900 */
[----:B------:R-:W-:Y:S02]  /*5770*/  IMAD.WIDE R34, R47, 0x4, R2 ;  /* 0x000000042f227825 */ /* 0x000fe400078e0202 */
[----:B------:R-:W4:Y:S04]  /*5780*/  LDG.E R30, desc[UR6][R30.64] ;  /* 0x000000061e1e7981 */ /* 0x000f28000c1e1900 */
[----:B------:R-:W4:Y:S01]  /*5790*/  LDG.E R34, desc[UR6][R34.64] ;  /* 0x0000000622227981 */ /* 0x000f22000c1e1900 */
[----:B--2---:R-:W-:-:S04]  /*57a0*/  IADD3 R4, PT, PT, R38, R4, R19 ;  /* 0x0000000426047210 */ /* 0x004fc80007ffe013 */
[----:B---3--:R-:W-:-:S04]  /*57b0*/  IADD3 R4, PT, PT, R29, R40, R4 ;  /* 0x000000281d047210 */ /* 0x008fc80007ffe004 */
[----:B-----5:R-:W-:-:S04]  /*57c0*/  IADD3 R4, PT, PT, R49, R42, R4 ;  /* 0x0000002a31047210 */ /* 0x020fc80007ffe004 */
[----:B------:R-:W-:Y:S02]  /*57d0*/  IADD3 R39, PT, PT, R39, R44, R4 ;  /* 0x0000002c27277210 */ /* 0x000fe40007ffe004 */
[----:B------:R-:W-:-:S04]  /*57e0*/  IADD3 R4, P2, PT, -R18, UR4, RZ ;  /* 0x0000000412047c10 */ /* 0x000fc8000ff5e1ff */
[----:B------:R-:W-:Y:S02]  /*57f0*/  ISETP.GE.U32.AND P0, PT, R4, 0x1000, PT ;  /* 0x000010000400780c */ /* 0x000fe40003f06070 */
[----:B------:R-:W-:-:S04]  /*5800*/  IADD3.X R4, PT, PT, ~R46, UR5, RZ, P2, !PT ;  /* 0x000000052e047c10 */ /* 0x000fc800097fe5ff */
[----:B------:R-:W-:Y:S02]  /*5810*/  ISETP.GE.U32.AND.EX P0, PT, R4, RZ, PT, P0 ;  /* 0x000000ff0400720c */ /* 0x000fe40003f06100 */
[----:B------:R-:W-:-:S04]  /*5820*/  IADD3 R36, PT, PT, R32, R36, R39 ;  /* 0x0000002420247210 */ /* 0x000fc80007ffe027 */
[----:B------:R-:W-:-:S04]  /*5830*/  IADD3 R36, PT, PT, R20, R23, R36 ;  /* 0x0000001714247210 */ /* 0x000fc80007ffe024 */
[----:B----4-:R-:W-:-:S04]  /*5840*/  IADD3 R19, PT, PT, R26, R25, R36 ;  /* 0x000000191a137210 */ /* 0x010fc80007ffe024 */
[----:B------:R-:W-:Y:S01]  /*5850*/  IADD3 R19, PT, PT, R34, R30, R19 ;  /* 0x0000001e22137210 */ /* 0x000fe20007ffe013 */
[----:B------:R-:W-:Y:S06]  /*5860*/  @!P0 BRA `(.L_x_103) ;  /* 0x0000001800788947 */ /* 0x000fec0003800000 */
[----:B------:R-:W-:-:S04]  /*5870*/  IADD3 R18, P0, PT, R18, 0x1000, RZ ;  /* 0x0000100012127810 */ /* 0x000fc80007f1e0ff */
[----:B------:R-:W-:Y:S02]  /*5880*/  IADD3.X R46, PT, PT, RZ, R46, RZ, P0, !PT ;  /* 0x0000002eff2e7210 */ /* 0x000fe400007fe4ff */
[----:B------:R-:W-:-:S04]  /*5890*/  ISETP.GT.U32.AND P0, PT, R18, UR8, PT ;  /* 0x0000000812007c0c */ /* 0x000fc8000bf04070 */
[----:B------:R-:W-:-:S13]  /*58a0*/  ISETP.GT.U32.AND.EX P0, PT, R46, UR9, PT, P0 ;  /* 0x000000092e007c0c */ /* 0x000fda000bf04100 */
[----:B------:R-:W-:Y:S05]  /*58b0*/  @!P0 BRA `(.L_x_104) ;  /* 0xffffffe8001c8947 */ /* 0x000fea000383ffff */
.L_x_102:
[C---:B------:R-:W-:Y:S01]  /*58c0*/  IADD3 R4, PT, PT, -R18.reuse, UR4, RZ ;  /* 0x0000000412047c10 */ /* 0x040fe2000fffe1ff */
[----:B------:R-:W-:Y:S01]  /*58d0*/  BSSY.RECONVERGENT B1, `(.L_x_103) ;  /* 0x0000197000017945 */ /* 0x000fe20003800200 */
[----:B------:R-:W-:Y:S02]  /*58e0*/  ISETP.GE.U32.AND P2, PT, R18, UR4, PT ;  /* 0x0000000412007c0c */ /* 0x000fe4000bf46070 */
[----:B------:R-:W-:-:S04]  /*58f0*/  ISETP.GE.AND P0, PT, R7, R4, PT ;  /* 0x000000040700720c */ /* 0x000fc80003f06270 */
[----:B------:R-:W-:-:S13]  /*5900*/  ISETP.GE.U32.OR.EX P0, PT, R46, UR5, P0, P2 ;  /* 0x000000052e007c0c */ /* 0x000fda0008706520 */
[----:B------:R-:W-:Y:S05]  /*5910*/  @P0 BRA `(.L_x_105) ;  /* 0x0000001800480947 */ /* 0x000fea0003800000 */
[----:B------:R-:W-:Y:S01]  /*5920*/  LOP3.LUT R5, RZ, R7, RZ, 0x33, !PT ;  /* 0x00000007ff057212 */ /* 0x000fe200078e33ff */
[----:B------:R-:W0:Y:S01]  /*5930*/  LDCU UR5, c[0x0][0x380] ;  /* 0x00007000ff0577ac */ /* 0x000e220008000800 */
[----:B------:R-:W-:Y:S01]  /*5940*/  BSSY.RECONVERGENT B2, `(.L_x_106) ;  /* 0x00000da000027945 */ /* 0x000fe20003800200 */
[----:B------:R-:W-:Y:S01]  /*5950*/  IMAD.MOV.U32 R24, RZ, RZ, R7 ;  /* 0x000000ffff187224 */ /* 0x000fe200078e0007 */
[----:B------:R-:W-:-:S04]  /*5960*/  IADD3 R22, PT, PT, -R18, UR4, R5 ;  /* 0x0000000412167c10 */ /* 0x000fc8000fffe105 */
        /* <DEDUP_REMOVED lines=8> */
[----:B------:R-:W-:Y:S02]  /*59f0*/  IADD3 R11, PT, PT, R11, R18, RZ ;  /* 0x000000120b0b7210 */ /* 0x000fe40007ffe0ff */
[----:B------:R-:W-:Y:S01]  /*5a00*/  LOP3.LUT R24, R7, 0x400, RZ, 0xfc, !PT ;  /* 0x0000040007187812 */ /* 0x000fe200078efcff */
[----:B------:R-:W-:Y:S02]  /*5a10*/  IMAD.MOV R18, RZ, RZ, -R6 ;  /* 0x000000ffff127224 */ /* 0x000fe400078e0a06 */
[----:B------:R-:W1:Y:S08]  /*5a20*/  LDC R17, c[0x0][0x384] ;  /* 0x0000e100ff117b82 */ /* 0x000e700000000800 */
[----:B------:R-:W2:Y:S08]  /*5a30*/  LDC.64 R2, c[0x0][0x398] ;  /* 0x0000e600ff027b82 */ /* 0x000eb00000000a00 */
[----:B------:R-:W3:Y:S02]  /*5a40*/  LDC.64 R4, c[0x0][0x388] ;  /* 0x0000e200ff047b82 */ /* 0x000ee40000000a00 */
.L_x_109:
[----:B0-----:R-:W-:Y:S01]  /*5a50*/  IABS R6, R0 ;  /* 0x0000000000067213 */ /* 0x001fe20000000000 */
[----:B------:R-:W-:Y:S01]  /*5a60*/  HFMA2 R20, -RZ, RZ, 0, 0 ;  /* 0x00000000ff147431 */ /* 0x000fe200000001ff */
[----:B------:R-:W-:Y:S01]  /*5a70*/  IABS R15, R11 ;  /* 0x0000000b000f7213 */ /* 0x000fe20000000000 */
[C---:B------:R-:W-:Y:S01]  /*5a80*/  VIADD R35, R11.reuse, 0x100 ;  /* 0x000001000b237836 */ /* 0x040fe20000000000 */
[----:B------:R-:W0:Y:S01]  /*5a90*/  I2F.RP R16, R6 ;  /* 0x0000000600107306 */ /* 0x000e220000209400 */
[C---:B------:R-:W-:Y:S01]  /*5aa0*/  VIADD R37, R11.reuse, 0x200 ;  /* 0x000002000b257836 */ /* 0x040fe20000000000 */
[C---:B------:R-:W-:Y:S01]  /*5ab0*/  IADD3 R33, PT, PT, R11.reuse, 0x300, RZ ;  /* 0x000003000b217810 */ /* 0x040fe20007ffe0ff */
[----:B------:R-:W-:Y:S01]  /*5ac0*/  IMAD.HI.U32 R14, R12, R15, RZ ;  /* 0x0000000f0c0e7227 */ /* 0x000fe200078e00ff */
[----:B------:R-:W-:Y:S02]  /*5ad0*/  IADD3 R31, PT, PT, R11, 0x400, RZ ;  /* 0x000004000b1f7810 */ /* 0x000fe40007ffe0ff */
[----:B------:R-:W-:-:S02]  /*5ae0*/  IABS R29, R37 ;  /* 0x00000025001d7213 */ /* 0x000fc40000000000 */
[----:B------:R-:W-:Y:S02]  /*5af0*/  IADD3 R8, PT, PT, -R14, RZ, RZ ;  /* 0x000000ff0e087210 */ /* 0x000fe40007ffe1ff */
[----:B------:R-:W-:Y:S02]  /*5b00*/  IABS R43, R33 ;  /* 0x00000021002b7213 */ /* 0x000fe40000000000 */
[----:B------:R-:W-:Y:S01]  /*5b10*/  IABS R45, R31 ;  /* 0x0000001f002d7213 */ /* 0x000fe20000000000 */
[----:B------:R-:W-:Y:S01]  /*5b20*/  IMAD R15, R6, R8, R15 ;  /* 0x00000008060f7224 */ /* 0x000fe200078e020f */
[-C--:B------:R-:W-:Y:S01]  /*5b30*/  LOP3.LUT R25, R35, R0.reuse, RZ, 0x3c, !PT ;  /* 0x0000000023197212 */ /* 0x080fe200078e3cff */
[----:B0-----:R-:W0:Y:S01]  /*5b40*/  MUFU.RCP R16, R16 ;  /* 0x0000001000107308 */ /* 0x001e220000001000 */
[----:B------:R-:W-:Y:S02]  /*5b50*/  LOP3.LUT R26, R37, R0, RZ, 0x3c, !PT ;  /* 0x00000000251a7212 */ /* 0x000fe400078e3cff */
[----:B------:R-:W-:-:S02]  /*5b60*/  ISETP.GT.U32.AND P0, PT, R10, R15, PT ;  /* 0x0000000f0a00720c */ /* 0x000fc40003f04070 */
[----:B------:R-:W-:Y:S02]  /*5b70*/  ISETP.GE.AND P5, PT, R25, RZ, PT ;  /* 0x000000ff1900720c */ /* 0x000fe40003fa6270 */
[----:B------:R-:W-:Y:S02]  /*5b80*/  ISETP.GE.AND P6, PT, R26, RZ, PT ;  /* 0x000000ff1a00720c */ /* 0x000fe40003fc6270 */
[-C--:B------:R-:W-:Y:S02]  /*5b90*/  LOP3.LUT R27, R33, R0.reuse, RZ, 0x3c, !PT ;  /* 0x00000000211b7212 */ /* 0x080fe400078e3cff */
[-C--:B------:R-:W-:Y:S02]  /*5ba0*/  LOP3.LUT R26, R11, R0.reuse, RZ, 0x3c, !PT ;  /* 0x000000000b1a7212 */ /* 0x080fe400078e3cff */
[----:B------:R-:W-:Y:S02]  /*5bb0*/  ISETP.GE.AND P2, PT, R27, RZ, PT ;  /* 0x000000ff1b00720c */ /* 0x000fe40003f46270 */
[----:B------:R-:W-:Y:S01]  /*5bc0*/  IADD3 R27, PT, PT, R11, 0x600, RZ ;  /* 0x000006000b1b7810 */ /* 0x000fe20007ffe0ff */
[--C-:B------:R-:W-:Y:S01]  /*5bd0*/  @!P0 IMAD.IADD R15, R15, 0x1, -R6.reuse ;  /* 0x000000010f0f8824 */ /* 0x100fe200078e0a06 */
[----:B------:R-:W-:Y:S01]  /*5be0*/  LOP3.LUT R32, R31, R0, RZ, 0x3c, !PT ;  /* 0x000000001f207212 */ /* 0x000fe200078e3cff */
[----:B0-----:R-:W-:Y:S01]  /*5bf0*/  VIADD R9, R16, 0xffffffe ;  /* 0x0ffffffe10097836 */ /* 0x001fe20000000000 */
[----:B------:R-:W-:Y:S01]  /*5c00*/  IABS R16, R35 ;  /* 0x0000002300107213 */ /* 0x000fe20000000000 */
[----:B------:R-:W-:Y:S01]  /*5c10*/  @!P0 VIADD R14, R14, 0x1 ;  /* 0x000000010e0e8836 */ /* 0x000fe20000000000 */
[----:B------:R-:W-:Y:S01]  /*5c20*/  ISETP.GE.U32.AND P1, PT, R15, R10, PT ;  /* 0x0000000a0f00720c */ /* 0x000fe20003f26070 */
[----:B------:R-:W-:Y:S01]  /*5c30*/  IMAD.MOV.U32 R10, RZ, RZ, R6 ;  /* 0x000000ffff0a7224 */ /* 0x000fe200078e0006 */
[----:B------:R-:W-:Y:S01]  /*5c40*/  ISETP.GE.AND P0, PT, R26, RZ, PT ;  /* 0x000000ff1a00720c */ /* 0x000fe20003f06270 */
[----:B------:R-:W0:Y:S01]  /*5c50*/  F2I.FTZ.U32.TRUNC.NTZ R9, R9 ;  /* 0x0000000900097305 */ /* 0x000e22000021f000 */
[----:B------:R-:W-:-:S02]  /*5c60*/  IABS R49, R27 ;  /* 0x0000001b00317213 */ /* 0x000fc40000000000 */
[----:B------:R-:W-:-:S07]  /*5c70*/  LOP3.LUT R36, R27, R0, RZ, 0x3c, !PT ;  /* 0x000000001b247212 */ /* 0x000fce00078e3cff */
[----:B------:R-:W-:Y:S02]  /*5c80*/  @P1 VIADD R14, R14, 0x1 ;  /* 0x000000010e0e1836 */ /* 0x000fe40000000000 */
[----:B0-----:R-:W-:Y:S02]  /*5c90*/  IMAD R12, R9, R6, RZ ;  /* 0x00000006090c7224 */ /* 0x001fe400078e02ff */
[----:B------:R-:W-:Y:S02]  /*5ca0*/  IMAD.MOV.U32 R21, RZ, RZ, R9 ;  /* 0x000000ffff157224 */ /* 0x000fe400078e0009 */
[----:B------:R-:W-:-:S04]  /*5cb0*/  IMAD.MOV R8, RZ, RZ, -R12 ;  /* 0x000000ffff087224 */ /* 0x000fc800078e0a0c */
[----:B------:R-:W-:Y:S01]  /*5cc0*/  IMAD.HI.U32 R12, R9, R8, R20 ;  /* 0x00000008090c7227 */ /* 0x000fe200078e0014 */
[----:B------:R-:W-:-:S05]  /*5cd0*/  MOV R21, R16 ;  /* 0x0000001000157202 */ /* 0x000fca0000000f00 */
[----:B------:R-:W-:-:S04]  /*5ce0*/  IMAD.HI.U32 R16, R12, R21, RZ ;  /* 0x000000150c107227 */ /* 0x000fc800078e00ff */
[----:B------:R-:W-:Y:S02]  /*5cf0*/  IMAD.MOV R20, RZ, RZ, -R16 ;  /* 0x000000ffff147224 */ /* 0x000fe400078e0a10 */
[----:B------:R-:W-:-:S04]  /*5d00*/  IMAD.HI.U32 R15, R12, R29, RZ ;  /* 0x0000001d0c0f7227 */ /* 0x000fc800078e00ff */
[----:B------:R-:W-:Y:S02]  /*5d10*/  IMAD R21, R6, R20, R21 ;  /* 0x0000001406157224 */ /* 0x000fe400078e0215 */
[----:B------:R-:W-:-:S03]  /*5d20*/  IMAD.MOV R20, RZ, RZ, -R15 ;  /* 0x000000ffff147224 */ /* 0x000fc600078e0a0f */
[----:B------:R-:W-:Y:S01]  /*5d30*/  ISETP.GT.U32.AND P4, PT, R10, R21, PT ;  /* 0x000000150a00720c */ /* 0x000fe20003f84070 */
[----:B------:R-:W-:Y:S02]  /*5d40*/  IMAD R29, R6, R20, R29 ;  /* 0x00000014061d7224 */ /* 0x000fe400078e021d */
[----:B------:R-:W-:-:S03]  /*5d50*/  IMAD.HI.U32 R20, R12, R43, RZ ;  /* 0x0000002b0c147227 */ /* 0x000fc600078e00ff */
[----:B------:R-:W-:Y:S02]  /*5d60*/  ISETP.GT.U32.AND P3, PT, R10, R29, PT ;  /* 0x0000001d0a00720c */ /* 0x000fe40003f64070 */
[----:B------:R-:W-:-:S05]  /*5d70*/  IADD3 R25, PT, PT, -R20, RZ, RZ ;  /* 0x000000ff14197210 */ /* 0x000fca0007ffe1ff */
[--C-:B------:R-:W-:Y:S02]  /*5d80*/  @!P4 IMAD.IADD R21, R21, 0x1, -R6.reuse ;  /* 0x000000011515c824 */ /* 0x100fe400078e0a06 */
[----:B------:R-:W-:Y:S02]  /*5d90*/  @!P4 VIADD R16, R16, 0x1 ;  /* 0x000000011010c836 */ /* 0x000fe40000000000 */
[----:B------:R-:W-:Y:S01]  /*5da0*/  IMAD R43, R6, R25, R43 ;  /* 0x00000019062b7224 */ /* 0x000fe200078e022b */
[----:B------:R-:W-:Y:S01]  /*5db0*/  ISETP.GE.U32.AND P1, PT, R21, R10, PT ;  /* 0x0000000a1500720c */ /* 0x000fe20003f26070 */
[----:B------:R-:W-:Y:S02]  /*5dc0*/  @!P3 IMAD.IADD R29, R29, 0x1, -R6 ;  /* 0x000000011d1db824 */ /* 0x000fe400078e0a06 */
[----:B------:R-:W-:-:S03]  /*5dd0*/  IMAD.HI.U32 R21, R12, R45, RZ ;  /* 0x0000002d0c157227 */ /* 0x000fc600078e00ff */
[----:B------:R-:W-:Y:S01]  /*5de0*/  ISETP.GE.U32.AND P4, PT, R29, R10, PT ;  /* 0x0000000a1d00720c */ /* 0x000fe20003f86070 */
[----:B------:R-:W-:Y:S01]  /*5df0*/  IMAD.MOV R28, RZ, RZ, -R21 ;  /* 0x000000ffff1c7224 */ /* 0x000fe200078e0a15 */
[C---:B------:R-:W-:Y:S01]  /*5e00*/  IADD3 R29, PT, PT, R11.reuse, 0x700, RZ ;  /* 0x000007000b1d7810 */ /* 0x040fe20007ffe0ff */
[----:B------:R-:W-:Y:S02]  /*5e10*/  VIADD R25, R11, 0x500 ;  /* 0x000005000b197836 */ /* 0x000fe40000000000 */
[----:B------:R-:W-:Y:S01]  /*5e20*/  @!P3 VIADD R15, R15, 0x1 ;  /* 0x000000010f0fb836 */ /* 0x000fe20000000000 */
[----:B------:R-:W-:Y:S01]  /*5e30*/  IABS R51, R29 ;  /* 0x0000001d00337213 */ /* 0x000fe20000000000 */
[----:B------:R-:W-:Y:S01]  /*5e40*/  IMAD R45, R6, R28, R45 ;  /* 0x0000001c062d7224 */ /* 0x000fe200078e022d */
[----:B------:R-:W-:Y:S01]  /*5e50*/  IABS R47, R25 ;  /* 0x00000019002f7213 */ /* 0x000fe20000000000 */
[----:B------:R-:W-:Y:S01]  /*5e60*/  @P1 VIADD R16, R16, 0x1 ;  /* 0x0000000110101836 */ /* 0x000fe20000000000 */
[----:B------:R-:W-:Y:S01]  /*5e70*/  ISETP.GT.U32.AND P1, PT, R10, R43, PT ;  /* 0x0000002b0a00720c */ /* 0x000fe20003f24070 */
[----:B------:R-:W-:Y:S01]  /*5e80*/  IMAD.HI.U32 R28, R12, R49, RZ ;  /* 0x000000310c1c7227 */ /* 0x000fe200078e00ff */
[----:B------:R-:W-:-:S02]  /*5e90*/  ISETP.GE.AND P3, PT, R32, RZ, PT ;  /* 0x000000ff2000720c */ /* 0x000fc40003f66270 */
[----:B------:R-:W-:Y:S01]  /*5ea0*/  MOV R41, R16 ;  /* 0x0000001000297202 */ /* 0x000fe20000000f00 */
[----:B------:R-:W-:Y:S01]  /*5eb0*/  @P4 VIADD R15, R15, 0x1 ;  /* 0x000000010f0f4836 */ /* 0x000fe20000000000 */
[----:B------:R-:W-:Y:S01]  /*5ec0*/  ISETP.GT.U32.AND P4, PT, R10, R45, PT ;  /* 0x0000002d0a00720c */ /* 0x000fe20003f84070 */
[----:B------:R-:W-:Y:S01]  /*5ed0*/  IMAD.HI.U32 R26, R12, R47, RZ ;  /* 0x0000002f0c1a7227 */ /* 0x000fe200078e00ff */
[----:B------:R-:W-:Y:S02]  /*5ee0*/  LOP3.LUT R34, R25, R0, RZ, 0x3c, !PT ;  /* 0x0000000019227212 */ /* 0x000fe400078e3cff */
[----:B------:R-:W-:Y:S01]  /*5ef0*/  MOV R39, R15 ;  /* 0x0000000f00277202 */ /* 0x000fe20000000f00 */
[----:B------:R-:W-:Y:S01]  /*5f00*/  IMAD.MOV R16, RZ, RZ, -R28 ;  /* 0x000000ffff107224 */ /* 0x000fe200078e0a1c */
[----:B------:R-:W-:Y:S01]  /*5f10*/  IADD3 R30, PT, PT, -R26, RZ, RZ ;  /* 0x000000ff1a1e7210 */ /* 0x000fe20007ffe1ff */
[--C-:B------:R-:W-:Y:S01]  /*5f20*/  @!P1 IMAD.IADD R43, R43, 0x1, -R6.reuse ;  /* 0x000000012b2b9824 */ /* 0x100fe200078e0a06 */
[----:B------:R-:W-:Y:S01]  /*5f30*/  MOV R15, R14 ;  /* 0x0000000e000f7202 */ /* 0x000fe20000000f00 */
[----:B------:R-:W-:Y:S01]  /*5f40*/  @!P5 IMAD.MOV R41, RZ, RZ, -R41 ;  /* 0x000000ffff29d224 */ /* 0x000fe200078e0a29 */
[----:B------:R-:W-:Y:S01]  /*5f50*/  @!P6 IADD3 R39, PT, PT, -R39, RZ, RZ ;  /* 0x000000ff2727e210 */ /* 0x000fe20007ffe1ff */
[----:B------:R-:W-:Y:S01]  /*5f60*/  IMAD R47, R6, R30, R47 ;  /* 0x0000001e062f7224 */ /* 0x000fe200078e022f */
[----:B------:R-:W-:Y:S01]  /*5f70*/  ISETP.GE.U32.AND P6, PT, R43, R10, PT ;  /* 0x0000000a2b00720c */ /* 0x000fe20003fc6070 */
[----:B------:R-:W-:Y:S01]  /*5f80*/  @!P4 IMAD.IADD R45, R45, 0x1, -R6 ;  /* 0x000000012d2dc824 */ /* 0x000fe200078e0a06 */
[----:B------:R-:W-:Y:S01]  /*5f90*/  LOP3.LUT R14, RZ, R0, RZ, 0x33, !PT ;  /* 0x00000000ff0e7212 */ /* 0x000fe200078e33ff */
[----:B------:R-:W-:Y:S01]  /*5fa0*/  IMAD.HI.U32 R30, R12, R51, RZ ;  /* 0x000000330c1e7227 */ /* 0x000fe200078e00ff */
[----:B------:R-:W-:-:S03]  /*5fb0*/  ISETP.GT.U32.AND P5, PT, R10, R47, PT ;  /* 0x0000002f0a00720c */ /* 0x000fc60003fa4070 */
[----:B------:R-:W-:Y:S01]  /*5fc0*/  @!P0 IMAD.MOV R15, RZ, RZ, -R15 ;  /* 0x000000ffff0f8224 */ /* 0x000fe200078e0a0f */
[----:B------:R-:W-:Y:S01]  /*5fd0*/  ISETP.GE.U32.AND P0, PT, R45, R10, PT ;  /* 0x0000000a2d00720c */ /* 0x000fe20003f06070 */
[----:B------:R-:W-:Y:S01]  /*5fe0*/  IMAD R49, R6, R16, R49 ;  /* 0x0000001006317224 */ /* 0x000fe200078e0231 */
[----:B------:R-:W-:Y:S01]  /*5ff0*/  IADD3 R16, PT, PT, -R30, RZ, RZ ;  /* 0x000000ff1e107210 */ /* 0x000fe20007ffe1ff */
[----:B------:R-:W-:Y:S02]  /*6000*/  @!P4 VIADD R21, R21, 0x1 ;  /* 0x000000011515c836 */ /* 0x000fe40000000000 */
[----:B------:R-:W-:Y:S01]  /*6010*/  @!P1 VIADD R20, R20, 0x1 ;  /* 0x0000000114149836 */ /* 0x000fe20000000000 */
[----:B------:R-:W-:Y:S01]  /*6020*/  ISETP.NE.AND P1, PT, R0, RZ, PT ;  /* 0x000000ff0000720c */ /* 0x000fe20003f25270 */
[----:B------:R-:W-:Y:S01]  /*6030*/  IMAD R51, R6, R16, R51 ;  /* 0x0000001006337224 */ /* 0x000fe200078e0233 */
[----:B------:R-:W-:Y:S01]  /*6040*/  ISETP.GT.U32.AND P4, PT, R10, R49, PT ;  /* 0x000000310a00720c */ /* 0x000fe20003f84070 */
[----:B------:R-:W-:Y:S01]  /*6050*/  @P6 VIADD R20, R20, 0x1 ;  /* 0x0000000114146836 */ /* 0x000fe20000000000 */
[----:B------:R-:W-:Y:S01]  /*6060*/  @!P5 IADD3 R47, PT, PT, R47, -R6, RZ ;  /* 0x800000062f2fd210 */ /* 0x000fe20007ffe0ff */
[----:B---3--:R-:W-:Y:S01]  /*6070*/  IMAD.MOV.U32 R16, RZ, RZ, R5 ;  /* 0x000000ffff107224 */ /* 0x008fe200078e0005 */
[----:B------:R-:W-:Y:S01]  /*6080*/  SEL R32, R14, R15, !P1 ;  /* 0x0000000f0e207207 */ /* 0x000fe20004800000 */
[----:B------:R-:W-:Y:S01]  /*6090*/  IMAD.MOV.U32 R45, RZ, RZ, R20 ;  /* 0x000000ffff2d7224 */ /* 0x000fe200078e0014 */
[----:B------:R-:W-:-:S02]  /*60a0*/  @P0 IADD3 R21, PT, PT, R21, 0x1, RZ ;  /* 0x0000000115150810 */ /* 0x000fc40007ffe0ff */
[----:B------:R-:W-:Y:S01]  /*60b0*/  ISETP.GT.U32.AND P0, PT, R10, R51, PT ;  /* 0x000000330a00720c */ /* 0x000fe20003f04070 */
[----:B------:R-:W-:Y:S01]  /*60c0*/  @!P2 IMAD.MOV R45, RZ, RZ, -R45 ;  /* 0x000000ffff2da224 */ /* 0x000fe200078e0a2d */
[----:B------:R-:W-:Y:S01]  /*60d0*/  ISETP.GE.U32.AND P6, PT, R47, R10, PT ;  /* 0x0000000a2f00720c */ /* 0x000fe20003fc6070 */
[----:B------:R-:W-:Y:S01]  /*60e0*/  IMAD.MOV.U32 R47, RZ, RZ, R21 ;  /* 0x000000ffff2f7224 */ /* 0x000fe200078e0015 */
[----:B------:R-:W-:Y:S01]  /*60f0*/  IADD3 R43, PT, PT, -R32, RZ, RZ ;  /* 0x000000ff202b7210 */ /* 0x000fe20007ffe1ff */
[----:B------:R-:W-:Y:S01]  /*6100*/  @!P4 IMAD.IADD R49, R49, 0x1, -R6 ;  /* 0x000000013131c824 */ /* 0x000fe200078e0a06 */
[----:B------:R-:W-:Y:S02]  /*6110*/  MOV R15, R4 ;  /* 0x00000004000f7202 */ /* 0x000fe40000000f00 */
[----:B------:R-:W-:Y:S01]  /*6120*/  @!P5 IADD3 R26, PT, PT, R26, 0x1, RZ ;  /* 0x000000011a1ad810 */ /* 0x000fe20007ffe0ff */
[----:B------:R-:W-:Y:S01]  /*6130*/  IMAD R43, R0, R43, R11 ;  /* 0x0000002b002b7224 */ /* 0x000fe200078e020b */
[----:B------:R-:W-:-:S02]  /*6140*/  IADD3 R32, PT, PT, R32, R15, RZ ;  /* 0x0000000f20207210 */ /* 0x000fc40007ffe0ff */
[----:B------:R-:W-:Y:S01]  /*6150*/  ISETP.GE.U32.AND P5, PT, R49, R10, PT ;  /* 0x0000000a3100720c */ /* 0x000fe20003fa6070 */
[----:B------:R-:W-:Y:S01]  /*6160*/  @!P0 IMAD.IADD R51, R51, 0x1, -R6 ;  /* 0x0000000133338824 */ /* 0x000fe200078e0a06 */
[----:B------:R-:W-:Y:S02]  /*6170*/  IADD3 R43, PT, PT, R43, R16, RZ ;  /* 0x000000102b2b7210 */ /* 0x000fe40007ffe0ff */
[----:B------:R-:W-:Y:S02]  /*6180*/  @P6 IADD3 R26, PT, PT, R26, 0x1, RZ ;  /* 0x000000011a1a6810 */ /* 0x000fe40007ffe0ff */
[----:B------:R-:W-:Y:S01]  /*6190*/  ISETP.GE.U32.AND P6, PT, R51, R10, PT ;  /* 0x0000000a3300720c */ /* 0x000fe20003fc6070 */
[----:B-1----:R-:W-:Y:S01]  /*61a0*/  IMAD R21, R32, R17, R43 ;  /* 0x0000001120157224 */ /* 0x002fe200078e022b */
[C---:B------:R-:W-:Y:S02]  /*61b0*/  SEL R32, R14.reuse, R41, !P1 ;  /* 0x000000290e207207 */ /* 0x040fe40004800000 */
[----:B------:R-:W-:Y:S01]  /*61c0*/  SEL R38, R14, R39, !P1 ;  /* 0x000000270e267207 */ /* 0x000fe20004800000 */
[----:B--2---:R-:W-:Y:S01]  /*61d0*/  IMAD.WIDE R20, R21, 0x4, R2 ;  /* 0x0000000415147825 */ /* 0x004fe200078e0202 */
[----:B------:R-:W-:-:S02]  /*61e0*/  LOP3.LUT R41, R29, R0, RZ, 0x3c, !PT ;  /* 0x000000001d297212 */ /* 0x000fc400078e3cff */
[----:B------:R-:W-:Y:S01]  /*61f0*/  ISETP.GE.AND P2, PT, R34, RZ, PT ;  /* 0x000000ff2200720c */ /* 0x000fe20003f46270 */
[----:B------:R-:W-:Y:S01]  /*6200*/  IMAD.MOV R34, RZ, RZ, -R32 ;  /* 0x000000ffff227224 */ /* 0x000fe200078e0a20 */
[----:B------:R-:W-:Y:S01]  /*6210*/  @!P3 IADD3 R47, PT, PT, -R47, RZ, RZ ;  /* 0x000000ff2f2fb210 */ /* 0x000fe20007ffe1ff */
[----:B------:R0:W2:Y:S01]  /*6220*/  LDG.E R20, desc[UR6][R20.64] ;  /* 0x0000000614147981 */ /* 0x0000a2000c1e1900 */
[----:B------:R-:W-:Y:S02]  /*6230*/  @!P4 IADD3 R28, PT, PT, R28, 0x1, RZ ;  /* 0x000000011c1cc810 */ /* 0x000fe40007ffe0ff */
[----:B------:R-:W-:Y:S01]  /*6240*/  ISETP.GE.AND P3, PT, R36, RZ, PT ;  /* 0x000000ff2400720c */ /* 0x000fe20003f66270 */
[----:B------:R-:W-:Y:S01]  /*6250*/  IMAD.MOV R36, RZ, RZ, -R38 ;  /* 0x000000ffff247224 */ /* 0x000fe200078e0a26 */
[----:B------:R-:W-:Y:S02]  /*6260*/  ISETP.GE.AND P4, PT, R41, RZ, PT ;  /* 0x000000ff2900720c */ /* 0x000fe40003f86270 */
[----:B------:R-:W-:Y:S01]  /*6270*/  @!P0 IADD3 R30, PT, PT, R30, 0x1, RZ ;  /* 0x000000011e1e8810 */ /* 0x000fe20007ffe0ff */
[----:B------:R-:W-:-:S02]  /*6280*/  @P5 VIADD R28, R28, 0x1 ;  /* 0x000000011c1c5836 */ /* 0x000fc40000000000 */
[----:B------:R-:W-:Y:S01]  /*6290*/  IMAD R37, R0, R36, R37 ;  /* 0x0000002400257224 */ /* 0x000fe200078e0225 */
[----:B------:R-:W-:Y:S02]  /*62a0*/  @P6 IADD3 R30, PT, PT, R30, 0x1, RZ ;  /* 0x000000011e1e6810 */ /* 0x000fe40007ffe0ff */
[----:B------:R-:W-:Y:S02]  /*62b0*/  SEL R36, R14, R47, !P1 ;  /* 0x0000002f0e247207 */ /* 0x000fe40004800000 */
[----:B------:R-:W-:Y:S01]  /*62c0*/  MOV R39, R28 ;  /* 0x0000001c00277202 */ /* 0x000fe20000000f00 */
[----:B0-----:R-:W-:Y:S01]  /*62d0*/  IMAD.MOV.U32 R21, RZ, RZ, R30 ;  /* 0x000000ffff157224 */ /* 0x001fe200078e001e */
[----:B------:R-:W-:Y:S01]  /*62e0*/  IADD3 R28, PT, PT, -R36, RZ, RZ ;  /* 0x000000ff241c7210 */ /* 0x000fe20007ffe1ff */
[----:B------:R-:W-:Y:S01]  /*62f0*/  IMAD R35, R0, R34, R35 ;  /* 0x0000002200237224 */ /* 0x000fe200078e0223 */
[----:B------:R-:W-:Y:S01]  /*6300*/  SEL R34, R14, R45, !P1 ;  /* 0x0000002d0e227207 */ /* 0x000fe20004800000 */
[----:B------:R-:W-:-:S02]  /*6310*/  @!P2 IMAD.MOV R26, RZ, RZ, -R26 ;  /* 0x000000ffff1aa224 */ /* 0x000fc400078e0a1a */
[----:B------:R-:W-:Y:S01]  /*6320*/  @!P4 IMAD.MOV R21, RZ, RZ, -R21 ;  /* 0x000000ffff15c224 */ /* 0x000fe200078e0a15 */
[----:B------:R-:W-:Y:S01]  /*6330*/  @!P3 IADD3 R39, PT, PT, -R39, RZ, RZ ;  /* 0x000000ff2727b210 */ /* 0x000fe20007ffe1ff */
[----:B------:R-:W-:Y:S01]  /*6340*/  IMAD R31, R0, R28, R31 ;  /* 0x0000001c001f7224 */ /* 0x000fe200078e021f */
[C---:B------:R-:W-:Y:S01]  /*6350*/  SEL R28, R14.reuse, R26, !P1 ;  /* 0x0000001a0e1c7207 */ /* 0x040fe20004800000 */
[----:B------:R-:W-:Y:S01]  /*6360*/  IMAD.MOV R41, RZ, RZ, -R34 ;  /* 0x000000ffff297224 */ /* 0x000fe200078e0a22 */
[C---:B------:R-:W-:Y:S02]  /*6370*/  SEL R26, R14.reuse, R21, !P1 ;  /* 0x000000150e1a7207 */ /* 0x040fe40004800000 */
[----:B------:R-:W-:Y:S01]  /*6380*/  SEL R30, R14, R39, !P1 ;  /* 0x000000270e1e7207 */ /* 0x000fe20004800000 */
[----:B------:R-:W-:Y:S01]  /*6390*/  IMAD R33, R0, R41, R33 ;  /* 0x0000002900217224 */ /* 0x000fe200078e0221 */
[----:B------:R-:W-:Y:S01]  /*63a0*/  IADD3 R21, PT, PT, -R28, RZ, RZ ;  /* 0x000000ff1c157210 */ /* 0x000fe20007ffe1ff */
[----:B------:R-:W-:Y:S01]  /*63b0*/  IMAD.IADD R35, R35, 0x1, R16 ;  /* 0x0000000123237824 */ /* 0x000fe200078e0210 */
[----:B------:R-:W-:Y:S01]  /*63c0*/  IADD3 R32, PT, PT, R32, R15, RZ ;  /* 0x0000000f20207210 */ /* 0x000fe20007ffe0ff */
[----:B------:R-:W-:Y:S01]  /*63d0*/  IMAD.MOV R39, RZ, RZ, -R30 ;  /* 0x000000ffff277224 */ /* 0x000fe200078e0a1e */
[----:B------:R-:W-:Y:S01]  /*63e0*/  IADD3 R41, PT, PT, -R26, RZ, RZ ;  /* 0x000000ff1a297210 */ /* 0x000fe20007ffe1ff */
[----:B------:R-:W-:Y:S01]  /*63f0*/  IMAD R25, R0, R21, R25 ;  /* 0x0000001500197224 */ /* 0x000fe200078e0219 */
[-C--:B------:R-:W-:Y:S01]  /*6400*/  IADD3 R33, PT, PT, R33, R16.reuse, RZ ;  /* 0x0000001021217210 */ /* 0x080fe20007ffe0ff */
[--C-:B------:R-:W-:Y:S01]  /*6410*/  IMAD.IADD R34, R34, 0x1, R15.reuse ;  /* 0x0000000122227824 */ /* 0x100fe200078e020f */
[----:B------:R-:W-:Y:S01]  /*6420*/  IADD3 R37, PT, PT, R37, R16, RZ ;  /* 0x0000001025257210 */ /* 0x000fe20007ffe0ff */
[----:B------:R-:W-:-:S02]  /*6430*/  IMAD.IADD R38, R38, 0x1, R15 ;  /* 0x0000000126267824 */ /* 0x000fc400078e020f */
[----:B------:R-:W-:Y:S01]  /*6440*/  IMAD R35, R32, R17, R35 ;  /* 0x0000001120237224 */ /* 0x000fe200078e0223 */
[----:B------:R-:W-:Y:S01]  /*6450*/  IADD3 R25, PT, PT, R25, R16, RZ ;  /* 0x0000001019197210 */ /* 0x000fe20007ffe0ff */
[C---:B------:R-:W-:Y:S02]  /*6460*/  IMAD R27, R0.reuse, R39, R27 ;  /* 0x00000027001b7224 */ /* 0x040fe400078e021b */
[----:B------:R-:W-:Y:S01]  /*6470*/  IMAD R41, R0, R41, R29 ;  /* 0x0000002900297224 */ /* 0x000fe200078e021d */
[----:B------:R-:W-:Y:S01]  /*6480*/  IADD3 R36, PT, PT, R36, R15, RZ ;  /* 0x0000000f24247210 */ /* 0x000fe20007ffe0ff */
[----:B------:R-:W-:Y:S02]  /*6490*/  IMAD.IADD R28, R28, 0x1, R15 ;  /* 0x000000011c1c7824 */ /* 0x000fe400078e020f */
[-C--:B------:R-:W-:Y:S02]  /*64a0*/  IMAD R21, R34, R17.reuse, R33 ;  /* 0x0000001122157224 */ /* 0x080fe400078e0221 */
[----:B------:R-:W-:-:S02]  /*64b0*/  IMAD R29, R38, R17, R37 ;  /* 0x00000011261d7224 */ /* 0x000fc400078e0225 */
[----:B------:R-:W-:Y:S02]  /*64c0*/  IMAD.IADD R31, R31, 0x1, R16 ;  /* 0x000000011f1f7824 */ /* 0x000fe400078e0210 */
[----:B------:R-:W-:Y:S01]  /*64d0*/  IMAD.WIDE R32, R35, 0x4, R2 ;  /* 0x0000000423207825 */ /* 0x000fe200078e0202 */
[-C--:B------:R-:W-:Y:S02]  /*64e0*/  IADD3 R27, PT, PT, R27, R16.reuse, RZ ;  /* 0x000000101b1b7210 */ /* 0x080fe40007ffe0ff */
[----:B------:R-:W-:Y:S01]  /*64f0*/  IADD3 R41, PT, PT, R41, R16, RZ ;  /* 0x0000001029297210 */ /* 0x000fe20007ffe0ff */
[----:B------:R-:W-:Y:S02]  /*6500*/  IMAD.IADD R30, R30, 0x1, R15 ;  /* 0x000000011e1e7824 */ /* 0x000fe400078e020f */
[----:B------:R-:W-:Y:S01]  /*6510*/  IMAD R25, R28, R17, R25 ;  /* 0x000000111c197224 */ /* 0x000fe200078e0219 */
[----:B------:R-:W2:Y:S01]  /*6520*/  LDG.E R32, desc[UR6][R32.64] ;  /* 0x0000000620207981 */ /* 0x000ea2000c1e1900 */
[----:B------:R-:W-:-:S02]  /*6530*/  IMAD.IADD R26, R26, 0x1, R15 ;  /* 0x000000011a1a7824 */ /* 0x000fc400078e020f */
[----:B------:R-:W-:Y:S02]  /*6540*/  IMAD R31, R36, R17, R31 ;  /* 0x00000011241f7224 */ /* 0x000fe400078e021f */
[----:B------:R-:W-:-:S04]  /*6550*/  IMAD.WIDE R28, R29, 0x4, R2 ;  /* 0x000000041d1c7825 */ /* 0x000fc800078e0202 */
[----:B------:R-:W-:Y:S02]  /*6560*/  IMAD.WIDE R34, R21, 0x4, R2 ;  /* 0x0000000415227825 */ /* 0x000fe400078e0202 */
[----:B------:R-:W3:Y:S02]  /*6570*/  LDG.E R28, desc[UR6][R28.64] ;  /* 0x000000061c1c7981 */ /* 0x000ee4000c1e1900 */
[-C--:B------:R-:W-:Y:S02]  /*6580*/  IMAD R39, R30, R17.reuse, R27 ;  /* 0x000000111e277224 */ /* 0x080fe400078e021b */
[----:B------:R-:W-:Y:S01]  /*6590*/  IMAD R37, R26, R17, R41 ;  /* 0x000000111a257224 */ /* 0x000fe200078e0229 */
[----:B------:R-:W3:Y:S01]  /*65a0*/  LDG.E R34, desc[UR6][R34.64] ;  /* 0x0000000622227981 */ /* 0x000ee2000c1e1900 */
[----:B------:R-:W-:-:S04]  /*65b0*/  IMAD.WIDE R30, R31, 0x4, R2 ;  /* 0x000000041f1e7825 */ /* 0x000fc800078e0202 */
[--C-:B------:R-:W-:Y:S02]  /*65c0*/  IMAD.WIDE R26, R25, 0x4, R2.reuse ;  /* 0x00000004191a7825 */ /* 0x100fe400078e0202 */
[----:B------:R-:W4:Y:S02]  /*65d0*/  LDG.E R30, desc[UR6][R30.64] ;  /* 0x000000061e1e7981 */ /* 0x000f24000c1e1900 */
[--C-:B------:R-:W-:Y:S02]  /*65e0*/  IMAD.WIDE R38, R39, 0x4, R2.reuse ;  /* 0x0000000427267825 */ /* 0x100fe400078e0202 */
[----:B------:R-:W4:Y:S02]  /*65f0*/  LDG.E R26, desc[UR6][R26.64] ;  /* 0x000000061a1a7981 */ /* 0x000f24000c1e1900 */
[----:B------:R-:W-:Y:S02]  /*6600*/  IMAD.WIDE R36, R37, 0x4, R2 ;  /* 0x0000000425247825 */ /* 0x000fe400078e0202 */
[----:B------:R-:W5:Y:S04]  /*6610*/  LDG.E R38, desc[UR6][R38.64] ;  /* 0x0000000626267981 */ /* 0x000f68000c1e1900 */
[----:B------:R-:W5:Y:S01]  /*6620*/  LDG.E R36, desc[UR6][R36.64] ;  /* 0x0000000624247981 */ /* 0x000f62000c1e1900 */
[----:B------:R-:W-:-:S05]  /*6630*/  VIADD R18, R18, 0x8 ;  /* 0x0000000812127836 */ /* 0x000fca0000000000 */
[----:B------:R-:W-:Y:S01]  /*6640*/  ISETP.NE.AND P0, PT, R18, RZ, PT ;  /* 0x000000ff1200720c */ /* 0x000fe20003f05270 */
[----:B------:R-:W-:Y:S01]  /*6650*/  VIADD R11, R11, 0x800 ;  /* 0x000008000b0b7836 */ /* 0x000fe20000000000 */
[----:B------:R-:W-:Y:S02]  /*6660*/  IADD3 R24, PT, PT, R24, 0x800, RZ ;  /* 0x0000080018187810 */ /* 0x000fe40007ffe0ff */
[----:B--2---:R-:W-:-:S04]  /*6670*/  IADD3 R19, PT, PT, R32, R20, R19 ;  /* 0x0000001420137210 */ /* 0x004fc80007ffe013 */
[----:B---3--:R-:W-:-:S04]  /*6680*/  IADD3 R19, PT, PT, R34, R28, R19 ;  /* 0x0000001c22137210 */ /* 0x008fc80007ffe013 */
[----:B----4-:R-:W-:-:S04]  /*6690*/  IADD3 R19, PT, PT, R26, R30, R19 ;  /* 0x0000001e1a137210 */ /* 0x010fc80007ffe013 */
[----:B-----5:R-:W-:Y:S01]  /*66a0*/  IADD3 R19, PT, PT, R36, R38, R19 ;  /* 0x0000002624137210 */ /* 0x020fe20007ffe013 */
[----:B------:R-:W-:Y:S06]  /*66b0*/  @P0 BRA `(.L_x_109) ;  /* 0xfffffff000e40947 */ /* 0x000fec000383ffff */
[----:B------:R-:W-:Y:S05]  /*66c0*/  BSYNC.RECONVERGENT B3 ;  /* 0x0000000000037941 */ /* 0x000fea0003800200 */
.L_x_108:
[----:B------:R-:W-:-:S07]  /*66d0*/  IADD3 R24, PT, PT, R24, -0x400, RZ ;  /* 0xfffffc0018187810 */ /* 0x000fce0007ffe0ff */
.L_x_107:
[----:B------:R-:W-:Y:S05]  /*66e0*/  BSYNC.RECONVERGENT B2 ;  /* 0x0000000000027941 */ /* 0x000fea0003800200 */
.L_x_106:
[----:B------:R-:W-:-:S13]  /*66f0*/  ISETP.NE.AND P0, PT, R40, RZ, PT ;  /* 0x000000ff2800720c */ /* 0x000fda0003f05270 */
[----:B------:R-:W-:Y:S05]  /*6700*/  @!P0 BRA `(.L_x_105) ;  /* 0x0000000800cc8947 */ /* 0x000fea0003800000 */
[----:B------:R-:W-:Y:S01]  /*6710*/  ISETP.GE.U32.AND P2, PT, R40, 0x4, PT ;  /* 0x000000042800780c */ /* 0x000fe20003f46070 */
[----:B------:R-:W-:Y:S01]  /*6720*/  BSSY.RECONVERGENT B2, `(.L_x_110) ;  /* 0x0000062000027945 */ /* 0x000fe20003800200 */
[----:B------:R-:W-:-:S11]  /*6730*/  LOP3.LUT P0, R23, R23, 0x3, RZ, 0xc0, !PT ;  /* 0x0000000317177812 */ /* 0x000fd6000780c0ff */
[----:B------:R-:W-:Y:S05]  /*6740*/  @!P2 BRA `(.L_x_111) ;  /* 0x00000004007ca947 */ /* 0x000fea0003800000 */
[----:B------:R-:W-:Y:S02]  /*6750*/  IMAD.IADD R21, R13, 0x1, R24 ;  /* 0x000000010d157824 */ /* 0x000fe400078e0218 */
[----:B------:R-:W-:Y:S02]  /*6760*/  HFMA2 R4, -RZ, RZ, 0, 0 ;  /* 0x00000000ff047431 */ /* 0x000fe400000001ff */
[----:B------:R-:W-:Y:S01]  /*6770*/  IMAD.MOV.U32 R5, RZ, RZ, R9 ;  /* 0x000000ffff057224 */ /* 0x000fe200078e0009 */
[----:B------:R-:W-:Y:S01]  /*6780*/  MOV R27, R9 ;  /* 0x00000009001b7202 */ /* 0x000fe20000000f00 */
[C---:B------:R-:W-:Y:S01]  /*6790*/  VIADD R11, R21.reuse, 0x200 ;  /* 0x00000200150b7836 */ /* 0x040fe20000000000 */
[----:B------:R-:W-:Y:S02]  /*67a0*/  IABS R29, R21 ;  /* 0x00000015001d7213 */ /* 0x000fe40000000000 */
[----:B------:R-:W-:Y:S02]  /*67b0*/  IADD3 R25, PT, PT, R21, 0x100, RZ ;  /* 0x0000010015197810 */ /* 0x000fe40007ffe0ff */
[----:B------:R-:W-:Y:S01]  /*67c0*/  IABS R33, R11 ;  /* 0x0000000b00217213 */ /* 0x000fe20000000000 */
[----:B------:R-:W-:Y:S01]  /*67d0*/  IMAD.HI.U32 R18, R12, R29, RZ ;  /* 0x0000001d0c127227 */ /* 0x000fe200078e00ff */
[----:B------:R-:W-:-:S03]  /*67e0*/  IABS R31, R25 ;  /* 0x00000019001f7213 */ /* 0x000fc60000000000 */
[----:B------:R-:W-:Y:S01]  /*67f0*/  IMAD.HI.U32 R20, R9, R8, R4 ;  /* 0x0000000809147227 */ /* 0x000fe200078e0004 */
[----:B------:R-:W-:-:S03]  /*6800*/  IADD3 R12, PT, PT, -R18, RZ, RZ ;  /* 0x000000ff120c7210 */ /* 0x000fc60007ffe1ff */
[----:B------:R-:W-:-:S04]  /*6810*/  IMAD.HI.U32 R26, R9, R8, R4 ;  /* 0x00000008091a7227 */ /* 0x000fc800078e0004 */
[----:B------:R-:W-:Y:S02]  /*6820*/  IMAD R29, R6, R12, R29 ;  /* 0x0000000c061d7224 */ /* 0x000fe400078e021d */
[----:B------:R-:W-:-:S03]  /*6830*/  IMAD.HI.U32 R4, R20, R31, RZ ;  /* 0x0000001f14047227 */ /* 0x000fc600078e00ff */
[----:B------:R-:W-:Y:S01]  /*6840*/  ISETP.GT.U32.AND P4, PT, R10, R29, PT ;  /* 0x0000001d0a00720c */ /* 0x000fe20003f84070 */
[----:B------:R-:W-:Y:S01]  /*6850*/  IMAD.HI.U32 R20, R26, R33, RZ ;  /* 0x000000211a147227 */ /* 0x000fe200078e00ff */
[----:B------:R-:W-:-:S03]  /*6860*/  IADD3 R28, PT, PT, -R4, RZ, RZ ;  /* 0x000000ff041c7210 */ /* 0x000fc60007ffe1ff */
[----:B------:R-:W-:Y:S02]  /*6870*/  IMAD.MOV.U32 R26, RZ, RZ, RZ ;  /* 0x000000ffff1a7224 */ /* 0x000fe400078e00ff */
[----:B------:R-:W-:Y:S02]  /*6880*/  VIADD R5, R21, 0x300 ;  /* 0x0000030015057836 */ /* 0x000fe40000000000 */
[----:B------:R-:W-:-:S03]  /*6890*/  IMAD.HI.U32 R12, R9, R8, R26 ;  /* 0x00000008090c7227 */ /* 0x000fc600078e001a */
[----:B------:R-:W-:Y:S01]  /*68a0*/  IABS R35, R5 ;  /* 0x0000000500237213 */ /* 0x000fe20000000000 */
[----:B------:R-:W-:Y:S01]  /*68b0*/  IMAD.MOV R26, RZ, RZ, -R20 ;  /* 0x000000ffff1a7224 */ /* 0x000fe200078e0a14 */
[----:B------:R-:W-:Y:S01]  /*68c0*/  @!P4 IADD3 R29, PT, PT, R29, -R6, RZ ;  /* 0x800000061d1dc210 */ /* 0x000fe20007ffe0ff */
[C---:B------:R-:W-:Y:S02]  /*68d0*/  IMAD R27, R6.reuse, R28, R31 ;  /* 0x0000001c061b7224 */ /* 0x040fe400078e021f */
[----:B------:R-:W-:Y:S01]  /*68e0*/  IMAD R31, R6, R26, R33 ;  /* 0x0000001a061f7224 */ /* 0x000fe200078e0221 */
[----:B------:R-:W-:Y:S01]  /*68f0*/  ISETP.GE.U32.AND P5, PT, R29, R10, PT ;  /* 0x0000000a1d00720c */ /* 0x000fe20003fa6070 */
[----:B------:R-:W-:Y:S01]  /*6900*/  IMAD.HI.U32 R26, R12, R35, RZ ;  /* 0x000000230c1a7227 */ /* 0x000fe200078e00ff */
[C---:B------:R-:W-:Y:S02]  /*6910*/  ISETP.GT.U32.AND P6, PT, R10.reuse, R27, PT ;  /* 0x0000001b0a00720c */ /* 0x040fe40003fc4070 */
[----:B------:R-:W-:Y:S01]  /*6920*/  ISETP.GT.U32.AND P2, PT, R10, R31, PT ;  /* 0x0000001f0a00720c */ /* 0x000fe20003f44070 */
[----:B------:R-:W-:-:S02]  /*6930*/  IMAD.MOV R28, RZ, RZ, -R26 ;  /* 0x000000ffff1c7224 */ /* 0x000fc400078e0a1a */
[----:B------:R-:W-:Y:S02]  /*6940*/  @!P4 VIADD R18, R18, 0x1 ;  /* 0x000000011212c836 */ /* 0x000fe40000000000 */
[----:B------:R-:W-:Y:S01]  /*6950*/  IMAD R29, R6, R28, R35 ;  /* 0x0000001c061d7224 */ /* 0x000fe200078e0223 */
[----:B------:R-:W-:-:S03]  /*6960*/  LOP3.LUT R28, R11, R0, RZ, 0x3c, !PT ;  /* 0x000000000b1c7212 */ /* 0x000fc600078e3cff */
[----:B------:R-:W-:Y:S01]  /*6970*/  @P5 VIADD R18, R18, 0x1 ;  /* 0x0000000112125836 */ /* 0x000fe20000000000 */
[----:B------:R-:W-:Y:S02]  /*6980*/  ISETP.GT.U32.AND P3, PT, R10, R29, PT ;  /* 0x0000001d0a00720c */ /* 0x000fe40003f64070 */
[-C--:B------:R-:W-:Y:S02]  /*6990*/  @!P6 IADD3 R27, PT, PT, R27, -R6.reuse, RZ ;  /* 0x800000061b1be210 */ /* 0x080fe40007ffe0ff */
[----:B------:R-:W-:Y:S02]  /*69a0*/  @!P2 IADD3 R31, PT, PT, R31, -R6, RZ ;  /* 0x800000061f1fa210 */ /* 0x000fe40007ffe0ff */
[-C--:B------:R-:W-:Y:S02]  /*69b0*/  ISETP.GE.U32.AND P4, PT, R27, R10.reuse, PT ;  /* 0x0000000a1b00720c */ /* 0x080fe40003f86070 */
[----:B------:R-:W-:Y:S02]  /*69c0*/  ISETP.GE.U32.AND P5, PT, R31, R10, PT ;  /* 0x0000000a1f00720c */ /* 0x000fe40003fa6070 */
[----:B------:R-:W-:-:S02]  /*69d0*/  LOP3.LUT R27, R21, R0, RZ, 0x3c, !PT ;  /* 0x00000000151b7212 */ /* 0x000fc400078e3cff */
[----:B------:R-:W-:Y:S01]  /*69e0*/  @!P6 IADD3 R4, PT, PT, R4, 0x1, RZ ;  /* 0x000000010404e810 */ /* 0x000fe20007ffe0ff */
[----:B------:R-:W-:Y:S01]  /*69f0*/  @!P3 IMAD.IADD R29, R29, 0x1, -R6 ;  /* 0x000000011d1db824 */ /* 0x000fe200078e0a06 */
[----:B------:R-:W-:Y:S01]  /*6a00*/  ISETP.GE.AND P6, PT, R27, RZ, PT ;  /* 0x000000ff1b00720c */ /* 0x000fe20003fc6270 */
[----:B------:R-:W-:Y:S01]  /*6a10*/  @!P3 VIADD R26, R26, 0x1 ;  /* 0x000000011a1ab836 */ /* 0x000fe20000000000 */
[----:B------:R-:W-:Y:S02]  /*6a20*/  LOP3.LUT R27, R25, R0, RZ, 0x3c, !PT ;  /* 0x00000000191b7212 */ /* 0x000fe400078e3cff */
[----:B------:R-:W-:Y:S01]  /*6a30*/  @!P2 IADD3 R20, PT, PT, R20, 0x1, RZ ;  /* 0x000000011414a810 */ /* 0x000fe20007ffe0ff */
[----:B------:R-:W-:Y:S01]  /*6a40*/  @P4 VIADD R4, R4, 0x1 ;  /* 0x0000000104044836 */ /* 0x000fe20000000000 */
[----:B------:R-:W-:Y:S02]  /*6a50*/  ISETP.GE.AND P4, PT, R27, RZ, PT ;  /* 0x000000ff1b00720c */ /* 0x000fe40003f86270 */
[----:B------:R-:W-:-:S02]  /*6a60*/  @P5 IADD3 R20, PT, PT, R20, 0x1, RZ ;  /* 0x0000000114145810 */ /* 0x000fc40007ffe0ff */
[----:B------:R-:W-:Y:S02]  /*6a70*/  ISETP.GE.U32.AND P2, PT, R29, R10, PT ;  /* 0x0000000a1d00720c */ /* 0x000fe40003f46070 */
[----:B------:R-:W-:Y:S01]  /*6a80*/  ISETP.GE.AND P5, PT, R28, RZ, PT ;  /* 0x000000ff1c00720c */ /* 0x000fe20003fa6270 */
[----:B------:R-:W-:Y:S01]  /*6a90*/  @!P6 IMAD.MOV R18, RZ, RZ, -R18 ;  /* 0x000000ffff12e224 */ /* 0x000fe200078e0a12 */
[----:B------:R-:W-:-:S04]  /*6aa0*/  LOP3.LUT R27, R5, R0, RZ, 0x3c, !PT ;  /* 0x00000000051b7212 */ /* 0x000fc800078e3cff */
[----:B------:R-:W-:Y:S02]  /*6ab0*/  ISETP.GE.AND P3, PT, R27, RZ, PT ;  /* 0x000000ff1b00720c */ /* 0x000fe40003f66270 */
[----:B------:R-:W-:Y:S02]  /*6ac0*/  @!P4 IADD3 R4, PT, PT, -R4, RZ, RZ ;  /* 0x000000ff0404c210 */ /* 0x000fe40007ffe1ff */
[----:B------:R-:W-:Y:S02]  /*6ad0*/  SEL R18, R14, R18, !P1 ;  /* 0x000000120e127207 */ /* 0x000fe40004800000 */
[----:B------:R-:W-:Y:S01]  /*6ae0*/  @P2 IADD3 R26, PT, PT, R26, 0x1, RZ ;  /* 0x000000011a1a2810 */ /* 0x000fe20007ffe0ff */
[----:B------:R-:W-:Y:S01]  /*6af0*/  @!P5 IMAD.MOV R20, RZ, RZ, -R20 ;  /* 0x000000ffff14d224 */ /* 0x000fe200078e0a14 */
[----:B------:R-:W-:Y:S01]  /*6b00*/  SEL R4, R14, R4, !P1 ;  /* 0x000000040e047207 */ /* 0x000fe20004800000 */
[----:B------:R-:W-:Y:S02]  /*6b10*/  IMAD.MOV R27, RZ, RZ, -R18 ;  /* 0x000000ffff1b7224 */ /* 0x000fe400078e0a12 */
[----:B------:R-:W-:Y:S01]  /*6b20*/  IMAD.IADD R18, R18, 0x1, R15 ;  /* 0x0000000112127824 */ /* 0x000fe200078e020f */
[----:B------:R-:W-:Y:S01]  /*6b30*/  SEL R20, R14, R20, !P1 ;  /* 0x000000140e147207 */ /* 0x000fe20004800000 */
[----:B------:R-:W-:Y:S01]  /*6b40*/  IMAD R21, R0, R27, R21 ;  /* 0x0000001b00157224 */ /* 0x000fe200078e0215 */
[----:B------:R-:W-:-:S02]  /*6b50*/  @!P3 IADD3 R26, PT, PT, -R26, RZ, RZ ;  /* 0x000000ff1a1ab210 */ /* 0x000fc40007ffe1ff */
[----:B------:R-:W-:Y:S01]  /*6b60*/  IADD3 R28, PT, PT, -R4, RZ, RZ ;  /* 0x000000ff041c7210 */ /* 0x000fe20007ffe1ff */
[----:B------:R-:W-:Y:S01]  /*6b70*/  IMAD.MOV R29, RZ, RZ, -R20 ;  /* 0x000000ffff1d7224 */ /* 0x000fe200078e0a14 */
[----:B------:R-:W-:Y:S01]  /*6b80*/  SEL R26, R14, R26, !P1 ;  /* 0x0000001a0e1a7207 */ /* 0x000fe20004800000 */
[----:B------:R-:W-:Y:S01]  /*6b90*/  IMAD.IADD R21, R21, 0x1, R16 ;  /* 0x0000000115157824 */ /* 0x000fe200078e0210 */
[----:B------:R-:W-:Y:S01]  /*6ba0*/  IADD3 R4, PT, PT, R4, R15, RZ ;  /* 0x0000000f04047210 */ /* 0x000fe20007ffe0ff */
[----:B------:R-:W-:Y:S01]  /*6bb0*/  IMAD R25, R0, R28, R25 ;  /* 0x0000001c00197224 */ /* 0x000fe200078e0219 */
[----:B------:R-:W-:Y:S01]  /*6bc0*/  IADD3 R27, PT, PT, -R26, RZ, RZ ;  /* 0x000000ff1a1b7210 */ /* 0x000fe20007ffe1ff */
[----:B------:R-:W-:Y:S02]  /*6bd0*/  IMAD R11, R0, R29, R11 ;  /* 0x0000001d000b7224 */ /* 0x000fe400078e020b */
[----:B------:R-:W-:Y:S01]  /*6be0*/  IMAD.IADD R20, R20, 0x1, R15 ;  /* 0x0000000114147824 */ /* 0x000fe200078e020f */
[-C--:B------:R-:W-:Y:S01]  /*6bf0*/  IADD3 R25, PT, PT, R25, R16.reuse, RZ ;  /* 0x0000001019197210 */ /* 0x080fe20007ffe0ff */
[----:B------:R-:W-:Y:S01]  /*6c00*/  IMAD R27, R0, R27, R5 ;  /* 0x0000001b001b7224 */ /* 0x000fe200078e0205 */
[----:B------:R-:W-:Y:S01]  /*6c10*/  IADD3 R11, PT, PT, R11, R16, RZ ;  /* 0x000000100b0b7210 */ /* 0x000fe20007ffe0ff */
[----:B------:R-:W-:-:S02]  /*6c20*/  IMAD R5, R18, R17, R21 ;  /* 0x0000001112057224 */ /* 0x000fc400078e0215 */
[----:B------:R-:W-:Y:S01]  /*6c30*/  IMAD R21, R4, R17, R25 ;  /* 0x0000001104157224 */ /* 0x000fe200078e0219 */
[----:B------:R-:W-:Y:S01]  /*6c40*/  IADD3 R27, PT, PT, R27, R16, RZ ;  /* 0x000000101b1b7210 */ /* 0x000fe20007ffe0ff */
[----:B------:R-:W-:Y:S02]  /*6c50*/  IMAD.IADD R26, R26, 0x1, R15 ;  /* 0x000000011a1a7824 */ /* 0x000fe400078e020f */
[----:B------:R-:W-:-:S04]  /*6c60*/  IMAD.WIDE R4, R5, 0x4, R2 ;  /* 0x0000000405047825 */ /* 0x000fc800078e0202 */
[-C--:B------:R-:W-:Y:S02]  /*6c70*/  IMAD R11, R20, R17.reuse, R11 ;  /* 0x00000011140b7224 */ /* 0x080fe400078e020b */
[----:B------:R-:W-:Y:S01]  /*6c80*/  IMAD R29, R26, R17, R27 ;  /* 0x000000111a1d7224 */ /* 0x000fe200078e021b */
[----:B------:R-:W2:Y:S01]  /*6c90*/  LDG.E R4, desc[UR6][R4.64] ;  /* 0x0000000604047981 */ /* 0x000ea2000c1e1900 */
[----:B------:R-:W-:-:S04]  /*6ca0*/  IMAD.WIDE R20, R21, 0x4, R2 ;  /* 0x0000000415147825 */ /* 0x000fc800078e0202 */
[--C-:B------:R-:W-:Y:S02]  /*6cb0*/  IMAD.WIDE R26, R11, 0x4, R2.reuse ;  /* 0x000000040b1a7825 */ /* 0x100fe400078e0202 */
[----:B------:R-:W3:Y:S02]  /*6cc0*/  LDG.E R20, desc[UR6][R20.64] ;  /* 0x0000000614147981 */ /* 0x000ee4000c1e1900 */
[----:B------:R-:W-:Y:S02]  /*6cd0*/  IMAD.WIDE R28, R29, 0x4, R2 ;  /* 0x000000041d1c7825 */ /* 0x000fe400078e0202 */
[----:B------:R-:W3:Y:S04]  /*6ce0*/  LDG.E R26, desc[UR6][R26.64] ;  /* 0x000000061a1a7981 */ /* 0x000ee8000c1e1900 */
[----:B------:R-:W4:Y:S01]  /*6cf0*/  LDG.E R28, desc[UR6][R28.64] ;  /* 0x000000061c1c7981 */ /* 0x000f22000c1e1900 */
[----:B------:R-:W-:Y:S01]  /*6d00*/  IADD3 R24, PT, PT, R24, 0x400, RZ ;  /* 0x0000040018187810 */ /* 0x000fe20007ffe0ff */
[----:B--2---:R-:W-:-:S05]  /*6d10*/  IMAD.IADD R19, R19, 0x1, R4 ;  /* 0x0000000113137824 */ /* 0x004fca00078e0204 */
[----:B---3--:R-:W-:-:S05]  /*6d20*/  IADD3 R19, PT, PT, R26, R20, R19 ;  /* 0x000000141a137210 */ /* 0x008fca0007ffe013 */
[----:B----4-:R-:W-:-:S07]  /*6d30*/  IMAD.IADD R19, R19, 0x1, R28 ;  /* 0x0000000113137824 */ /* 0x010fce00078e021c */
.L_x_111:
[----:B------:R-:W-:Y:S05]  /*6d40*/  BSYNC.RECONVERGENT B2 ;  /* 0x0000000000027941 */ /* 0x000fea0003800200 */
.L_x_110:
        /* <DEDUP_REMOVED lines=25> */
[----:B------:R-:W-:Y:S02]  /*6ee0*/  @!P4 IADD3 R9, PT, PT, R9, -R6, RZ ;  /* 0x800000060909c210 */ /* 0x000fe40007ffe0ff */
[----:B------:R-:W-:Y:S02]  /*6ef0*/  LOP3.LUT R5, R25, R0, RZ, 0x3c, !PT ;  /* 0x0000000019057212 */ /* 0x000fe400078e3cff */
[----:B------:R-:W-:Y:S02]  /*6f00*/  ISETP.GE.U32.AND P3, PT, R9, R10, PT ;  /* 0x0000000a0900720c */ /* 0x000fe40003f66070 */
[----:B------:R-:W-:Y:S02]  /*6f10*/  ISETP.GE.AND P2, PT, R5, RZ, PT ;  /* 0x000000ff0500720c */ /* 0x000fe40003f46270 */
[----:B------:R-:W-:-:S03]  /*6f20*/  LOP3.LUT R5, R23, R0, RZ, 0x3c, !PT ;  /* 0x0000000017057212 */ /* 0x000fc600078e3cff */
[----:B------:R-:W-:Y:S02]  /*6f30*/  @P5 IADD3 R11, PT, PT, R11, 0x1, RZ ;  /* 0x000000010b0b5810 */ /* 0x000fe40007ffe0ff */
[----:B------:R-:W-:-:S04]  /*6f40*/  ISETP.GE.AND P5, PT, R5, RZ, PT ;  /* 0x000000ff0500720c */ /* 0x000fc80003fa6270 */
[----:B------:R-:W-:Y:S02]  /*6f50*/  @P3 IADD3 R4, PT, PT, R4, 0x1, RZ ;  /* 0x0000000104043810 */ /* 0x000fe40007ffe0ff */
[----:B------:R-:W-:Y:S02]  /*6f60*/  @!P2 IMAD.MOV R11, RZ, RZ, -R11 ;  /* 0x000000ffff0ba224 */ /* 0x000fe400078e0a0b */
[----:B------:R-:W-:-:S03]  /*6f70*/  MOV R5, R4 ;  /* 0x0000000400057202 */ /* 0x000fc60000000f00 */
[----:B------:R-:W-:Y:S02]  /*6f80*/  SEL R4, R14, R11, !P1 ;  /* 0x0000000b0e047207 */ /* 0x000fe40004800000 */
[----:B------:R-:W-:Y:S02]  /*6f90*/  @!P5 IMAD.MOV R5, RZ, RZ, -R5 ;  /* 0x000000ffff05d224 */ /* 0x000fe400078e0a05 */
[C---:B------:R-:W-:Y:S02]  /*6fa0*/  IADD3 R9, PT, PT, -R4.reuse, RZ, RZ ;  /* 0x000000ff04097210 */ /* 0x040fe40007ffe1ff */
[----:B------:R-:W-:Y:S02]  /*6fb0*/  IADD3 R4, PT, PT, R4, R15, RZ ;  /* 0x0000000f04047210 */ /* 0x000fe40007ffe0ff */
[----:B------:R-:W-:Y:S01]  /*6fc0*/  SEL R8, R14, R5, !P1 ;  /* 0x000000050e087207 */ /* 0x000fe20004800000 */
[----:B------:R-:W-:-:S04]  /*6fd0*/  IMAD R5, R0, R9, R25 ;  /* 0x0000000900057224 */ /* 0x000fc800078e0219 */
[----:B------:R-:W-:Y:S01]  /*6fe0*/  IMAD.MOV R9, RZ, RZ, -R8 ;  /* 0x000000ffff097224 */ /* 0x000fe200078e0a08 */
[----:B------:R-:W-:Y:S01]  /*6ff0*/  IADD3 R8, PT, PT, R8, R15, RZ ;  /* 0x0000000f08087210 */ /* 0x000fe20007ffe0ff */
[--C-:B------:R-:W-:Y:S02]  /*7000*/  IMAD.IADD R5, R5, 0x1, R16.reuse ;  /* 0x0000000105057824 */ /* 0x100fe400078e0210 */
[----:B------:R-:W-:Y:S02]  /*7010*/  IMAD R9, R0, R9, R23 ;  /* 0x0000000900097224 */ /* 0x000fe400078e0217 */
[----:B------:R-:W-:Y:S02]  /*7020*/  IMAD R5, R4, R17, R5 ;  /* 0x0000001104057224 */ /* 0x000fe400078e0205 */
[----:B------:R-:W-:Y:S02]  /*7030*/  IMAD.IADD R9, R9, 0x1, R16 ;  /* 0x0000000109097824 */ /* 0x000fe400078e0210 */
[----:B------:R-:W-:-:S04]  /*7040*/  IMAD.WIDE R4, R5, 0x4, R2 ;  /* 0x0000000405047825 */ /* 0x000fc800078e0202 */
[----:B------:R-:W-:Y:S02]  /*7050*/  IMAD R9, R8, R17, R9 ;  /* 0x0000001108097224 */ /* 0x000fe400078e0209 */
[----:B------:R-:W2:Y:S02]  /*7060*/  LDG.E R4, desc[UR6][R4.64] ;  /* 0x0000000604047981 */ /* 0x000ea4000c1e1900 */
[----:B------:R-:W-:-:S06]  /*7070*/  IMAD.WIDE R8, R9, 0x4, R2 ;  /* 0x0000000409087825 */ /* 0x000fcc00078e0202 */
[----:B------:R-:W3:Y:S01]  /*7080*/  LDG.E R8, desc[UR6][R8.64] ;  /* 0x0000000608087981 */ /* 0x000ee2000c1e1900 */
[----:B------:R-:W-:Y:S01]  /*7090*/  VIADD R24, R24, 0x200 ;  /* 0x0000020018187836 */ /* 0x000fe20000000000 */
[----:B--2---:R-:W-:-:S04]  /*70a0*/  IADD3 R19, PT, PT, R19, R4, RZ ;  /* 0x0000000413137210 */ /* 0x004fc80007ffe0ff */
[----:B---3--:R-:W-:-:S07]  /*70b0*/  IADD3 R19, PT, PT, R19, R8, RZ ;  /* 0x0000000813137210 */ /* 0x008fce0007ffe0ff */
.L_x_113:
[----:B------:R-:W-:Y:S05]  /*70c0*/  BSYNC.RECONVERGENT B2 ;  /* 0x0000000000027941 */ /* 0x000fea0003800200 */
.L_x_112:
[----:B------:R-:W-:Y:S05]  /*70d0*/  @P0 BRA `(.L_x_105) ;  /* 0x0000000000580947 */ /* 0x000fea0003800000 */
[----:B------:R-:W-:-:S05]  /*70e0*/  IMAD.IADD R13, R13, 0x1, R24 ;  /* 0x000000010d0d7824 */ /* 0x000fca00078e0218 */
[----:B------:R-:W-:-:S05]  /*70f0*/  IABS R5, R13 ;  /* 0x0000000d00057213 */ /* 0x000fca0000000000 */
[----:B------:R-:W-:-:S05]  /*7100*/  IMAD.HI.U32 R12, R12, R5, RZ ;  /* 0x000000050c0c7227 */ /* 0x000fca00078e00ff */
[----:B------:R-:W-:-:S05]  /*7110*/  IADD3 R4, PT, PT, -R12, RZ, RZ ;  /* 0x000000ff0c047210 */ /* 0x000fca0007ffe1ff */
[----:B------:R-:W-:Y:S01]  /*7120*/  IMAD R5, R6, R4, R5 ;  /* 0x0000000406057224 */ /* 0x000fe200078e0205 */
[----:B------:R-:W-:-:S04]  /*7130*/  LOP3.LUT R4, R13, R0, RZ, 0x3c, !PT ;  /* 0x000000000d047212 */ /* 0x000fc800078e3cff */
[----:B------:R-:W-:Y:S02]  /*7140*/  ISETP.GT.U32.AND P2, PT, R10, R5, PT ;  /* 0x000000050a00720c */ /* 0x000fe40003f44070 */
[----:B------:R-:W-:-:S11]  /*7150*/  ISETP.GE.AND P3, PT, R4, RZ, PT ;  /* 0x000000ff0400720c */ /* 0x000fd60003f66270 */
[----:B------:R-:W-:Y:S01]  /*7160*/  @!P2 IMAD.IADD R5, R5, 0x1, -R6 ;  /* 0x000000010505a824 */ /* 0x000fe200078e0a06 */
[----:B------:R-:W-:-:S04]  /*7170*/  @!P2 IADD3 R12, PT, PT, R12, 0x1, RZ ;  /* 0x000000010c0ca810 */ /* 0x000fc80007ffe0ff */
[----:B------:R-:W-:-:S13]  /*7180*/  ISETP.GE.U32.AND P0, PT, R5, R10, PT ;  /* 0x0000000a0500720c */ /* 0x000fda0003f06070 */
[----:B------:R-:W-:-:S05]  /*7190*/  @P0 VIADD R12, R12, 0x1 ;  /* 0x000000010c0c0836 */ /* 0x000fca0000000000 */
[----:B------:R-:W-:-:S04]  /*71a0*/  @!P3 IADD3 R12, PT, PT, -R12, RZ, RZ ;  /* 0x000000ff0c0cb210 */ /* 0x000fc80007ffe1ff */
[----:B------:R-:W-:-:S05]  /*71b0*/  SEL R12, R14, R12, !P1 ;  /* 0x0000000c0e0c7207 */ /* 0x000fca0004800000 */
[----:B------:R-:W-:Y:S01]  /*71c0*/  IMAD.MOV R5, RZ, RZ, -R12 ;  /* 0x000000ffff057224 */ /* 0x000fe200078e0a0c */
[----:B------:R-:W-:-:S03]  /*71d0*/  IADD3 R12, PT, PT, R12, R15, RZ ;  /* 0x0000000f0c0c7210 */ /* 0x000fc60007ffe0ff */
[----:B------:R-:W-:-:S04]  /*71e0*/  IMAD R5, R0, R5, R13 ;  /* 0x0000000500057224 */ /* 0x000fc800078e020d */
[----:B------:R-:W-:-:S04]  /*71f0*/  IMAD.IADD R5, R5, 0x1, R16 ;  /* 0x0000000105057824 */ /* 0x000fc800078e0210 */
[----:B------:R-:W-:-:S04]  /*7200*/  IMAD R5, R12, R17, R5 ;  /* 0x000000110c057224 */ /* 0x000fc800078e0205 */
[----:B------:R-:W-:-:S06]  /*7210*/  IMAD.WIDE R2, R5, 0x4, R2 ;  /* 0x0000000405027825 */ /* 0x000fcc00078e0202 */
[----:B------:R-:W2:Y:S02]  /*7220*/  LDG.E R2, desc[UR6][R2.64] ;  /* 0x0000000602027981 */ /* 0x000ea4000c1e1900 */
[----:B--2---:R-:W-:-:S07]  /*7230*/  IADD3 R19, PT, PT, R19, R2, RZ ;  /* 0x0000000213137210 */ /* 0x004fce0007ffe0ff */
.L_x_105:
[----:B------:R-:W-:Y:S05]  /*7240*/  BSYNC.RECONVERGENT B1 ;  /* 0x0000000000017941 */ /* 0x000fea0003800200 */
.L_x_103:
[----:B------:R-:W0:Y:S01]  /*7250*/  S2R R8, SR_LANEID ;  /* 0x0000000000087919 */ /* 0x000e220000000000 */
[----:B------:R-:W-:Y:S01]  /*7260*/  ISETP.NE.AND P5, PT, R7, RZ, PT ;  /* 0x000000ff0700720c */ /* 0x000fe20003fa5270 */
[----:B------:R-:W1:Y:S01]  /*7270*/  SHFL.DOWN PT, R0, R19, 0x1, 0x1f ;  /* 0x08201f0013007f89 */ /* 0x000e6200000e0000 */
[C---:B0-----:R-:W-:Y:S02]  /*7280*/  ISETP.GT.AND P0, PT, R8.reuse, 0x1e, PT ;  /* 0x0000001e0800780c */ /* 0x041fe40003f04270 */
[----:B------:R-:W-:Y:S02]  /*7290*/  ISETP.NE.AND P1, PT, R8, RZ, PT ;  /* 0x000000ff0800720c */ /* 0x000fe40003f25270 */
[----:B-1----:R-:W-:Y:S02]  /*72a0*/  SEL R0, R0, RZ, !P0 ;  /* 0x000000ff00007207 */ /* 0x002fe40004000000 */
        /* <DEDUP_REMOVED lines=9> */
[----:B------:R-:W-:-:S03]  /*7340*/  ISETP.GT.AND P0, PT, R8, 0x17, PT ;  /* 0x000000170800780c */ /* 0x000fc60003f04270 */
[----:B------:R-:W-:Y:S01]  /*7350*/  IMAD.IADD R2, R3, 0x1, R2 ;  /* 0x0000000103027824 */ /* 0x000fe200078e0202 */
[----:B------:R-:W-:-:S04]  /*7360*/  @!P1 SHF.R.U32.HI R3, RZ, 0x3, R7 ;  /* 0x00000003ff039819 */ /* 0x000fc80000011607 */
[----:B------:R-:W0:Y:S01]  /*7370*/  SHFL.DOWN PT, R4, R2, 0x8, 0x1f ;  /* 0x09001f0002047f89 */ /* 0x000e2200000e0000 */
[----:B------:R-:W-:Y:S02]  /*7380*/  @!P1 LOP3.LUT R3, R3, 0x7c, RZ, 0xc0, !PT ;  /* 0x0000007c03039812 */ /* 0x000fe400078ec0ff */
[----:B0-----:R-:W-:Y:S02]  /*7390*/  SEL R5, R4, RZ, !P0 ;  /* 0x000000ff04057207 */ /* 0x001fe40004000000 */
[----:B------:R-:W-:Y:S02]  /*73a0*/  ISETP.GT.AND P0, PT, R8, 0xf, PT ;  /* 0x0000000f0800780c */ /* 0x000fe40003f04270 */
[----:B------:R-:W-:Y:S02]  /*73b0*/  IADD3 R0, PT, PT, R2, R5, RZ ;  /* 0x0000000502007210 */ /* 0x000fe40007ffe0ff */
[----:B------:R-:W-:-:S03]  /*73c0*/  @!P1 MOV R5, 0x400 ;  /* 0x0000040000059802 */ /* 0x000fc60000000f00 */
[----:B------:R-:W0:Y:S01]  /*73d0*/  SHFL.DOWN PT, R4, R0, 0x10, 0x1f ;  /* 0x0a001f0000047f89 */ /* 0x000e2200000e0000 */
[----:B-1----:R-:W-:-:S05]  /*73e0*/  @!P1 LEA R6, R6, R5, 0x18 ;  /* 0x0000000506069211 */ /* 0x002fca00078ec0ff */
[----:B------:R-:W-:Y:S01]  /*73f0*/  @!P1 IMAD.IADD R6, R3, 0x1, R6 ;  /* 0x0000000103069824 */ /* 0x000fe200078e0206 */
[----:B0-----:R-:W-:-:S04]  /*7400*/  SEL R5, R4, RZ, !P0 ;  /* 0x000000ff04057207 */ /* 0x001fc80004000000 */
[----:B------:R-:W-:-:S05]  /*7410*/  IADD3 R5, PT, PT, R0, R5, RZ ;  /* 0x0000000500057210 */ /* 0x000fca0007ffe0ff */
        /* <DEDUP_REMOVED lines=13> */
.L_x_101:
[----:B------:R-:W-:Y:S05]  /*74f0*/  BSYNC.RECONVERGENT B0 ;  /* 0x0000000000007941 */ /* 0x000fea0003800200 */
.L_x_86:
[----:B------:R-:W-:Y:S05]  /*7500*/  @P5 EXIT ;  /* 0x000000000000594d */ /* 0x000fea0003800000 */
[----:B-1----:R-:W1:Y:S01]  /*7510*/  LDC.64 R2, c[0x0][0x3a0] ;  /* 0x0000e800ff027b82 */ /* 0x002e620000000a00 */
[----:B------:R-:W0:Y:S02]  /*7520*/  LDCU UR4, c[0x0][0x3b4] ;  /* 0x00007680ff0477ac */ /* 0x000e240008000800 */
[----:B0-2---:R-:W-:-:S05]  /*7530*/  IADD3 R5, PT, PT, R5, UR4, RZ ;  /* 0x0000000405057c10 */ /* 0x005fca000fffe0ff */
[----:B-1----:R-:W-:Y:S01]  /*7540*/  STG.E desc[UR6][R2.64], R5 ;  /* 0x0000000502007986 */ /* 0x002fe2000c101906 */
[----:B------:R-:W-:Y:S05]  /*7550*/  EXIT ;  /* 0x000000000000794d */ /* 0x000fea0003800000 */
.L_x_114:
        /* <DEDUP_REMOVED lines=10> */
.L_x_233:


//--------------------- .text._ZN3cub18CUB_300001_SM_10006detail6reduce28DeviceReduceSingleTileKernelINS2_10policy_hubIijN4cuda3std3__44plusIiEEE10Policy1000EPiSC_iS9_iiNS7_10__identityEEEvT0_T1_T2_T3_T4_T6_ --------------------------
	.section	.text._ZN3cub18CUB_300001_SM_10006detail6reduce28DeviceReduceSingleTileKernelINS2_10policy_hubIijN4cuda3std3__44plusIiEEE10Policy1000EPiSC_iS9_iiNS7_10__identityEEEvT0_T1_T2_T3_T4_T6_,"ax",@progbits
	.align	128
        .global         _ZN3cub18CUB_300001_SM_10006detail6reduce28DeviceReduceSingleTileKernelINS2_10policy_hubIijN4cuda3std3__44plusIiEEE10Policy1000EPiSC_iS9_iiNS7_10__identityEEEvT0_T1_T2_T3_T4_T6_
        .type           _ZN3cub18CUB_300001_SM_10006detail6reduce28DeviceReduceSingleTileKernelINS2_10policy_hubIijN4cuda3std3__44plusIiEEE10Policy1000EPiSC_iS9_iiNS7_10__identityEEEvT0_T1_T2_T3_T4_T6_,@function
        .size           _ZN3cub18CUB_300001_SM_10006detail6reduce28DeviceReduceSingleTileKernelINS2_10policy_hubIijN4cuda3std3__44plusIiEEE10Policy1000EPiSC_iS9_iiNS7_10__identityEEEvT0_T1_T2_T3_T4_T6_,(.L_x_234 - _ZN3cub18CUB_300001_SM_10006detail6reduce28DeviceReduceSingleTileKernelINS2_10policy_hubIijN4cuda3std3__44plusIiEEE10Policy1000EPiSC_iS9_iiNS7_10__identityEEEvT0_T1_T2_T3_T4_T6_)
        .other          _ZN3cub18CUB_300001_SM_10006detail6reduce28DeviceReduceSingleTileKernelINS2_10policy_hubIijN4cuda3std3__44plusIiEEE10Policy1000EPiSC_iS9_iiNS7_10__identityEEEvT0_T1_T2_T3_T4_T6_,@"STO_CUDA_ENTRY STV_DEFAULT"
_ZN3cub18CUB_300001_SM_10006detail6reduce28DeviceReduceSingleTileKernelINS2_10policy_hubIijN4cuda3std3__44plusIiEEE10Policy1000EPiSC_iS9_iiNS7_10__identityEEEvT0_T1_T2_T3_T4_T6_:
.text._ZN3cub18CUB_300001_SM_10006detail6reduce28DeviceReduceSingleTileKernelINS2_10policy_hubIijN4cuda3std3__44plusIiEEE10Policy1000EPiSC_iS9_iiNS7_10__identityEEEvT0_T1_T2_T3_T4_T6_:
        /* <DEDUP_REMOVED lines=13> */
.L_x_115:
        /* <DEDUP_REMOVED lines=16> */
.L_x_120:
[----:B------:R-:W-:Y:S05]  /*01d0*/  BSYNC.RECONVERGENT B1 ;  /* 0x0000000000017941 */ /* 0x000fea0003800200 */
.L_x_119:
        /* <DEDUP_REMOVED lines=16> */
.L_x_125:
        /* <DEDUP_REMOVED lines=9> */
.L_x_124:
[----:B------:R-:W-:Y:S05]  /*0370*/  BSYNC.RECONVERGENT B2 ;  /* 0x0000000000027941 */ /* 0x000fea0003800200 */
.L_x_123:
        /* <DEDUP_REMOVED lines=8> */
.L_x_128:
        /* <DEDUP_REMOVED lines=35> */
.L_x_127:
[----:B------:R-:W-:Y:S05]  /*0630*/  BSYNC.RECONVERGENT B2 ;  /* 0x0000000000027941 */ /* 0x000fea0003800200 */
.L_x_126:
        /* <DEDUP_REMOVED lines=22> */
.L_x_130:
[----:B------:R-:W-:Y:S05]  /*07a0*/  BSYNC.RECONVERGENT B2 ;  /* 0x0000000000027941 */ /* 0x000fea0003800200 */
.L_x_129:
        /* <DEDUP_REMOVED lines=10> */
.L_x_122:
[----:B------:R-:W-:Y:S05]  /*0850*/  BSYNC.RECONVERGENT B1 ;  /* 0x0000000000017941 */ /* 0x000fea0003800200 */
.L_x_121:
        /* <DEDUP_REMOVED lines=45> */
.L_x_131:
        /* <DEDUP_REMOVED lines=67> */
.L_x_118:
        /* <DEDUP_REMOVED lines=22> */
.L_x_135:
        /* <DEDUP_REMOVED lines=20> */
.L_x_133:
        /* <DEDUP_REMOVED lines=20> */
.L_x_139:
        /* <DEDUP_REMOVED lines=8> */
.L_x_138:
[----:B------:R-:W-:Y:S05]  /*13c0*/  BSYNC.RECONVERGENT B2 ;  /* 0x0000000000027941 */ /* 0x000fea0003800200 */
.L_x_137:
        /* <DEDUP_REMOVED lines=16> */
.L_x_142:
        /* <DEDUP_REMOVED lines=39> */
.L_x_141:
[----:B------:R-:W-:Y:S05]  /*1740*/  BSYNC.RECONVERGENT B2 ;  /* 0x0000000000027941 */ /* 0x000fea0003800200 */
.L_x_140:
        /* <DEDUP_REMOVED lines=27> */
.L_x_144:
[----:B------:R-:W-:Y:S05]  /*1900*/  BSYNC.RECONVERGENT B2 ;  /* 0x0000000000027941 */ /* 0x000fea0003800200 */
.L_x_143:
        /* <DEDUP_REMOVED lines=10> */
.L_x_136:
[----:B------:R-:W-:Y:S05]  /*19b0*/  BSYNC.RECONVERGENT B1 ;  /* 0x0000000000017941 */ /* 0x000fea0003800200 */
.L_x_134:
        /* <DEDUP_REMOVED lines=43> */
.L_x_117:
        /* <DEDUP_REMOVED lines=12> */
.L_x_147:
[----:B------:R-:W-:Y:S05]  /*1d30*/  BSYNC.RECONVERGENT B1 ;  /* 0x0000000000017941 */ /* 0x000fea0003800200 */
.L_x_146:
        /* <DEDUP_REMOVED lines=16> */
.L_x_152:
        /* <DEDUP_REMOVED lines=9> */
.L_x_151:
[----:B------:R-:W-:Y:S05]  /*1ed0*/  BSYNC.RECONVERGENT B2 ;  /* 0x0000000000027941 */ /* 0x000fea0003800200 */
.L_x_150:
        /* <DEDUP_REMOVED lines=8> */
.L_x_155:
        /* <DEDUP_REMOVED lines=35> */
.L_x_154:
[----:B------:R-:W-:Y:S05]  /*2190*/  BSYNC.RECONVERGENT B2 ;  /* 0x0000000000027941 */ /* 0x000fea0003800200 */
.L_x_153:
        /* <DEDUP_REMOVED lines=22> */
.L_x_157:
[----:B------:R-:W-:Y:S05]  /*2300*/  BSYNC.RECONVERGENT B2 ;  /* 0x0000000000027941 */ /* 0x000fea0003800200 */
.L_x_156:
        /* <DEDUP_REMOVED lines=10> */
.L_x_149:
[----:B------:R-:W-:Y:S05]  /*23b0*/  BSYNC.RECONVERGENT B1 ;  /* 0x0000000000017941 */ /* 0x000fea0003800200 */
.L_x_148:
        /* <DEDUP_REMOVED lines=45> */
.L_x_158:
        /* <DEDUP_REMOVED lines=67> */
.L_x_145:
        /* <DEDUP_REMOVED lines=33> */
.L_x_161:
        /* <DEDUP_REMOVED lines=32> */
.L_x_159:
        /* <DEDUP_REMOVED lines=20> */
.L_x_165:
        /* <DEDUP_REMOVED lines=8> */
.L_x_164:
[----:B------:R-:W-:Y:S05]  /*3090*/  BSYNC.RECONVERGENT B2 ;  /* 0x0000000000027941 */ /* 0x000fea0003800200 */
.L_x_163:
        /* <DEDUP_REMOVED lines=16> */
.L_x_168:
        /* <DEDUP_REMOVED lines=39> */
.L_x_167:
[----:B------:R-:W-:Y:S05]  /*3410*/  BSYNC.RECONVERGENT B2 ;  /* 0x0000000000027941 */ /* 0x000fea0003800200 */
.L_x_166:
        /* <DEDUP_REMOVED lines=27> */
.L_x_170:
[----:B------:R-:W-:Y:S05]  /*35d0*/  BSYNC.RECONVERGENT B2 ;  /* 0x0000000000027941 */ /* 0x000fea0003800200 */
.L_x_169:
        /* <DEDUP_REMOVED lines=10> */
.L_x_162:
[----:B------:R-:W-:Y:S05]  /*3680*/  BSYNC.RECONVERGENT B1 ;  /* 0x0000000000017941 */ /* 0x000fea0003800200 */
.L_x_160:
        /* <DEDUP_REMOVED lines=42> */
.L_x_132:
[----:B------:R-:W-:Y:S05]  /*3930*/  BSYNC.RECONVERGENT B0 ;  /* 0x0000000000007941 */ /* 0x000fea0003800200 */
.L_x_116:
[----:B------:R-:W-:Y:S05]  /*3940*/  @P0 EXIT ;  /* 0x000000000000094d */ /* 0x000fea0003800000 */
[----:B-1----:R-:W1:Y:S01]  /*3950*/  LDC.64 R4, c[0x0][0x388] ;  /* 0x0000e200ff047b82 */ /* 0x002e620000000a00 */
[----:B------:R-:W0:Y:S02]  /*3960*/  LDCU UR4, c[0x0][0x398] ;  /* 0x00007300ff0477ac */ /* 0x000e240008000800 */
[----:B0-234-:R-:W-:-:S05]  /*3970*/  VIADD R3, R3, UR4 ;  /* 0x0000000403037c36 */ /* 0x01dfca0008000000 */
[----:B-1----:R-:W-:Y:S01]  /*3980*/  STG.E desc[UR6][R4.64], R3 ;  /* 0x0000000304007986 */ /* 0x002fe2000c101906 */
[----:B------:R-:W-:Y:S05]  /*3990*/  EXIT ;  /* 0x000000000000794d */ /* 0x000fea0003800000 */
.L_x_171:
        /* <DEDUP_REMOVED lines=14> */
.L_x_234:


//--------------------- .text._ZN3cub18CUB_300001_SM_10006detail6reduce18DeviceReduceKernelINS2_10policy_hubIijN4cuda3std3__44plusIiEEE10Policy1000EN6thrust24THRUST_300001_SM_1000_NS20permutation_iteratorINSD_10device_ptrIKiEENSD_18transform_iteratorI16SubarrayIndexMapNSD_17counting_iteratorIiNSD_11use_defaultESL_SL_EESL_SL_EEEEjS9_iNS7_10__identityEEEvT0_PT3_T1_NS0_13GridEvenShareIST_EET2_T4_ --------------------------
	.section	.text._ZN3cub18CUB_300001_SM_10006detail6reduce18DeviceReduceKernelINS2_10policy_hubIijN4cuda3std3__44plusIiEEE10Policy1000EN6thrust24THRUST_300001_SM_1000_NS20permutation_iteratorINSD_10device_ptrIKiEENSD_18transform_iteratorI16SubarrayIndexMapNSD_17counting_iteratorIiNSD_11use_defaultESL_SL_EESL_SL_EEEEjS9_iNS7_10__identityEEEvT0_PT3_T1_NS0_13GridEvenShareIST_EET2_T4_,"ax",@progbits
	.align	128
        .global         _ZN3cub18CUB_300001_SM_10006detail6reduce18DeviceReduceKernelINS2_10policy_hubIijN4cuda3std3__44plusIiEEE10Policy1000EN6thrust24THRUST_300001_SM_1000_NS20permutation_iteratorINSD_10device_ptrIKiEENSD_18transform_iteratorI16SubarrayIndexMapNSD_17counting_iteratorIiNSD_11use_defaultESL_SL_EESL_SL_EEEEjS9_iNS7_10__identityEEEvT0_PT3_T1_NS0_13GridEvenShareIST_EET2_T4_
        .type           _ZN3cub18CUB_300001_SM_10006detail6reduce18DeviceReduceKernelINS2_10policy_hubIijN4cuda3std3__44plusIiEEE10Policy1000EN6thrust24THRUST_300001_SM_1000_NS20permutation_iteratorINSD_10device_ptrIKiEENSD_18transform_iteratorI16SubarrayIndexMapNSD_17counting_iteratorIiNSD_11use_defaultESL_SL_EESL_SL_EEEEjS9_iNS7_10__identityEEEvT0_PT3_T1_NS0_13GridEvenShareIST_EET2_T4_,@function
        .size           _ZN3cub18CUB_300001_SM_10006detail6reduce18DeviceReduceKernelINS2_10policy_hubIijN4cuda3std3__44plusIiEEE10Policy1000EN6thrust24THRUST_300001_SM_1000_NS20permutation_iteratorINSD_10device_ptrIKiEENSD_18transform_iteratorI16SubarrayIndexMapNSD_17counting_iteratorIiNSD_11use_defaultESL_SL_EESL_SL_EEEEjS9_iNS7_10__identityEEEvT0_PT3_T1_NS0_13GridEvenShareIST_EET2_T4_,(.L_x_235 - _ZN3cub18CUB_300001_SM_10006detail6reduce18DeviceReduceKernelINS2_10policy_hubIijN4cuda3std3__44plusIiEEE10Policy1000EN6thrust24THRUST_300001_SM_1000_NS20permutation_iteratorINSD_10device_ptrIKiEENSD_18transform_iteratorI16SubarrayIndexMapNSD_17counting_iteratorIiNSD_11use_defaultESL_SL_EESL_SL_EEEEjS9_iNS7_10__identityEEEvT0_PT3_T1_NS0_13GridEvenShareIST_EET2_T4_)
        .other          _ZN3cub18CUB_300001_SM_10006detail6reduce18DeviceReduceKernelINS2_10policy_hubIijN4cuda3std3__44plusIiEEE10Policy1000EN6thrust24THRUST_300001_SM_1000_NS20permutation_iteratorINSD_10device_ptrIKiEENSD_18transform_iteratorI16SubarrayIndexMapNSD_17counting_iteratorIiNSD_11use_defaultESL_SL_EESL_SL_EEEEjS9_iNS7_10__identityEEEvT0_PT3_T1_NS0_13GridEvenShareIST_EET2_T4_,@"STO_CUDA_ENTRY STV_DEFAULT"
_ZN3cub18CUB_300001_SM_10006detail6reduce18DeviceReduceKernelINS2_10policy_hubIijN4cuda3std3__44plusIiEEE10Policy1000EN6thrust24THRUST_300001_SM_1000_NS20permutation_iteratorINSD_10device_ptrIKiEENSD_18transform_iteratorI16SubarrayIndexMapNSD_17counting_iteratorIiNSD_11use_defaultESL_SL_EESL_SL_EEEEjS9_iNS7_10__identityEEEvT0_PT3_T1_NS0_13GridEvenShareIST_EET2_T4_:
.text._ZN3cub18CUB_300001_SM_10006detail6reduce18DeviceReduceKernelINS2_10policy_hubIijN4cuda3std3__44plusIiEEE10Policy1000EN6thrust24THRUST_300001_SM_1000_NS20permutation_iteratorINSD_10device_ptrIKiEENSD_18transform_iteratorI16SubarrayIndexMapNSD_17counting_iteratorIiNSD_11use_defaultESL_SL_EESL_SL_EEEEjS9_iNS7_10__identityEEEvT0_PT3_T1_NS0_13GridEvenShareIST_EET2_T4_:
[----:B------:R-:W-:Y:S01]  /*0000*/  LDC R1, c[0x0][0x37c] ;  /* 0x0000df00ff017b82 */ /* 0x000fe20000000800 */
[----:B------:R-:W0:Y:S07]  /*0010*/  S2R R9, SR_CTAID.X ;  /* 0x0000000000097919 */ /* 0x000e2e0000002500 */
[----:B------:R-:W0:Y:S01]  /*0020*/  LDC R25, c[0x0][0x3c0] ;  /* 0x0000f000ff197b82 */ /* 0x000e220000000800 */
[----:B------:R-:W1:Y:S01]  /*0030*/  LDCU.64 UR6, c[0x0][0x358] ;  /* 0x00006b00ff0677ac */ /* 0x000e620008000a00 */
[----:B------:R-:W-:Y:S01]  /*0040*/  BSSY.RECONVERGENT B0, `(.L_x_172) ;  /* 0x000075c000007945 */ /* 0x000fe20003800200 */
[----:B0-----:R-:W-:-:S05]  /*0050*/  IMAD R21, R9, -0x1000, R25 ;  /* 0xfffff00009157824 */ /* 0x001fca00078e0219 */
[----:B------:R-:W-:-:S13]  /*0060*/  ISETP.GT.U32.AND P0, PT, R21, 0xfff, PT ;  /* 0x00000fff1500780c */ /* 0x000fda0003f04070 */
[----:B-1----:R-:W-:Y:S05]  /*0070*/  @P0 BRA `(.L_x_173) ;  /* 0x0000002400880947 */ /* 0x002fea0003800000 */
[----:B------:R-:W0:Y:S01]  /*0080*/  S2R R8, SR_TID.X ;  /* 0x0000000000087919 */ /* 0x000e220000002100 */
[----:B------:R-:W1:Y:S01]  /*0090*/  LDCU UR9, c[0x0][0x384] ;  /* 0x00007080ff0977ac */ /* 0x000e620008000800 */
[----:B------:R-:W-:Y:S01]  /*00a0*/  BSSY.RECONVERGENT B1, `(.L_x_174) ;  /* 0x000002d000017945 */ /* 0x000fe20003800200 */
[----:B------:R-:W-:Y:S01]  /*00b0*/  IMAD.MOV.U32 R0, RZ, RZ, RZ ;  /* 0x000000ffff007224 */ /* 0x000fe200078e00ff */
[----:B------:R-:W2:Y:S01]  /*00c0*/  LDCU.64 UR10, c[0x0][0x388] ;  /* 0x00007100ff0a77ac */ /* 0x000ea20008000a00 */
[----:B0-----:R-:W-:Y:S01]  /*00d0*/  ISETP.GE.U32.AND P0, PT, R8, R21, PT ;  /* 0x000000150800720c */ /* 0x001fe20003f06070 */
[----:B------:R-:W-:-:S12]  /*00e0*/  IMAD.MOV.U32 R5, RZ, RZ, R8 ;  /* 0x000000ffff057224 */ /* 0x000fd800078e0008 */
[----:B-12---:R-:W-:Y:S05]  /*00f0*/  @P0 BRA `(.L_x_175) ;  /* 0x00000000009c0947 */ /* 0x006fea0003800000 */
[----:B------:R-:W0:Y:S01]  /*0100*/  LDC R7, c[0x0][0x390] ;  /* 0x0000e400ff077b82 */ /* 0x000e220000000800 */
[----:B------:R-:W1:Y:S01]  /*0110*/  LDCU UR4, c[0x0][0x380] ;  /* 0x00007000ff0477ac */ /* 0x000e620008000800 */
[----:B------:R-:W-:Y:S01]  /*0120*/  IMAD R0, R9, 0x1000, R8 ;  /* 0x0000100009007824 */ /* 0x000fe200078e0208 */
[----:B------:R-:W2:Y:S04]  /*0130*/  LDCU UR8, c[0x0][0x384] ;  /* 0x00007080ff0877ac */ /* 0x000ea80008000800 */
[----:B-1----:R-:W-:Y:S01]  /*0140*/  IADD3 R0, PT, PT, R0, UR4, RZ ;  /* 0x0000000400007c10 */ /* 0x002fe2000fffe0ff */
[----:B------:R-:W1:Y:S01]  /*0150*/  LDCU.64 UR4, c[0x0][0x388] ;  /* 0x00007100ff0477ac */ /* 0x000e620008000a00 */
        /* <DEDUP_REMOVED lines=9> */
[----:B------:R-:W-:-:S06]  /*01f0*/  IMAD.HI.U32 R3, R3, R11, R2 ;  /* 0x0000000b03037227 */ /* 0x000fcc00078e0002 */
[----:B------:R-:W-:-:S04]  /*0200*/  IMAD.HI.U32 R3, R3, R4, RZ ;  /* 0x0000000403037227 */ /* 0x000fc800078e00ff */
[----:B------:R-:W-:-:S04]  /*0210*/  IMAD.MOV R2, RZ, RZ, -R3 ;  /* 0x000000ffff027224 */ /* 0x000fc800078e0a03 */
[----:B------:R-:W-:-:S05]  /*0220*/  IMAD R2, R5, R2, R4 ;  /* 0x0000000205027224 */ /* 0x000fca00078e0204 */
[----:B------:R-:W-:-:S13]  /*0230*/  ISETP.GT.U32.AND P1, PT, R5, R2, PT ;  /* 0x000000020500720c */ /* 0x000fda0003f24070 */
[-C--:B------:R-:W-:Y:S01]  /*0240*/  @!P1 IADD3 R2, PT, PT, R2, -R5.reuse, RZ ;  /* 0x8000000502029210 */ /* 0x080fe20007ffe0ff */
[----:B------:R-:W-:Y:S01]  /*0250*/  @!P1 VIADD R3, R3, 0x1 ;  /* 0x0000000103039836 */ /* 0x000fe20000000000 */
[----:B------:R-:W-:Y:S02]  /*0260*/  ISETP.NE.AND P1, PT, R7, RZ, PT ;  /* 0x000000ff0700720c */ /* 0x000fe40003f25270 */
[----:B------:R-:W-:Y:S02]  /*0270*/  ISETP.GE.U32.AND P0, PT, R2, R5, PT ;  /* 0x000000050200720c */ /* 0x000fe40003f06070 */
[----:B------:R-:W-:-:S04]  /*0280*/  LOP3.LUT R2, R0, R7, RZ, 0x3c, !PT ;  /* 0x0000000700027212 */ /* 0x000fc800078e3cff */
[----:B------:R-:W-:-:S07]  /*0290*/  ISETP.GE.AND P2, PT, R2, RZ, PT ;  /* 0x000000ff0200720c */ /* 0x000fce0003f46270 */
[----:B------:R-:W-:-:S05]  /*02a0*/  @P0 VIADD R3, R3, 0x1 ;  /* 0x0000000103030836 */ /* 0x000fca0000000000 */
[----:B------:R-:W-:Y:S02]  /*02b0*/  MOV R4, R3 ;  /* 0x0000000300047202 */ /* 0x000fe40000000f00 */
[----:B------:R-:W0:Y:S03]  /*02c0*/  LDC.64 R2, c[0x0][0x398] ;  /* 0x0000e600ff027b82 */ /* 0x000e260000000a00 */
[----:B------:R-:W-:Y:S01]  /*02d0*/  @!P2 IMAD.MOV R4, RZ, RZ, -R4 ;  /* 0x000000ffff04a224 */ /* 0x000fe200078e0a04 */
[----:B------:R-:W-:-:S05]  /*02e0*/  @!P1 LOP3.LUT R4, RZ, R7, RZ, 0x33, !PT ;  /* 0x00000007ff049212 */ /* 0x000fca00078e33ff */
[----:B------:R-:W-:Y:S01]  /*02f0*/  IMAD.MOV R5, RZ, RZ, -R4 ;  /* 0x000000ffff057224 */ /* 0x000fe200078e0a04 */
[----:B-1----:R-:W-:-:S03]  /*0300*/  IADD3 R4, PT, PT, R4, UR4, RZ ;  /* 0x0000000404047c10 */ /* 0x002fc6000fffe0ff */
[----:B------:R-:W-:-:S04]  /*0310*/  IMAD R0, R7, R5, R0 ;  /* 0x0000000507007224 */ /* 0x000fc800078e0200 */
[----:B------:R-:W-:-:S04]  /*0320*/  VIADD R5, R0, UR5 ;  /* 0x0000000500057c36 */ /* 0x000fc80008000000 */
[----:B--2---:R-:W-:-:S04]  /*0330*/  IMAD R5, R4, UR8, R5 ;  /* 0x0000000804057c24 */ /* 0x004fc8000f8e0205 */
[----:B0-----:R-:W-:-:S05]  /*0340*/  IMAD.WIDE R2, R5, 0x4, R2 ;  /* 0x0000000405027825 */ /* 0x001fca00078e0202 */
[----:B------:R0:W5:Y:S01]  /*0350*/  LDG.E R0, desc[UR6][R2.64] ;  /* 0x0000000602007981 */ /* 0x000162000c1e1900 */
[----:B------:R-:W-:-:S07]  /*0360*/  VIADD R5, R8, 0x100 ;  /* 0x0000010008057836 */ /* 0x000fce0000000000 */
.L_x_175:
[----:B------:R-:W-:Y:S05]  /*0370*/  BSYNC.RECONVERGENT B1 ;  /* 0x0000000000017941 */ /* 0x000fea0003800200 */
.L_x_174:
[----:B------:R-:W-:Y:S01]  /*0380*/  ISETP.GE.U32.AND P0, PT, R5, R21, PT ;  /* 0x000000150500720c */ /* 0x000fe20003f06070 */
[----:B------:R-:W-:-:S12]  /*0390*/  BSSY.RECONVERGENT B1, `(.L_x_176) ;  /* 0x00001c0000017945 */ /* 0x000fd80003800200 */
[----:B------:R-:W-:Y:S05]  /*03a0*/  @P0 BRA `(.L_x_177) ;  /* 0x0000001800f80947 */ /* 0x000fea0003800000 */
[----:B------:R-:W-:Y:S01]  /*03b0*/  LOP3.LUT R20, RZ, R5, RZ, 0x33, !PT ;  /* 0x00000005ff147212 */ /* 0x000fe200078e33ff */
[----:B------:R-:W1:Y:S01]  /*03c0*/  LDC R18, c[0x0][0x380] ;  /* 0x0000e000ff127b82 */ /* 0x000e620000000800 */
[----:B------:R-:W-:Y:S02]  /*03d0*/  BSSY.RECONVERGENT B2, `(.L_x_178) ;  /* 0x00000de000027945 */ /* 0x000fe40003800200 */
[----:B------:R-:W-:-:S05]  /*03e0*/  IADD3 R20, PT, PT, R20, R25, RZ ;  /* 0x0000001914147210 */ /* 0x000fca0007ffe0ff */
[----:B------:R-:W-:-:S05]  /*03f0*/  IMAD R19, R9, -0x1000, R20 ;  /* 0xfffff00009137824 */ /* 0x000fca00078e0214 */
[C---:B------:R-:W-:Y:S02]  /*0400*/  ISETP.GE.U32.AND P0, PT, R19.reuse, 0x700, PT ;  /* 0x000007001300780c */ /* 0x040fe40003f06070 */
[----:B------:R-:W-:-:S04]  /*0410*/  LEA.HI R19, R19, 0x1, RZ, 0x18 ;  /* 0x0000000113137811 */ /* 0x000fc800078fc0ff */
[----:B------:R-:W-:Y:S01]  /*0420*/  LOP3.LUT R28, R19, 0x7, RZ, 0xc0, !PT ;  /* 0x00000007131c7812 */ /* 0x000fe200078ec0ff */
[----:B-1----:R-:W-:-:S06]  /*0430*/  IMAD R22, R9, 0x1000, R18 ;  /* 0x0000100009167824 */ /* 0x002fcc00078e0212 */
[----:B------:R-:W-:Y:S05]  /*0440*/  @!P0 BRA `(.L_x_179) ;  /* 0x0000000c00588947 */ /* 0x000fea0003800000 */
[----:B0-----:R-:W0:Y:S01]  /*0450*/  LDC R2, c[0x0][0x390] ;  /* 0x0000e400ff027b82 */ /* 0x001e220000000800 */
[----:B------:R-:W-:Y:S01]  /*0460*/  LOP3.LUT R27, R19, 0x1fffff8, RZ, 0xc0, !PT ;  /* 0x01fffff8131b7812 */ /* 0x000fe200078ec0ff */
[C---:B------:R-:W-:Y:S01]  /*0470*/  IMAD.IADD R18, R5.reuse, 0x1, R18 ;  /* 0x0000000105127824 */ /* 0x040fe200078e0212 */
[----:B------:R-:W-:Y:S01]  /*0480*/  BSSY.RECONVERGENT B3, `(.L_x_180) ;  /* 0x00000d1000037945 */ /* 0x000fe20003800200 */
[----:B------:R-:W-:Y:S02]  /*0490*/  IADD3 R26, PT, PT, R5, 0x400, RZ ;  /* 0x00000400051a7810 */ /* 0x000fe40007ffe0ff */
[----:B------:R-:W-:Y:S02]  /*04a0*/  IMAD R18, R9, 0x1000, R18 ;  /* 0x0000100009127824 */ /* 0x000fe400078e0212 */
[----:B------:R-:W1:Y:S01]  /*04b0*/  LDC R25, c[0x0][0x390] ;  /* 0x0000e400ff197b82 */ /* 0x000e620000000800 */
[----:B------:R-:W-:Y:S01]  /*04c0*/  IMAD.MOV R27, RZ, RZ, -R27 ;  /* 0x000000ffff1b7224 */ /* 0x000fe200078e0a1b */
[----:B0-----:R-:W-:-:S06]  /*04d0*/  IABS R23, R2 ;  /* 0x0000000200177213 */ /* 0x001fcc0000000000 */
        /* <DEDUP_REMOVED lines=9> */
.L_x_181:
[----:B------:R-:W-:Y:S01]  /*0570*/  IABS R6, R25 ;  /* 0x0000001900067213 */ /* 0x000fe20000000000 */
[C---:B------:R-:W-:Y:S01]  /*0580*/  VIADD R34, R18.reuse, 0x200 ;  /* 0x0000020012227836 */ /* 0x040fe20000000000 */
[----:B------:R-:W-:Y:S01]  /*0590*/  IABS R11, R18 ;  /* 0x00000012000b7213 */ /* 0x000fe20000000000 */
[C---:B------:R-:W-:Y:S01]  /*05a0*/  VIADD R14, R18.reuse, 0x500 ;  /* 0x00000500120e7836 */ /* 0x040fe20000000000 */
[----:B------:R-:W0:Y:S01]  /*05b0*/  I2F.RP R12, R6 ;  /* 0x00000006000c7306 */ /* 0x000e220000209400 */
[----:B------:R-:W-:Y:S02]  /*05c0*/  IADD3 R30, PT, PT, R18, 0x100, RZ ;  /* 0x00000100121e7810 */ /* 0x000fe40007ffe0ff */
[----:B------:R-:W-:Y:S01]  /*05d0*/  IMAD.HI.U32 R7, R24, R11, RZ ;  /* 0x0000000b18077227 */ /* 0x000fe200078e00ff */
[----:B------:R-:W-:Y:S02]  /*05e0*/  IADD3 R32, PT, PT, R18, 0x300, RZ ;  /* 0x0000030012207810 */ /* 0x000fe40007ffe0ff */
[----:B------:R-:W-:Y:S01]  /*05f0*/  IABS R29, R14 ;  /* 0x0000000e001d7213 */ /* 0x000fe20000000000 */
[----:B------:R-:W-:-:S04]  /*0600*/  IMAD.MOV R10, RZ, RZ, -R7 ;  /* 0x000000ffff0a7224 */ /* 0x000fc800078e0a07 */
[----:B------:R-:W-:Y:S01]  /*0610*/  IMAD R10, R6, R10, R11 ;  /* 0x0000000a060a7224 */ /* 0x000fe200078e020b */
[----:B0-----:R-:W0:Y:S04]  /*0620*/  MUFU.RCP R12, R12 ;  /* 0x0000000c000c7308 */ /* 0x001e280000001000 */
[----:B------:R-:W-:-:S13]  /*0630*/  ISETP.GT.U32.AND P4, PT, R23, R10, PT ;  /* 0x0000000a1700720c */ /* 0x000fda0003f84070 */
[--C-:B------:R-:W-:Y:S02]  /*0640*/  @!P4 IMAD.IADD R10, R10, 0x1, -R6.reuse ;  /* 0x000000010a0ac824 */ /* 0x100fe400078e0a06 */
[----:B------:R-:W-:Y:S01]  /*0650*/  @!P4 VIADD R7, R7, 0x1 ;  /* 0x000000010707c836 */ /* 0x000fe20000000000 */
[----:B0-----:R-:W-:Y:S02]  /*0660*/  IADD3 R4, PT, PT, R12, 0xffffffe, RZ ;  /* 0x0ffffffe0c047810 */ /* 0x001fe40007ffe0ff */
[----:B------:R-:W-:Y:S02]  /*0670*/  IABS R12, R30 ;  /* 0x0000001e000c7213 */ /* 0x000fe40000000000 */
[----:B------:R0:W1:Y:S01]  /*0680*/  F2I.FTZ.U32.TRUNC.NTZ R5, R4 ;  /* 0x0000000400057305 */ /* 0x000062000021f000 */
[----:B------:R-:W-:Y:S01]  /*0690*/  ISETP.GE.U32.AND P0, PT, R10, R23, PT ;  /* 0x000000170a00720c */ /* 0x000fe20003f06070 */
[----:B------:R-:W-:Y:S02]  /*06a0*/  IMAD.MOV.U32 R23, RZ, RZ, R6 ;  /* 0x000000ffff177224 */ /* 0x000fe400078e0006 */
[----:B0-----:R-:W-:-:S10]  /*06b0*/  IMAD.MOV.U32 R4, RZ, RZ, RZ ;  /* 0x000000ffff047224 */ /* 0x001fd400078e00ff */
[----:B------:R-:W-:Y:S01]  /*06c0*/  @P0 VIADD R7, R7, 0x1 ;  /* 0x0000000107070836 */ /* 0x000fe20000000000 */
[----:B------:R-:W-:Y:S01]  /*06d0*/  ISETP.NE.AND P0, PT, R25, RZ, PT ;  /* 0x000000ff1900720c */ /* 0x000fe20003f05270 */
[----:B-1----:R-:W-:-:S04]  /*06e0*/  IMAD.MOV R13, RZ, RZ, -R5 ;  /* 0x000000ffff0d7224 */ /* 0x002fc800078e0a05 */
[----:B------:R-:W-:Y:S01]  /*06f0*/  IMAD R11, R13, R6, RZ ;  /* 0x000000060d0b7224 */ /* 0x000fe200078e02ff */
[----:B------:R-:W-:-:S03]  /*0700*/  LOP3.LUT R13, RZ, R25, RZ, 0x33, !PT ;  /* 0x00000019ff0d7212 */ /* 0x000fc600078e33ff */
[----:B------:R-:W-:Y:S01]  /*0710*/  IMAD.HI.U32 R24, R5, R11, R4 ;  /* 0x0000000b05187227 */ /* 0x000fe200078e0004 */
[----:B------:R-:W-:Y:S02]  /*0720*/  IABS R11, R34 ;  /* 0x00000022000b7213 */ /* 0x000fe40000000000 */
[----:B------:R-:W-:-:S03]  /*0730*/  MOV R5, R12 ;  /* 0x0000000c00057202 */ /* 0x000fc60000000f00 */
[----:B------:R-:W-:-:S04]  /*0740*/  IMAD.HI.U32 R31, R24, R11, RZ ;  /* 0x0000000b181f7227 */ /* 0x000fc800078e00ff */
[----:B------:R-:W-:Y:S01]  /*0750*/  IMAD.HI.U32 R15, R24, R5, RZ ;  /* 0x00000005180f7227 */ /* 0x000fe200078e00ff */
[----:B------:R-:W-:-:S03]  /*0760*/  IADD3 R12, PT, PT, -R31, RZ, RZ ;  /* 0x000000ff1f0c7210 */ /* 0x000fc60007ffe1ff */
[----:B------:R-:W-:Y:S02]  /*0770*/  IMAD.MOV R4, RZ, RZ, -R15 ;  /* 0x000000ffff047224 */ /* 0x000fe400078e0a0f */
[----:B------:R-:W-:Y:S01]  /*0780*/  IMAD R10, R6, R12, R11 ;  /* 0x0000000c060a7224 */ /* 0x000fe200078e020b */
[----:B------:R-:W-:Y:S01]  /*0790*/  IADD3 R12, PT, PT, R18, 0x400, RZ ;  /* 0x00000400120c7810 */ /* 0x000fe20007ffe0ff */
[----:B------:R-:W-:Y:S01]  /*07a0*/  IMAD R4, R6, R4, R5 ;  /* 0x0000000406047224 */ /* 0x000fe200078e0205 */
[----:B------:R-:W-:Y:S02]  /*07b0*/  LOP3.LUT R5, R18, R25, RZ, 0x3c, !PT ;  /* 0x0000001912057212 */ /* 0x000fe400078e3cff */
[C---:B------:R-:W-:Y:S02]  /*07c0*/  ISETP.GT.U32.AND P5, PT, R23.reuse, R10, PT ;  /* 0x0000000a1700720c */ /* 0x040fe40003fa4070 */
[----:B------:R-:W-:Y:S02]  /*07d0*/  ISETP.GT.U32.AND P2, PT, R23, R4, PT ;  /* 0x000000041700720c */ /* 0x000fe40003f44070 */
[----:B------:R-:W-:-:S02]  /*07e0*/  ISETP.GE.AND P1, PT, R5, RZ, PT ;  /* 0x000000ff0500720c */ /* 0x000fc40003f26270 */
[----:B------:R-:W-:-:S05]  /*07f0*/  IABS R5, R32 ;  /* 0x0000002000057213 */ /* 0x000fca0000000000 */
[----:B------:R-:W-:-:S04]  /*0800*/  IMAD.HI.U32 R17, R24, R5, RZ ;  /* 0x0000000518117227 */ /* 0x000fc800078e00ff */
[--C-:B------:R-:W-:Y:S01]  /*0810*/  @!P5 IMAD.IADD R10, R10, 0x1, -R6.reuse ;  /* 0x000000010a0ad824 */ /* 0x100fe200078e0a06 */
[----:B------:R-:W-:Y:S01]  /*0820*/  IADD3 R16, PT, PT, -R17, RZ, RZ ;  /* 0x000000ff11107210 */ /* 0x000fe20007ffe1ff */
[----:B------:R-:W-:Y:S02]  /*0830*/  @!P2 IMAD.IADD R4, R4, 0x1, -R6 ;  /* 0x000000010404a824 */ /* 0x000fe400078e0a06 */
[----:B------:R-:W-:Y:S01]  /*0840*/  @!P2 VIADD R15, R15, 0x1 ;  /* 0x000000010f0fa836 */ /* 0x000fe20000000000 */
[-C--:B------:R-:W-:Y:S01]  /*0850*/  ISETP.GE.U32.AND P6, PT, R10, R23.reuse, PT ;  /* 0x000000170a00720c */ /* 0x080fe20003fc6070 */
[----:B------:R-:W-:Y:S01]  /*0860*/  @!P5 VIADD R31, R31, 0x1 ;  /* 0x000000011f1fd836 */ /* 0x000fe20000000000 */
[----:B------:R-:W-:Y:S01]  /*0870*/  ISETP.GE.U32.AND P3, PT, R4, R23, PT ;  /* 0x000000170400720c */ /* 0x000fe20003f66070 */
[----:B------:R-:W-:Y:S01]  /*0880*/  IMAD.MOV.U32 R4, RZ, RZ, R7 ;  /* 0x000000ffff047224 */ /* 0x000fe200078e0007 */
[----:B------:R-:W-:-:S03]  /*0890*/  IABS R10, R12 ;  /* 0x0000000c000a7213 */ /* 0x000fc60000000000 */
[----:B------:R-:W-:Y:S01]  /*08a0*/  @!P1 IMAD.MOV R4, RZ, RZ, -R4 ;  /* 0x000000ffff049224 */ /* 0x000fe200078e0a04 */
[----:B------:R-:W-:Y:S02]  /*08b0*/  MOV R7, R10 ;  /* 0x0000000a00077202 */ /* 0x000fe40000000f00 */
[----:B------:R-:W-:-:S03]  /*08c0*/  LOP3.LUT R10, R30, R25, RZ, 0x3c, !PT ;  /* 0x000000191e0a7212 */ /* 0x000fc600078e3cff */
[----:B------:R-:W-:Y:S01]  /*08d0*/  IMAD.HI.U32 R11, R24, R7, RZ ;  /* 0x00000007180b7227 */ /* 0x000fe200078e00ff */
[----:B------:R-:W-:Y:S02]  /*08e0*/  ISETP.GE.AND P4, PT, R10, RZ, PT ;  /* 0x000000ff0a00720c */ /* 0x000fe40003f86270 */
[----:B------:R-:W-:Y:S01]  /*08f0*/  SEL R10, R13, R4, !P0 ;  /* 0x000000040d0a7207 */ /* 0x000fe20004000000 */
[----:B------:R-:W-:Y:S02]  /*0900*/  IMAD R4, R6, R16, R5 ;  /* 0x0000001006047224 */ /* 0x000fe400078e0205 */
[----:B------:R-:W-:Y:S01]  /*0910*/  IMAD.MOV R16, RZ, RZ, -R11 ;  /* 0x000000ffff107224 */ /* 0x000fe200078e0a0b */
[----:B------:R-:W-:Y:S01]  /*0920*/  IADD3 R33, PT, PT, -R10, RZ, RZ ;  /* 0x000000ff0a217210 */ /* 0x000fe20007ffe1ff */
[----:B------:R-:W-:Y:S01]  /*0930*/  IMAD.MOV.U32 R5, RZ, RZ, R29 ;  /* 0x000000ffff057224 */ /* 0x000fe200078e001d */
[----:B------:R-:W-:Y:S01]  /*0940*/  ISETP.GT.U32.AND P1, PT, R23, R4, PT ;  /* 0x000000041700720c */ /* 0x000fe20003f24070 */
[----:B------:R-:W-:-:S02]  /*0950*/  IMAD R16, R6, R16, R7 ;  /* 0x0000001006107224 */ /* 0x000fc400078e0207 */
[----:B------:R-:W-:Y:S02]  /*0960*/  VIADD R29, R10, UR10 ;  /* 0x0000000a0a1d7c36 */ /* 0x000fe40008000000 */
[----:B------:R-:W-:Y:S01]  /*0970*/  IMAD.HI.U32 R10, R24, R5, RZ ;  /* 0x00000005180a7227 */ /* 0x000fe200078e00ff */
[----:B------:R-:W-:-:S03]  /*0980*/  ISETP.GT.U32.AND P2, PT, R23, R16, PT ;  /* 0x000000101700720c */ /* 0x000fc60003f44070 */
[----:B------:R-:W-:Y:S02]  /*0990*/  IMAD R7, R25, R33, R18 ;  /* 0x0000002119077224 */ /* 0x000fe400078e0212 */
[----:B------:R-:W-:Y:S02]  /*09a0*/  IMAD.MOV R36, RZ, RZ, -R10 ;  /* 0x000000ffff247224 */ /* 0x000fe400078e0a0a */
[----:B------:R-:W-:Y:S01]  /*09b0*/  @P3 VIADD R15, R15, 0x1 ;  /* 0x000000010f0f3836 */ /* 0x000fe20000000000 */
[----:B------:R-:W-:Y:S01]  /*09c0*/  IADD3 R7, PT, PT, R7, UR11, RZ ;  /* 0x0000000b07077c10 */ /* 0x000fe2000fffe0ff */
[----:B------:R-:W-:Y:S02]  /*09d0*/  IMAD R36, R6, R36, R5 ;  /* 0x0000002406247224 */ /* 0x000fe400078e0205 */
[----:B------:R-:W-:Y:S01]  /*09e0*/  @!P1 IMAD.IADD R4, R4, 0x1, -R6 ;  /* 0x0000000104049824 */ /* 0x000fe200078e0a06 */
[----:B------:R-:W-:Y:S01]  /*09f0*/  @!P4 IADD3 R15, PT, PT, -R15, RZ, RZ ;  /* 0x000000ff0f0fc210 */ /* 0x000fe20007ffe1ff */
[----:B------:R-:W-:Y:S01]  /*0a00*/  IMAD R5, R29, UR9, R7 ;  /* 0x000000091d057c24 */ /* 0x000fe2000f8e0207 */
[----:B------:R-:W-:Y:S01]  /*0a10*/  LOP3.LUT R7, R34, R25, RZ, 0x3c, !PT ;  /* 0x0000001922077212 */ /* 0x000fe200078e3cff */
[----:B------:R-:W-:Y:S01]  /*0a20*/  @P6 VIADD R31, R31, 0x1 ;  /* 0x000000011f1f6836 */ /* 0x000fe20000000000 */
[----:B------:R-:W-:Y:S01]  /*0a30*/  ISETP.GT.U32.AND P3, PT, R23, R36, PT ;  /* 0x000000241700720c */ /* 0x000fe20003f64070 */
[----:B------:R-:W-:Y:S01]  /*0a40*/  @!P1 VIADD R17, R17, 0x1 ;  /* 0x0000000111119836 */ /* 0x000fe20000000000 */
[----:B------:R-:W-:-:S02]  /*0a50*/  ISETP.GE.U32.AND P5, PT, R4, R23, PT ;  /* 0x000000170400720c */ /* 0x000fc40003fa6070 */
[----:B------:R-:W-:Y:S02]  /*0a60*/  ISETP.GE.AND P4, PT, R7, RZ, PT ;  /* 0x000000ff0700720c */ /* 0x000fe40003f86270 */
[-C--:B------:R-:W-:Y:S02]  /*0a70*/  @!P2 IADD3 R16, PT, PT, R16, -R6.reuse, RZ ;  /* 0x800000061010a210 */ /* 0x080fe40007ffe0ff */
[----:B------:R-:W-:Y:S02]  /*0a80*/  LOP3.LUT R4, R32, R25, RZ, 0x3c, !PT ;  /* 0x0000001920047212 */ /* 0x000fe400078e3cff */
[----:B------:R-:W-:Y:S01]  /*0a90*/  ISETP.GE.U32.AND P6, PT, R16, R23, PT ;  /* 0x000000171000720c */ /* 0x000fe20003fc6070 */
[----:B------:R-:W-:Y:S01]  /*0aa0*/  VIADD R16, R18, 0x600 ;  /* 0x0000060012107836 */ /* 0x000fe20000000000 */
[----:B------:R-:W-:Y:S02]  /*0ab0*/  ISETP.GE.AND P1, PT, R4, RZ, PT ;  /* 0x000000ff0400720c */ /* 0x000fe40003f26270 */
[----:B------:R-:W-:Y:S01]  /*0ac0*/  @!P3 IADD3 R36, PT, PT, R36, -R6, RZ ;  /* 0x800000062424b210 */ /* 0x000fe20007ffe0ff */
[----:B------:R-:W-:Y:S01]  /*0ad0*/  @P5 VIADD R17, R17, 0x1 ;  /* 0x0000000111115836 */ /* 0x000fe20000000000 */
[----:B------:R-:W-:Y:S01]  /*0ae0*/  IABS R29, R16 ;  /* 0x00000010001d7213 */ /* 0x000fe20000000000 */
[----:B------:R-:W-:Y:S01]  /*0af0*/  @!P4 IMAD.MOV R31, RZ, RZ, -R31 ;  /* 0x000000ffff1fc224 */ /* 0x000fe200078e0a1f */
[----:B------:R-:W-:-:S02]  /*0b00*/  LOP3.LUT R4, R12, R25, RZ, 0x3c, !PT ;  /* 0x000000190c047212 */ /* 0x000fc400078e3cff */
[----:B------:R-:W-:Y:S01]  /*0b10*/  ISETP.GE.U32.AND P4, PT, R36, R23, PT ;  /* 0x000000172400720c */ /* 0x000fe20003f86070 */
[----:B------:R-:W-:Y:S01]  /*0b20*/  IMAD.HI.U32 R7, R24, R29, RZ ;  /* 0x0000001d18077227 */ /* 0x000fe200078e00ff */
[----:B------:R-:W-:Y:S02]  /*0b30*/  ISETP.GE.AND P5, PT, R4, RZ, PT ;  /* 0x000000ff0400720c */ /* 0x000fe40003fa6270 */
[----:B------:R-:W-:Y:S01]  /*0b40*/  LOP3.LUT R4, R14, R25, RZ, 0x3c, !PT ;  /* 0x000000190e047212 */ /* 0x000fe200078e3cff */
[----:B------:R-:W-:Y:S01]  /*0b50*/  @!P1 IMAD.MOV R17, RZ, RZ, -R17 ;  /* 0x000000ffff119224 */ /* 0x000fe200078e0a11 */
[----:B------:R-:W-:Y:S02]  /*0b60*/  SEL R33, R13, R15, !P0 ;  /* 0x0000000f0d217207 */ /* 0x000fe40004000000 */
[----:B------:R-:W-:Y:S02]  /*0b70*/  IADD3 R36, PT, PT, -R7, RZ, RZ ;  /* 0x000000ff07247210 */ /* 0x000fe40007ffe1ff */
[----:B------:R-:W-:Y:S01]  /*0b80*/  ISETP.GE.AND P1, PT, R4, RZ, PT ;  /* 0x000000ff0400720c */ /* 0x000fe20003f26270 */
[----:B------:R-:W-:Y:S01]  /*0b90*/  IMAD.WIDE R4, R5, 0x4, R2 ;  /* 0x0000000405047825 */ /* 0x000fe200078e0202 */
[----:B------:R-:W-:-:S02]  /*0ba0*/  SEL R15, R13, R31, !P0 ;  /* 0x0000001f0d0f7207 */ /* 0x000fc40004000000 */
[----:B------:R-:W-:Y:S01]  /*0bb0*/  SEL R17, R13, R17, !P0 ;  /* 0x000000110d117207 */ /* 0x000fe20004000000 */
[----:B------:R-:W-:Y:S01]  /*0bc0*/  @!P3 VIADD R10, R10, 0x1 ;  /* 0x000000010a0ab836 */ /* 0x000fe20000000000 */
[----:B------:R-:W-:Y:S01]  /*0bd0*/  @!P2 IADD3 R11, PT, PT, R11, 0x1, RZ ;  /* 0x000000010b0ba810 */ /* 0x000fe20007ffe0ff */
[----:B------:R-:W-:Y:S01]  /*0be0*/  IMAD.MOV R35, RZ, RZ, -R33 ;  /* 0x000000ffff237224 */ /* 0x000fe200078e0a21 */
[----:B------:R-:W-:Y:S01]  /*0bf0*/  IADD3 R31, PT, PT, -R15, RZ, RZ ;  /* 0x000000ff0f1f7210 */ /* 0x000fe20007ffe1ff */
[----:B------:R-:W-:Y:S01]  /*0c00*/  IMAD R36, R6, R36, R29 ;  /* 0x0000002406247224 */ /* 0x000fe200078e021d */
[----:B------:R-:W-:Y:S01]  /*0c10*/  @P4 IADD3 R10, PT, PT, R10, 0x1, RZ ;  /* 0x000000010a0a4810 */ /* 0x000fe20007ffe0ff */
[----:B------:R0:W2:Y:S01]  /*0c20*/  LDG.E R29, desc[UR6][R4.64] ;  /* 0x00000006041d7981 */ /* 0x0000a2000c1e1900 */
[----:B------:R-:W-:Y:S02]  /*0c30*/  IMAD R30, R25, R35, R30 ;  /* 0x00000023191e7224 */ /* 0x000fe400078e021e */
[----:B------:R-:W-:Y:S01]  /*0c40*/  @P6 VIADD R11, R11, 0x1 ;  /* 0x000000010b0b6836 */ /* 0x000fe20000000000 */
[----:B------:R-:W-:Y:S01]  /*0c50*/  ISETP.GT.U32.AND P2, PT, R23, R36, PT ;  /* 0x000000241700720c */ /* 0x000fe20003f44070 */
[----:B------:R-:W-:Y:S01]  /*0c60*/  IMAD R34, R25, R31, R34 ;  /* 0x0000001f19227224 */ /* 0x000fe200078e0222 */
[----:B------:R-:W-:Y:S01]  /*0c70*/  IADD3 R31, PT, PT, R33, UR10, RZ ;  /* 0x0000000a211f7c10 */ /* 0x000fe2000fffe0ff */
[----:B0-----:R-:W-:-:S02]  /*0c80*/  IMAD.MOV R4, RZ, RZ, -R17 ;  /* 0x000000ffff047224 */ /* 0x001fc400078e0a11 */
[----:B------:R-:W-:Y:S02]  /*0c90*/  VIADD R30, R30, UR11 ;  /* 0x0000000b1e1e7c36 */ /* 0x000fe40008000000 */
[----:B------:R-:W-:Y:S02]  /*0ca0*/  IMAD R32, R25, R4, R32 ;  /* 0x0000000419207224 */ /* 0x000fe400078e0220 */
[----:B------:R-:W-:Y:S01]  /*0cb0*/  IMAD.MOV.U32 R4, RZ, RZ, R10 ;  /* 0x000000ffff047224 */ /* 0x000fe200078e000a */
[----:B------:R-:W-:Y:S01]  /*0cc0*/  IADD3 R10, PT, PT, R18, 0x700, RZ ;  /* 0x00000700120a7810 */ /* 0x000fe20007ffe0ff */
[----:B------:R-:W-:Y:S01]  /*0cd0*/  @!P5 IMAD.MOV R11, RZ, RZ, -R11 ;  /* 0x000000ffff0bd224 */ /* 0x000fe200078e0a0b */
[----:B------:R-:W-:Y:S01]  /*0ce0*/  LOP3.LUT R5, R16, R25, RZ, 0x3c, !PT ;  /* 0x0000001910057212 */ /* 0x000fe200078e3cff */
[----:B------:R-:W-:Y:S01]  /*0cf0*/  IMAD R31, R31, UR9, R30 ;  /* 0x000000091f1f7c24 */ /* 0x000fe2000f8e021e */
[----:B------:R-:W-:Y:S02]  /*0d00*/  IABS R30, R10 ;  /* 0x0000000a001e7213 */ /* 0x000fe40000000000 */
[----:B------:R-:W-:-:S02]  /*0d10*/  ISETP.GE.AND P3, PT, R5, RZ, PT ;  /* 0x000000ff0500720c */ /* 0x000fc40003f66270 */
[----:B------:R-:W-:Y:S01]  /*0d20*/  SEL R5, R13, R11, !P0 ;  /* 0x0000000b0d057207 */ /* 0x000fe20004000000 */
[----:B------:R-:W-:-:S03]  /*0d30*/  IMAD.MOV.U32 R11, RZ, RZ, R30 ;  /* 0x000000ffff0b7224 */ /* 0x000fc600078e001e */
[----:B------:R-:W-:Y:S01]  /*0d40*/  IADD3 R30, PT, PT, -R5, RZ, RZ ;  /* 0x000000ff051e7210 */ /* 0x000fe20007ffe1ff */
[----:B------:R-:W-:-:S04]  /*0d50*/  @!P2 IMAD.IADD R36, R36, 0x1, -R6 ;  /* 0x000000012424a824 */ /* 0x000fc800078e0a06 */
[----:B------:R-:W-:Y:S02]  /*0d60*/  IMAD R12, R25, R30, R12 ;  /* 0x0000001e190c7224 */ /* 0x000fe400078e020c */
[----:B------:R-:W-:Y:S01]  /*0d70*/  IMAD.HI.U32 R30, R24, R11, RZ ;  /* 0x0000000b181e7227 */ /* 0x000fe200078e00ff */
[----:B------:R-:W-:-:S04]  /*0d80*/  ISETP.GE.U32.AND P6, PT, R36, R23, PT ;  /* 0x000000172400720c */ /* 0x000fc80003fc6070 */
[----:B------:R-:W-:Y:S01]  /*0d90*/  IADD3 R36, PT, PT, -R30, RZ, RZ ;  /* 0x000000ff1e247210 */ /* 0x000fe20007ffe1ff */
[----:B------:R-:W-:-:S04]  /*0da0*/  @!P2 VIADD R7, R7, 0x1 ;  /* 0x000000010707a836 */ /* 0x000fc80000000000 */
[----:B------:R-:W-:-:S05]  /*0db0*/  IMAD R36, R6, R36, R11 ;  /* 0x0000002406247224 */ /* 0x000fca00078e020b */
[----:B------:R-:W-:Y:S01]  /*0dc0*/  ISETP.GT.U32.AND P2, PT, R23, R36, PT ;  /* 0x000000241700720c */ /* 0x000fe20003f44070 */
[----:B------:R-:W-:Y:S01]  /*0dd0*/  @P6 VIADD R7, R7, 0x1 ;  /* 0x0000000107076836 */ /* 0x000fe20000000000 */
[----:B------:R-:W-:-:S11]  /*0de0*/  @!P1 IADD3 R4, PT, PT, -R4, RZ, RZ ;  /* 0x000000ff04049210 */ /* 0x000fd60007ffe1ff */
[----:B------:R-:W-:Y:S01]  /*0df0*/  @!P2 IMAD.IADD R36, R36, 0x1, -R6 ;  /* 0x000000012424a824 */ /* 0x000fe200078e0a06 */
[----:B------:R-:W-:-:S04]  /*0e00*/  LOP3.LUT R6, R10, R25, RZ, 0x3c, !PT ;  /* 0x000000190a067212 */ /* 0x000fc800078e3cff */
[----:B------:R-:W-:Y:S01]  /*0e10*/  ISETP.GE.U32.AND P1, PT, R36, R23, PT ;  /* 0x000000172400720c */ /* 0x000fe20003f26070 */
[----:B------:R-:W-:Y:S01]  /*0e20*/  @!P3 IMAD.MOV R7, RZ, RZ, -R7 ;  /* 0x000000ffff07b224 */ /* 0x000fe200078e0a07 */
[----:B------:R-:W-:Y:S01]  /*0e30*/  ISETP.GE.AND P3, PT, R6, RZ, PT ;  /* 0x000000ff0600720c */ /* 0x000fe20003f66270 */
[----:B------:R-:W-:Y:S01]  /*0e40*/  @!P2 VIADD R30, R30, 0x1 ;  /* 0x000000011e1ea836 */ /* 0x000fe20000000000 */
[C---:B------:R-:W-:Y:S02]  /*0e50*/  SEL R4, R13.reuse, R4, !P0 ;  /* 0x000000040d047207 */ /* 0x040fe40004000000 */
[----:B------:R-:W-:-:S07]  /*0e60*/  SEL R7, R13, R7, !P0 ;  /* 0x000000070d077207 */ /* 0x000fce0004000000 */
[----:B------:R-:W-:Y:S01]  /*0e70*/  @P1 IADD3 R30, PT, PT, R30, 0x1, RZ ;  /* 0x000000011e1e1810 */ /* 0x000fe20007ffe0ff */
[----:B------:R-:W-:-:S04]  /*0e80*/  IMAD.MOV R33, RZ, RZ, -R4 ;  /* 0x000000ffff217224 */ /* 0x000fc800078e0a04 */
[----:B------:R-:W-:Y:S02]  /*0e90*/  @!P3 IMAD.MOV R30, RZ, RZ, -R30 ;  /* 0x000000ffff1eb224 */ /* 0x000fe400078e0a1e */
[----:B------:R-:W-:Y:S02]  /*0ea0*/  IMAD R14, R25, R33, R14 ;  /* 0x00000021190e7224 */ /* 0x000fe400078e020e */
[----:B------:R-:W-:Y:S01]  /*0eb0*/  IMAD.MOV R33, RZ, RZ, -R7 ;  /* 0x000000ffff217224 */ /* 0x000fe200078e0a07 */
[----:B------:R-:W-:-:S03]  /*0ec0*/  SEL R13, R13, R30, !P0 ;  /* 0x0000001e0d0d7207 */ /* 0x000fc60004000000 */
[----:B------:R-:W-:Y:S01]  /*0ed0*/  IMAD R16, R25, R33, R16 ;  /* 0x0000002119107224 */ /* 0x000fe200078e0210 */
[----:B------:R-:W-:Y:S01]  /*0ee0*/  IADD3 R6, PT, PT, -R13, RZ, RZ ;  /* 0x000000ff0d067210 */ /* 0x000fe20007ffe1ff */
[----:B------:R-:W-:Y:S01]  /*0ef0*/  VIADD R17, R17, UR10 ;  /* 0x0000000a11117c36 */ /* 0x000fe20008000000 */
[----:B------:R-:W-:Y:S01]  /*0f00*/  IADD3 R5, PT, PT, R5, UR10, RZ ;  /* 0x0000000a05057c10 */ /* 0x000fe2000fffe0ff */
[----:B------:R-:W-:Y:S01]  /*0f10*/  VIADD R32, R32, UR11 ;  /* 0x0000000b20207c36 */ /* 0x000fe20008000000 */
[----:B------:R-:W-:Y:S01]  /*0f20*/  IADD3 R12, PT, PT, R12, UR11, RZ ;  /* 0x0000000b0c0c7c10 */ /* 0x000fe2000fffe0ff */
[----:B------:R-:W-:Y:S01]  /*0f30*/  VIADD R11, R15, UR10 ;  /* 0x0000000a0f0b7c36 */ /* 0x000fe20008000000 */
[----:B------:R-:W-:Y:S01]  /*0f40*/  IADD3 R33, PT, PT, R16, UR11, RZ ;  /* 0x0000000b10217c10 */ /* 0x000fe2000fffe0ff */
[----:B------:R-:W-:Y:S02]  /*0f50*/  VIADD R34, R34, UR11 ;  /* 0x0000000b22227c36 */ /* 0x000fe40008000000 */
[----:B------:R-:W-:-:S02]  /*0f60*/  IMAD R10, R25, R6, R10 ;  /* 0x00000006190a7224 */ /* 0x000fc400078e020a */
[----:B------:R-:W-:Y:S02]  /*0f70*/  VIADD R4, R4, UR10 ;  /* 0x0000000a04047c36 */ /* 0x000fe40008000000 */
[----:B------:R-:W-:Y:S02]  /*0f80*/  VIADD R15, R14, UR11 ;  /* 0x0000000b0e0f7c36 */ /* 0x000fe40008000000 */
[----:B------:R-:W-:Y:S02]  /*0f90*/  VIADD R6, R7, UR10 ;  /* 0x0000000a07067c36 */ /* 0x000fe40008000000 */
[----:B------:R-:W-:Y:S02]  /*0fa0*/  IMAD R7, R17, UR9, R32 ;  /* 0x0000000911077c24 */ /* 0x000fe4000f8e0220 */
[----:B------:R-:W-:Y:S02]  /*0fb0*/  IMAD R11, R11, UR9, R34 ;  /* 0x000000090b0b7c24 */ /* 0x000fe4000f8e0222 */
[----:B------:R-:W-:-:S02]  /*0fc0*/  IMAD R17, R5, UR9, R12 ;  /* 0x0000000905117c24 */ /* 0x000fc4000f8e020c */
[----:B------:R-:W-:-:S04]  /*0fd0*/  IMAD.WIDE R30, R31, 0x4, R2 ;  /* 0x000000041f1e7825 */ /* 0x000fc800078e0202 */
[----:B------:R-:W-:Y:S02]  /*0fe0*/  IMAD R5, R4, UR9, R15 ;  /* 0x0000000904057c24 */ /* 0x000fe4000f8e020f */
[----:B------:R-:W-:Y:S01]  /*0ff0*/  IMAD R15, R6, UR9, R33 ;  /* 0x00000009060f7c24 */ /* 0x000fe2000f8e0221 */
[----:B------:R-:W2:Y:S01]  /*1000*/  LDG.E R30, desc[UR6][R30.64] ;  /* 0x000000061e1e7981 */ /* 0x000ea2000c1e1900 */
[----:B------:R-:W-:Y:S02]  /*1010*/  VIADD R4, R13, UR10 ;  /* 0x0000000a0d047c36 */ /* 0x000fe40008000000 */
[----:B------:R-:W-:Y:S02]  /*1020*/  VIADD R33, R10, UR11 ;  /* 0x0000000b0a217c36 */ /* 0x000fe40008000000 */
[----:B------:R-:W-:-:S04]  /*1030*/  IMAD.WIDE R12, R11, 0x4, R2 ;  /* 0x000000040b0c7825 */ /* 0x000fc800078e0202 */
[--C-:B------:R-:W-:Y:S02]  /*1040*/  IMAD.WIDE R6, R7, 0x4, R2.reuse ;  /* 0x0000000407067825 */ /* 0x100fe400078e0202 */
[----:B------:R-:W3:Y:S02]  /*1050*/  LDG.E R12, desc[UR6][R12.64] ;  /* 0x000000060c0c7981 */ /* 0x000ee4000c1e1900 */
[----:B------:R-:W-:Y:S02]  /*1060*/  IMAD.WIDE R10, R17, 0x4, R2 ;  /* 0x00000004110a7825 */ /* 0x000fe400078e0202 */
[----:B------:R-:W3:Y:S02]  /*1070*/  LDG.E R7, desc[UR6][R6.64] ;  /* 0x0000000606077981 */ /* 0x000ee4000c1e1900 */
[----:B------:R-:W-:Y:S02]  /*1080*/  IMAD R17, R4, UR9, R33 ;  /* 0x0000000904117c24 */ /* 0x000fe4000f8e0221 */
[--C-:B------:R-:W-:Y:S01]  /*1090*/  IMAD.WIDE R4, R5, 0x4, R2.reuse ;  /* 0x0000000405047825 */ /* 0x100fe200078e0202 */
[----:B------:R-:W4:Y:S03]  /*10a0*/  LDG.E R10, desc[UR6][R10.64] ;  /* 0x000000060a0a7981 */ /* 0x000f26000c1e1900 */
[----:B------:R-:W-:-:S02]  /*10b0*/  IMAD.WIDE R14, R15, 0x4, R2 ;  /* 0x000000040f0e7825 */ /* 0x000fc400078e0202 */
[----:B------:R-:W4:Y:S02]  /*10c0*/  LDG.E R4, desc[UR6][R4.64] ;  /* 0x0000000604047981 */ /* 0x000f24000c1e1900 */
[----:B------:R-:W-:Y:S02]  /*10d0*/  IMAD.WIDE R16, R17, 0x4, R2 ;  /* 0x0000000411107825 */ /* 0x000fe400078e0202 */
[----:B------:R-:W4:Y:S04]  /*10e0*/  LDG.E R14, desc[UR6][R14.64] ;  /* 0x000000060e0e7981 */ /* 0x000f28000c1e1900 */
[----:B------:R-:W4:Y:S01]  /*10f0*/  LDG.E R16, desc[UR6][R16.64] ;  /* 0x0000000610107981 */ /* 0x000f22000c1e1900 */
[----:B------:R-:W-:-:S04]  /*1100*/  IADD3 R27, PT, PT, R27, 0x8, RZ ;  /* 0x000000081b1b7810 */ /* 0x000fc80007ffe0ff */
[----:B------:R-:W-:Y:S01]  /*1110*/  ISETP.NE.AND P0, PT, R27, RZ, PT ;  /* 0x000000ff1b00720c */ /* 0x000fe20003f05270 */
[----:B------:R-:W-:Y:S02]  /*1120*/  VIADD R26, R26, 0x800 ;  /* 0x000008001a1a7836 */ /* 0x000fe40000000000 */
[----:B------:R-:W-:Y:S01]  /*1130*/  VIADD R18, R18, 0x800 ;  /* 0x0000080012127836 */ /* 0x000fe20000000000 */
[----:B--2--5:R-:W-:-:S04]  /*1140*/  IADD3 R29, PT, PT, R30, R29, R0 ;  /* 0x0000001d1e1d7210 */ /* 0x024fc80007ffe000 */
[----:B---3--:R-:W-:-:S04]  /*1150*/  IADD3 R29, PT, PT, R7, R12, R29 ;  /* 0x0000000c071d7210 */ /* 0x008fc80007ffe01d */
[----:B----4-:R-:W-:-:S04]  /*1160*/  IADD3 R29, PT, PT, R4, R10, R29 ;  /* 0x0000000a041d7210 */ /* 0x010fc80007ffe01d */
[----:B------:R-:W-:Y:S01]  /*1170*/  IADD3 R0, PT, PT, R16, R14, R29 ;  /* 0x0000000e10007210 */ /* 0x000fe20007ffe01d */
[----:B------:R-:W-:Y:S06]  /*1180*/  @P0 BRA `(.L_x_181) ;  /* 0xfffffff000f80947 */ /* 0x000fec000383ffff */
[----:B------:R-:W-:Y:S05]  /*1190*/  BSYNC.RECONVERGENT B3 ;  /* 0x0000000000037941 */ /* 0x000fea0003800200 */
.L_x_180:
[----:B------:R-:W-:-:S07]  /*11a0*/  IADD3 R5, PT, PT, R26, -0x400, RZ ;  /* 0xfffffc001a057810 */ /* 0x000fce0007ffe0ff */
.L_x_179:
[----:B------:R-:W-:Y:S05]  /*11b0*/  BSYNC.RECONVERGENT B2 ;  /* 0x0000000000027941 */ /* 0x000fea0003800200 */
.L_x_178:
[----:B------:R-:W-:-:S13]  /*11c0*/  ISETP.NE.AND P0, PT, R28, RZ, PT ;  /* 0x000000ff1c00720c */ /* 0x000fda0003f05270 */
[----:B------:R-:W-:Y:S05]  /*11d0*/  @!P0 BRA `(.L_x_177) ;  /* 0x0000000c006c8947 */ /* 0x000fea0003800000 */
[----:B------:R-:W-:Y:S01]  /*11e0*/  ISETP.GE.U32.AND P1, PT, R28, 0x4, PT ;  /* 0x000000041c00780c */ /* 0x000fe20003f26070 */
[----:B------:R-:W-:Y:S01]  /*11f0*/  BSSY.RECONVERGENT B2, `(.L_x_182) ;  /* 0x000006d000027945 */ /* 0x000fe20003800200 */
[----:B------:R-:W-:-:S11]  /*1200*/  LOP3.LUT P0, R19, R19, 0x3, RZ, 0xc0, !PT ;  /* 0x0000000313137812 */ /* 0x000fd6000780c0ff */
[----:B------:R-:W-:Y:S05]  /*1210*/  @!P1 BRA `(.L_x_183) ;  /* 0x0000000400a89947 */ /* 0x000fea0003800000 */
[----:B------:R-:W1:Y:S01]  /*1220*/  LDC R4, c[0x0][0x390] ;  /* 0x0000e400ff047b82 */ /* 0x000e620000000800 */
[----:B------:R-:W-:Y:S01]  /*1230*/  IADD3 R15, PT, PT, R5, R22, RZ ;  /* 0x00000016050f7210 */ /* 0x000fe20007ffe0ff */
[----:B------:R-:W2:Y:S03]  /*1240*/  LDCU.64 UR4, c[0x0][0x388] ;  /* 0x00007100ff0477ac */ /* 0x000ea60008000a00 */
[----:B------:R-:W-:Y:S01]  /*1250*/  IABS R17, R15 ;  /* 0x0000000f00117213 */ /* 0x000fe20000000000 */
[C---:B------:R-:W-:Y:S01]  /*1260*/  VIADD R13, R15.reuse, 0x100 ;  /* 0x000001000f0d7836 */ /* 0x040fe20000000000 */
[----:B------:R-:W3:Y:S01]  /*1270*/  LDCU UR8, c[0x0][0x384] ;  /* 0x00007080ff0877ac */ /* 0x000ee20008000800 */
[----:B------:R-:W-:-:S03]  /*1280*/  VIADD R11, R15, 0x300 ;  /* 0x000003000f0b7836 */ /* 0x000fc60000000000 */
[----:B------:R-:W-:Y:S02]  /*1290*/  IABS R23, R13 ;  /* 0x0000000d00177213 */ /* 0x000fe40000000000 */
[----:B------:R-:W-:Y:S02]  /*12a0*/  IABS R18, R11 ;  /* 0x0000000b00127213 */ /* 0x000fe40000000000 */
[----:B-1----:R-:W-:-:S04]  /*12b0*/  IABS R6, R4 ;  /* 0x0000000400067213 */ /* 0x002fc80000000000 */
[----:B------:R-:W1:Y:S08]  /*12c0*/  I2F.RP R7, R6 ;  /* 0x0000000600077306 */ /* 0x000e700000209400 */
[----:B-1----:R-:W0:Y:S02]  /*12d0*/  MUFU.RCP R7, R7 ;  /* 0x0000000700077308 */ /* 0x002e240000001000 */
[----:B0-----:R-:W-:Y:S01]  /*12e0*/  VIADD R2, R7, 0xffffffe ;  /* 0x0ffffffe07027836 */ /* 0x001fe20000000000 */
[----:B------:R-:W-:-:S05]  /*12f0*/  IADD3 R7, PT, PT, R15, 0x200, RZ ;  /* 0x000002000f077810 */ /* 0x000fca0007ffe0ff */
[----:B------:R0:W1:Y:S01]  /*1300*/  F2I.FTZ.U32.TRUNC.NTZ R3, R2 ;  /* 0x0000000200037305 */ /* 0x000062000021f000 */
[----:B------:R-:W-:Y:S01]  /*1310*/  IABS R25, R7 ;  /* 0x0000000700197213 */ /* 0x000fe20000000000 */
[----:B0-----:R-:W-:Y:S02]  /*1320*/  IMAD.MOV.U32 R2, RZ, RZ, RZ ;  /* 0x000000ffff027224 */ /* 0x001fe400078e00ff */
[----:B-1----:R-:W-:-:S04]  /*1330*/  IMAD.MOV R27, RZ, RZ, -R3 ;  /* 0x000000ffff1b7224 */ /* 0x002fc800078e0a03 */
[----:B------:R-:W-:-:S04]  /*1340*/  IMAD R27, R27, R6, RZ ;  /* 0x000000061b1b7224 */ /* 0x000fc800078e02ff */
[----:B------:R-:W-:-:S04]  /*1350*/  IMAD.HI.U32 R10, R3, R27, R2 ;  /* 0x0000001b030a7227 */ /* 0x000fc800078e0002 */
[----:B------:R-:W-:-:S04]  /*1360*/  IMAD.HI.U32 R14, R3, R27, R2 ;  /* 0x0000001b030e7227 */ /* 0x000fc800078e0002 */
[----:B------:R-:W-:-:S04]  /*1370*/  IMAD.HI.U32 R12, R10, R17, RZ ;  /* 0x000000110a0c7227 */ /* 0x000fc800078e00ff */
[----:B------:R-:W-:Y:S02]  /*1380*/  IMAD.MOV R16, RZ, RZ, -R12 ;  /* 0x000000ffff107224 */ /* 0x000fe400078e0a0c */
[----:B------:R-:W-:-:S04]  /*1390*/  IMAD.HI.U32 R10, R10, R23, RZ ;  /* 0x000000170a0a7227 */ /* 0x000fc800078e00ff */
[----:B------:R-:W-:Y:S01]  /*13a0*/  IMAD.HI.U32 R2, R3, R27, R2 ;  /* 0x0000001b03027227 */ /* 0x000fe200078e0002 */
[----:B------:R-:W-:-:S03]  /*13b0*/  MOV R27, R18 ;  /* 0x00000012001b7202 */ /* 0x000fc60000000f00 */
[----:B------:R-:W-:Y:S02]  /*13c0*/  IMAD R3, R6, R16, R17 ;  /* 0x0000001006037224 */ /* 0x000fe400078e0211 */
[----:B------:R-:W-:Y:S02]  /*13d0*/  IMAD.MOV R17, RZ, RZ, -R10 ;  /* 0x000000ffff117224 */ /* 0x000fe400078e0a0a */
[----:B------:R-:W-:Y:S01]  /*13e0*/  IMAD.HI.U32 R14, R14, R25, RZ ;  /* 0x000000190e0e7227 */ /* 0x000fe200078e00ff */
[----:B------:R-:W-:-:S03]  /*13f0*/  ISETP.GT.U32.AND P3, PT, R6, R3, PT ;  /* 0x000000030600720c */ /* 0x000fc60003f64070 */
[----:B------:R-:W-:Y:S02]  /*1400*/  IMAD R17, R6, R17, R23 ;  /* 0x0000001106117224 */ /* 0x000fe400078e0217 */
[----:B------:R-:W-:-:S03]  /*1410*/  IMAD.HI.U32 R16, R2, R27, RZ ;  /* 0x0000001b02107227 */ /* 0x000fc600078e00ff */
[----:B------:R-:W-:Y:S01]  /*1420*/  ISETP.GT.U32.AND P1, PT, R6, R17, PT ;  /* 0x000000110600720c */ /* 0x000fe20003f24070 */
[----:B------:R-:W-:-:S04]  /*1430*/  IMAD.MOV R2, RZ, RZ, -R14 ;  /* 0x000000ffff027224 */ /* 0x000fc800078e0a0e */
[----:B------:R-:W-:Y:S01]  /*1440*/  IMAD R23, R6, R2, R25 ;  /* 0x0000000206177224 */ /* 0x000fe200078e0219 */
[----:B------:R-:W-:Y:S01]  /*1450*/  IADD3 R25, PT, PT, -R16, RZ, RZ ;  /* 0x000000ff10197210 */ /* 0x000fe20007ffe1ff */
[--C-:B------:R-:W-:Y:S01]  /*1460*/  @!P3 IMAD.IADD R3, R3, 0x1, -R6.reuse ;  /* 0x000000010303b824 */ /* 0x100fe200078e0a06 */
[----:B------:R-:W-:Y:S01]  /*1470*/  LOP3.LUT R2, R15, R4, RZ, 0x3c, !PT ;  /* 0x000000040f027212 */ /* 0x000fe200078e3cff */
[----:B------:R-:W-:Y:S01]  /*1480*/  @!P3 VIADD R12, R12, 0x1 ;  /* 0x000000010c0cb836 */ /* 0x000fe20000000000 */
[C---:B------:R-:W-:Y:S01]  /*1490*/  ISETP.GT.U32.AND P5, PT, R6.reuse, R23, PT ;  /* 0x000000170600720c */ /* 0x040fe20003fa4070 */
[----:B------:R-:W-:Y:S01]  /*14a0*/  IMAD R25, R6, R25, R27 ;  /* 0x0000001906197224 */ /* 0x000fe200078e021b */
[----:B------:R-:W-:Y:S01]  /*14b0*/  ISETP.GE.U32.AND P4, PT, R3, R6, PT ;  /* 0x000000060300720c */ /* 0x000fe20003f86070 */
[----:B------:R-:W-:Y:S01]  /*14c0*/  @!P1 IMAD.IADD R17, R17, 0x1, -R6 ;  /* 0x0000000111119824 */ /* 0x000fe200078e0a06 */
[----:B------:R-:W-:Y:S01]  /*14d0*/  LOP3.LUT R3, R7, R4, RZ, 0x3c, !PT ;  /* 0x0000000407037212 */ /* 0x000fe200078e3cff */
[----:B------:R-:W-:Y:S01]  /*14e0*/  @!P1 VIADD R10, R10, 0x1 ;  /* 0x000000010a0a9836 */ /* 0x000fe20000000000 */
[----:B------:R-:W-:-:S02]  /*14f0*/  ISETP.GT.U32.AND P2, PT, R6, R25, PT ;  /* 0x000000190600720c */ /* 0x000fc40003f44070 */
[----:B------:R-:W-:Y:S02]  /*1500*/  ISETP.GE.U32.AND P6, PT, R17, R6, PT ;  /* 0x000000061100720c */ /* 0x000fe40003fc6070 */
[----:B------:R-:W-:-:S03]  /*1510*/  LOP3.LUT R17, RZ, R4, RZ, 0x33, !PT ;  /* 0x00000004ff117212 */ /* 0x000fc600078e33ff */
[-C--:B------:R-:W-:Y:S02]  /*1520*/  @!P5 IADD3 R23, PT, PT, R23, -R6.reuse, RZ ;  /* 0x800000061717d210 */ /* 0x080fe40007ffe0ff */
[----:B------:R-:W-:Y:S02]  /*1530*/  @P4 IADD3 R12, PT, PT, R12, 0x1, RZ ;  /* 0x000000010c0c4810 */ /* 0x000fe40007ffe0ff */
[----:B------:R-:W-:Y:S02]  /*1540*/  ISETP.GE.U32.AND P3, PT, R23, R6, PT ;  /* 0x000000061700720c */ /* 0x000fe40003f66070 */
[----:B------:R-:W-:Y:S01]  /*1550*/  @!P2 IMAD.IADD R25, R25, 0x1, -R6 ;  /* 0x000000011919a824 */ /* 0x000fe200078e0a06 */
[----:B------:R-:W-:Y:S01]  /*1560*/  ISETP.GE.AND P4, PT, R2, RZ, PT ;  /* 0x000000ff0200720c */ /* 0x000fe20003f86270 */
[----:B------:R-:W-:Y:S01]  /*1570*/  @P6 VIADD R10, R10, 0x1 ;  /* 0x000000010a0a6836 */ /* 0x000fe20000000000 */
[----:B------:R-:W-:Y:S01]  /*1580*/  LOP3.LUT R2, R13, R4, RZ, 0x3c, !PT ;  /* 0x000000040d027212 */ /* 0x000fe200078e3cff */
[----:B------:R-:W-:Y:S01]  /*1590*/  @!P2 VIADD R16, R16, 0x1 ;  /* 0x000000011010a836 */ /* 0x000fe20000000000 */
[----:B------:R-:W-:-:S02]  /*15a0*/  @!P5 IADD3 R14, PT, PT, R14, 0x1, RZ ;  /* 0x000000010e0ed810 */ /* 0x000fc40007ffe0ff */
[----:B------:R-:W-:Y:S02]  /*15b0*/  ISETP.GE.U32.AND P1, PT, R25, R6, PT ;  /* 0x000000061900720c */ /* 0x000fe40003f26070 */
[----:B------:R-:W-:Y:S02]  /*15c0*/  ISETP.GE.AND P6, PT, R2, RZ, PT ;  /* 0x000000ff0200720c */ /* 0x000fe40003fc6270 */
[----:B------:R-:W-:Y:S01]  /*15d0*/  LOP3.LUT R2, R11, R4, RZ, 0x3c, !PT ;  /* 0x000000040b027212 */ /* 0x000fe200078e3cff */
[----:B------:R-:W-:Y:S01]  /*15e0*/  @P3 VIADD R14, R14, 0x1 ;  /* 0x000000010e0e3836 */ /* 0x000fe20000000000 */
[----:B------:R-:W-:Y:S01]  /*15f0*/  ISETP.GE.AND P5, PT, R3, RZ, PT ;  /* 0x000000ff0300720c */ /* 0x000fe20003fa6270 */
[----:B------:R-:W-:Y:S01]  /*1600*/  @!P4 IMAD.MOV R12, RZ, RZ, -R12 ;  /* 0x000000ffff0cc224 */ /* 0x000fe200078e0a0c */
[----:B------:R-:W-:Y:S02]  /*1610*/  ISETP.GE.AND P3, PT, R2, RZ, PT ;  /* 0x000000ff0200720c */ /* 0x000fe40003f66270 */
[----:B------:R-:W-:Y:S01]  /*1620*/  ISETP.NE.AND P2, PT, R4, RZ, PT ;  /* 0x000000ff0400720c */ /* 0x000fe20003f45270 */
[----:B------:R-:W0:Y:S02]  /*1630*/  LDC.64 R2, c[0x0][0x398] ;  /* 0x0000e600ff027b82 */ /* 0x000e240000000a00 */
[----:B------:R-:W-:-:S02]  /*1640*/  @P1 IADD3 R16, PT, PT, R16, 0x1, RZ ;  /* 0x0000000110101810 */ /* 0x000fc40007ffe0ff */
[----:B------:R-:W-:Y:S01]  /*1650*/  @!P6 IMAD.MOV R10, RZ, RZ, -R10 ;  /* 0x000000ffff0ae224 */ /* 0x000fe200078e0a0a */
[----:B------:R-:W-:-:S03]  /*1660*/  SEL R12, R17, R12, !P2 ;  /* 0x0000000c110c7207 */ /* 0x000fc60005000000 */
[----:B------:R-:W-:Y:S02]  /*1670*/  @!P5 IADD3 R14, PT, PT, -R14, RZ, RZ ;  /* 0x000000ff0e0ed210 */ /* 0x000fe40007ffe1ff */
[----:B------:R-:W-:Y:S01]  /*1680*/  @!P3 IMAD.MOV R16, RZ, RZ, -R16 ;  /* 0x000000ffff10b224 */ /* 0x000fe200078e0a10 */
[C---:B------:R-:W-:Y:S01]  /*1690*/  SEL R10, R17.reuse, R10, !P2 ;  /* 0x0000000a110a7207 */ /* 0x040fe20005000000 */
[----:B------:R-:W-:Y:S01]  /*16a0*/  IMAD.MOV R6, RZ, RZ, -R12 ;  /* 0x000000ffff067224 */ /* 0x000fe200078e0a0c */
[C---:B------:R-:W-:Y:S02]  /*16b0*/  SEL R14, R17.reuse, R14, !P2 ;  /* 0x0000000e110e7207 */ /* 0x040fe40005000000 */
[----:B------:R-:W-:Y:S01]  /*16c0*/  SEL R16, R17, R16, !P2 ;  /* 0x0000001011107207 */ /* 0x000fe20005000000 */
[----:B------:R-:W-:Y:S01]  /*16d0*/  IMAD R15, R4, R6, R15 ;  /* 0x00000006040f7224 */ /* 0x000fe200078e020f */
[----:B------:R-:W-:Y:S01]  /*16e0*/  IADD3 R17, PT, PT, -R10, RZ, RZ ;  /* 0x000000ff0a117210 */ /* 0x000fe20007ffe1ff */
[----:B------:R-:W-:Y:S01]  /*16f0*/  IMAD.MOV R18, RZ, RZ, -R14 ;  /* 0x000000ffff127224 */ /* 0x000fe200078e0a0e */
[----:B--2---:R-:W-:Y:S01]  /*1700*/  IADD3 R12, PT, PT, R12, UR4, RZ ;  /* 0x000000040c0c7c10 */ /* 0x004fe2000fffe0ff */
[----:B------:R-:W-:Y:S01]  /*1710*/  VIADD R15, R15, UR5 ;  /* 0x000000050f0f7c36 */ /* 0x000fe20008000000 */
[----:B------:R-:W-:Y:S01]  /*1720*/  IADD3 R14, PT, PT, R14, UR4, RZ ;  /* 0x000000040e0e7c10 */ /* 0x000fe2000fffe0ff */
[----:B------:R-:W-:-:S02]  /*1730*/  IMAD R7, R4, R18, R7 ;  /* 0x0000001204077224 */ /* 0x000fc400078e0207 */
[----:B------:R-:W-:Y:S02]  /*1740*/  IMAD R13, R4, R17, R13 ;  /* 0x00000011040d7224 */ /* 0x000fe400078e020d */
[----:B------:R-:W-:Y:S01]  /*1750*/  IMAD.MOV R23, RZ, RZ, -R16 ;  /* 0x000000ffff177224 */ /* 0x000fe200078e0a10 */
[----:B------:R-:W-:Y:S01]  /*1760*/  IADD3 R16, PT, PT, R16, UR4, RZ ;  /* 0x0000000410107c10 */ /* 0x000fe2000fffe0ff */
[----:B------:R-:W-:Y:S02]  /*1770*/  VIADD R17, R7, UR5 ;  /* 0x0000000507117c36 */ /* 0x000fe40008000000 */
[----:B------:R-:W-:Y:S02]  /*1780*/  VIADD R10, R10, UR4 ;  /* 0x000000040a0a7c36 */ /* 0x000fe40008000000 */
[----:B------:R-:W-:Y:S02]  /*1790*/  VIADD R13, R13, UR5 ;  /* 0x000000050d0d7c36 */ /* 0x000fe40008000000 */
[----:B---3--:R-:W-:-:S02]  /*17a0*/  IMAD R7, R12, UR8, R15 ;  /* 0x000000080c077c24 */ /* 0x008fc4000f8e020f */
[----:B------:R-:W-:Y:S02]  /*17b0*/  IMAD R4, R4, R23, R11 ;  /* 0x0000001704047224 */ /* 0x000fe400078e020b */
[----:B------:R-:W-:Y:S02]  /*17c0*/  IMAD R11, R10, UR8, R13 ;  /* 0x000000080a0b7c24 */ /* 0x000fe4000f8e020d */
[----:B0-----:R-:W-:-:S04]  /*17d0*/  IMAD.WIDE R6, R7, 0x4, R2 ;  /* 0x0000000407067825 */ /* 0x001fc800078e0202 */
[----:B------:R-:W-:Y:S02]  /*17e0*/  IMAD R13, R14, UR8, R17 ;  /* 0x000000080e0d7c24 */ /* 0x000fe4000f8e0211 */
[----:B------:R-:W-:Y:S01]  /*17f0*/  VIADD R15, R4, UR5 ;  /* 0x00000005040f7c36 */ /* 0x000fe20008000000 */
[----:B------:R-:W2:Y:S01]  /*1800*/  LDG.E R7, desc[UR6][R6.64] ;  /* 0x0000000606077981 */ /* 0x000ea2000c1e1900 */
[----:B------:R-:W-:-:S04]  /*1810*/  IMAD.WIDE R10, R11, 0x4, R2 ;  /* 0x000000040b0a7825 */ /* 0x000fc800078e0202 */
[----:B------:R-:W-:Y:S02]  /*1820*/  IMAD.WIDE R12, R13, 0x4, R2 ;  /* 0x000000040d0c7825 */ /* 0x000fe400078e0202 */
[----:B------:R-:W3:Y:S02]  /*1830*/  LDG.E R10, desc[UR6][R10.64] ;  /* 0x000000060a0a7981 */ /* 0x000ee4000c1e1900 */
[----:B------:R-:W-:Y:S02]  /*1840*/  IMAD R15, R16, UR8, R15 ;  /* 0x00000008100f7c24 */ /* 0x000fe4000f8e020f */
[----:B------:R-:W3:Y:S02]  /*1850*/  LDG.E R12, desc[UR6][R12.64] ;  /* 0x000000060c0c7981 */ /* 0x000ee4000c1e1900 */
[----:B------:R-:W-:-:S06]  /*1860*/  IMAD.WIDE R2, R15, 0x4, R2 ;  /* 0x000000040f027825 */ /* 0x000fcc00078e0202 */
[----:B------:R-:W4:Y:S01]  /*1870*/  LDG.E R2, desc[UR6][R2.64] ;  /* 0x0000000602027981 */ /* 0x000f22000c1e1900 */
[----:B------:R-:W-:Y:S01]  /*1880*/  IADD3 R5, PT, PT, R5, 0x400, RZ ;  /* 0x0000040005057810 */ /* 0x000fe20007ffe0ff */
[----:B--2--5:R-:W-:-:S05]  /*1890*/  IMAD.IADD R15, R0, 0x1, R7 ;  /* 0x00000001000f7824 */ /* 0x024fca00078e0207 */
[----:B---3--:R-:W-:-:S05]  /*18a0*/  IADD3 R15, PT, PT, R12, R10, R15 ;  /* 0x0000000a0c0f7210 */ /* 0x008fca0007ffe00f */
[----:B----4-:R-:W-:-:S07]  /*18b0*/  IMAD.IADD R0, R15, 0x1, R2 ;  /* 0x000000010f007824 */ /* 0x010fce00078e0202 */
.L_x_183:
[----:B------:R-:W-:Y:S05]  /*18c0*/  BSYNC.RECONVERGENT B2 ;  /* 0x0000000000027941 */ /* 0x000fea0003800200 */
.L_x_182:
[----:B------:R-:W-:Y:S05]  /*18d0*/  @!P0 BRA `(.L_x_177) ;  /* 0x0000000400ac8947 */ /* 0x000fea0003800000 */
[----:B------:R-:W-:Y:S01]  /*18e0*/  ISETP.NE.AND P1, PT, R19, 0x1, PT ;  /* 0x000000011300780c */ /* 0x000fe20003f25270 */
[----:B------:R-:W-:Y:S01]  /*18f0*/  BSSY.RECONVERGENT B2, `(.L_x_184) ;  /* 0x0000042000027945 */ /* 0x000fe20003800200 */
[----:B------:R-:W-:-:S11]  /*1900*/  LOP3.LUT P0, RZ, R20, 0x100, RZ, 0xc0, !PT ;  /* 0x0000010014ff7812 */ /* 0x000fd6000780c0ff */
[----:B------:R-:W-:Y:S05]  /*1910*/  @!P1 BRA `(.L_x_185) ;  /* 0x0000000000fc9947 */ /* 0x000fea0003800000 */
[----:B------:R-:W1:Y:S01]  /*1920*/  LDC R4, c[0x0][0x390] ;  /* 0x0000e400ff047b82 */ /* 0x000e620000000800 */
[----:B------:R-:W-:Y:S01]  /*1930*/  IMAD.IADD R15, R5, 0x1, R22 ;  /* 0x00000001050f7824 */ /* 0x000fe200078e0216 */
[----:B------:R-:W2:Y:S03]  /*1940*/  LDCU.64 UR4, c[0x0][0x388] ;  /* 0x00007100ff0477ac */ /* 0x000ea60008000a00 */
[----:B------:R-:W-:Y:S01]  /*1950*/  VIADD R13, R15, 0x100 ;  /* 0x000001000f0d7836 */ /* 0x000fe20000000000 */
[----:B------:R-:W-:Y:S01]  /*1960*/  IABS R10, R15 ;  /* 0x0000000f000a7213 */ /* 0x000fe20000000000 */
[----:B------:R-:W3:Y:S03]  /*1970*/  LDCU UR8, c[0x0][0x384] ;  /* 0x00007080ff0877ac */ /* 0x000ee60008000800 */
[----:B------:R-:W-:-:S02]  /*1980*/  IABS R11, R13 ;  /* 0x0000000d000b7213 */ /* 0x000fc40000000000 */
[----:B-1----:R-:W-:-:S04]  /*1990*/  IABS R12, R4 ;  /* 0x00000004000c7213 */ /* 0x002fc80000000000 */
[----:B------:R-:W1:Y:S08]  /*19a0*/  I2F.RP R6, R12 ;  /* 0x0000000c00067306 */ /* 0x000e700000209400 */
[----:B-1----:R-:W0:Y:S02]  /*19b0*/  MUFU.RCP R6, R6 ;  /* 0x0000000600067308 */ /* 0x002e240000001000 */
[----:B0-----:R-:W-:-:S06]  /*19c0*/  VIADD R2, R6, 0xffffffe ;  /* 0x0ffffffe06027836 */ /* 0x001fcc0000000000 */
[----:B------:R0:W1:Y:S02]  /*19d0*/  F2I.FTZ.U32.TRUNC.NTZ R3, R2 ;  /* 0x0000000200037305 */ /* 0x000064000021f000 */
[----:B0-----:R-:W-:Y:S01]  /*19e0*/  HFMA2 R2, -RZ, RZ, 0, 0 ;  /* 0x00000000ff027431 */ /* 0x001fe200000001ff */
[----:B-1----:R-:W-:-:S05]  /*19f0*/  IADD3 R7, PT, PT, RZ, -R3, RZ ;  /* 0x80000003ff077210 */ /* 0x002fca0007ffe0ff */
        /* <DEDUP_REMOVED lines=9> */
[C---:B------:R-:W-:Y:S01]  /*1a90*/  IMAD R6, R12.reuse, R11, R10 ;  /* 0x0000000b0c067224 */ /* 0x040fe200078e020a */
[----:B------:R-:W-:Y:S02]  /*1aa0*/  LOP3.LUT R10, RZ, R4, RZ, 0x33, !PT ;  /* 0x00000004ff0a7212 */ /* 0x000fe400078e33ff */
        /* <DEDUP_REMOVED lines=23> */
[----:B--2---:R-:W-:Y:S01]  /*1c20*/  VIADD R6, R6, UR4 ;  /* 0x0000000406067c36 */ /* 0x004fe20008000000 */
[----:B------:R-:W-:Y:S01]  /*1c30*/  IADD3 R10, PT, PT, R10, UR4, RZ ;  /* 0x000000040a0a7c10 */ /* 0x000fe2000fffe0ff */
[C---:B------:R-:W-:Y:S02]  /*1c40*/  IMAD R7, R4.reuse, R7, R15 ;  /* 0x0000000704077224 */ /* 0x040fe400078e020f */
[----:B------:R-:W-:Y:S02]  /*1c50*/  IMAD R4, R4, R11, R13 ;  /* 0x0000000b04047224 */ /* 0x000fe400078e020d */
[----:B------:R-:W-:Y:S02]  /*1c60*/  VIADD R7, R7, UR5 ;  /* 0x0000000507077c36 */ /* 0x000fe40008000000 */
[----:B------:R-:W-:-:S02]  /*1c70*/  VIADD R11, R4, UR5 ;  /* 0x00000005040b7c36 */ /* 0x000fc40008000000 */
[----:B---3--:R-:W-:Y:S02]  /*1c80*/  IMAD R7, R6, UR8, R7 ;  /* 0x0000000806077c24 */ /* 0x008fe4000f8e0207 */
        /* <DEDUP_REMOVED lines=8> */
.L_x_185:
[----:B------:R-:W-:Y:S05]  /*1d10*/  BSYNC.RECONVERGENT B2 ;  /* 0x0000000000027941 */ /* 0x000fea0003800200 */
.L_x_184:
[----:B------:R-:W-:Y:S05]  /*1d20*/  @P0 BRA `(.L_x_177) ;  /* 0x0000000000980947 */ /* 0x000fea0003800000 */
[----:B------:R-:W1:Y:S01]  /*1d30*/  LDC R7, c[0x0][0x390] ;  /* 0x0000e400ff077b82 */ /* 0x000e620000000800 */
[----:B------:R-:W-:Y:S01]  /*1d40*/  IMAD.IADD R22, R22, 0x1, R5 ;  /* 0x0000000116167824 */ /* 0x000fe200078e0205 */
[----:B------:R-:W2:Y:S01]  /*1d50*/  LDCU.64 UR4, c[0x0][0x388] ;  /* 0x00007100ff0477ac */ /* 0x000ea20008000a00 */
[----:B0-----:R-:W-:Y:S01]  /*1d60*/  IMAD.MOV.U32 R2, RZ, RZ, RZ ;  /* 0x000000ffff027224 */ /* 0x001fe200078e00ff */
[----:B------:R-:W0:Y:S01]  /*1d70*/  LDCU UR8, c[0x0][0x384] ;  /* 0x00007080ff0877ac */ /* 0x000e220008000800 */
[----:B-1----:R-:W-:-:S04]  /*1d80*/  IABS R6, R7 ;  /* 0x0000000700067213 */ /* 0x002fc80000000000 */
[----:B------:R-:W1:Y:S08]  /*1d90*/  I2F.RP R4, R6 ;  /* 0x0000000600047306 */ /* 0x000e700000209400 */
[----:B-1----:R-:W1:Y:S02]  /*1da0*/  MUFU.RCP R4, R4 ;  /* 0x0000000400047308 */ /* 0x002e640000001000 */
[----:B-1----:R-:W-:-:S06]  /*1db0*/  VIADD R10, R4, 0xffffffe ;  /* 0x0ffffffe040a7836 */ /* 0x002fcc0000000000 */
[----:B------:R-:W1:Y:S02]  /*1dc0*/  F2I.FTZ.U32.TRUNC.NTZ R3, R10 ;  /* 0x0000000a00037305 */ /* 0x000e64000021f000 */
[----:B-1----:R-:W-:-:S05]  /*1dd0*/  IADD3 R11, PT, PT, RZ, -R3, RZ ;  /* 0x80000003ff0b7210 */ /* 0x002fca0007ffe0ff */
[----:B------:R-:W-:Y:S01]  /*1de0*/  IMAD R5, R11, R6, RZ ;  /* 0x000000060b057224 */ /* 0x000fe200078e02ff */
[----:B------:R-:W-:-:S03]  /*1df0*/  IABS R11, R22 ;  /* 0x00000016000b7213 */ /* 0x000fc60000000000 */
        /* <DEDUP_REMOVED lines=14> */
[----:B------:R-:W1:Y:S03]  /*1ee0*/  LDC.64 R2, c[0x0][0x398] ;  /* 0x0000e600ff027b82 */ /* 0x000e660000000a00 */
[----:B------:R-:W-:Y:S02]  /*1ef0*/  @!P2 IADD3 R4, PT, PT, -R4, RZ, RZ ;  /* 0x000000ff0404a210 */ /* 0x000fe40007ffe1ff */
[----:B------:R-:W-:-:S05]  /*1f00*/  @!P1 LOP3.LUT R4, RZ, R7, RZ, 0x33, !PT ;  /* 0x00000007ff049212 */ /* 0x000fca00078e33ff */
[----:B------:R-:W-:Y:S02]  /*1f10*/  IMAD.MOV R5, RZ, RZ, -R4 ;  /* 0x000000ffff057224 */ /* 0x000fe400078e0a04 */
[----:B--2---:R-:W-:Y:S02]  /*1f20*/  VIADD R4, R4, UR4 ;  /* 0x0000000404047c36 */ /* 0x004fe40008000000 */
[----:B------:R-:W-:-:S05]  /*1f30*/  IMAD R5, R7, R5, R22 ;  /* 0x0000000507057224 */ /* 0x000fca00078e0216 */
[----:B------:R-:W-:-:S05]  /*1f40*/  IADD3 R5, PT, PT, R5, UR5, RZ ;  /* 0x0000000505057c10 */ /* 0x000fca000fffe0ff */
[----:B0-----:R-:W-:-:S04]  /*1f50*/  IMAD R5, R4, UR8, R5 ;  /* 0x0000000804057c24 */ /* 0x001fc8000f8e0205 */
[----:B-1----:R-:W-:-:S06]  /*1f60*/  IMAD.WIDE R2, R5, 0x4, R2 ;  /* 0x0000000405027825 */ /* 0x002fcc00078e0202 */
[----:B------:R-:W2:Y:S02]  /*1f70*/  LDG.E R3, desc[UR6][R2.64] ;  /* 0x0000000602037981 */ /* 0x000ea4000c1e1900 */
[----:B--2--5:R-:W-:-:S07]  /*1f80*/  IMAD.IADD R0, R0, 0x1, R3 ;  /* 0x0000000100007824 */ /* 0x024fce00078e0203 */
.L_x_177:
[----:B------:R-:W-:Y:S05]  /*1f90*/  BSYNC.RECONVERGENT B1 ;  /* 0x0000000000017941 */ /* 0x000fea0003800200 */
.L_x_176:
[----:B------:R-:W-:-:S13]  /*1fa0*/  ISETP.GE.U32.AND P0, PT, R21, 0x100, PT ;  /* 0x000001001500780c */ /* 0x000fda0003f06070 */
        /* <DEDUP_REMOVED lines=44> */
.L_x_186:
[----:B0-----:R-:W-:Y:S01]  /*2270*/  LOP3.LUT R2, R8, 0x3e0, RZ, 0xc0, !PT ;  /* 0x000003e008027812 */ /* 0x001fe200078ec0ff */
[----:B------:R-:W0:Y:S03]  /*2280*/  S2R R10, SR_LANEID ;  /* 0x00000000000a7919 */ /* 0x000e260000000000 */
[----:B------:R-:W-:Y:S02]  /*2290*/  IADD3 R4, PT, PT, R2, 0x20, RZ ;  /* 0x0000002002047810 */ /* 0x000fe40007ffe0ff */
[----:B------:R-:W-:Y:S02]  /*22a0*/  LOP3.LUT R2, RZ, R2, RZ, 0x33, !PT ;  /* 0x00000002ff027212 */ /* 0x000fe400078e33ff */
[----:B------:R-:W-:-:S03]  /*22b0*/  ISETP.GT.U32.AND P0, PT, R4, R21, PT ;  /* 0x000000150400720c */ /* 0x000fc60003f04070 */
[----:B------:R-:W-:-:S05]  /*22c0*/  IMAD.IADD R2, R21, 0x1, R2 ;  /* 0x0000000115027824 */ /* 0x000fca00078e0202 */
        /* <DEDUP_REMOVED lines=40> */
[----:B------:R-:W-:Y:S01]  /*2550*/  ISETP.GT.U32.AND P3, PT, R21, 0xa0, PT ;  /* 0x000000a01500780c */ /* 0x000fe20003f64070 */
[----:B0-----:R-:W-:-:S09]  /*2560*/  ULEA UR4, UR5, UR4, 0x18 ;  /* 0x0000000405047291 */ /* 0x001fd2000f8ec0ff */
[----:B------:R-:W0:Y:S04]  /*2570*/  LDS R0, [UR4+0xc] ;  /* 0x00000c04ff007984 */ /* 0x000e280008000800 */
[----:B------:R-:W2:Y:S04]  /*2580*/  LDS.128 R4, [UR4+0x10] ;  /* 0x00001004ff047984 */ /* 0x000ea80008000c00 */
[----:B------:R-:W3:Y:S01]  /*2590*/  LDS.64 R2, [UR4+0x20] ;  /* 0x00002004ff027984 */ /* 0x000ee20008000a00 */
[----:B0-----:R-:W-:Y:S02]  /*25a0*/  SEL R0, R0, RZ, P1 ;  /* 0x000000ff00007207 */ /* 0x001fe40000800000 */
[----:B------:R-:W-:-:S02]  /*25b0*/  ISETP.GT.U32.AND P1, PT, R21, 0x60, PT ;  /* 0x000000601500780c */ /* 0x000fc40003f24070 */
[----:B--2---:R-:W-:Y:S02]  /*25c0*/  SEL R4, R4, RZ, P2 ;  /* 0x000000ff04047207 */ /* 0x004fe40001000000 */
[----:B------:R-:W-:Y:S02]  /*25d0*/  ISETP.GT.U32.AND P2, PT, R21, 0x80, PT ;  /* 0x000000801500780c */ /* 0x000fe40003f44070 */
[----:B------:R-:W-:Y:S02]  /*25e0*/  SEL R5, R5, RZ, P1 ;  /* 0x000000ff05057207 */ /* 0x000fe40000800000 */
[----:B------:R-:W-:Y:S02]  /*25f0*/  IADD3 R0, PT, PT, R4, R0, R11 ;  /* 0x0000000004007210 */ /* 0x000fe40007ffe00b */
[----:B------:R-:W-:Y:S02]  /*2600*/  SEL R6, R6, RZ, P2 ;  /* 0x000000ff06067207 */ /* 0x000fe40001000000 */
[----:B------:R-:W-:-:S02]  /*2610*/  ISETP.GT.U32.AND P1, PT, R21, 0xc0, PT ;  /* 0x000000c01500780c */ /* 0x000fc40003f24070 */
[----:B------:R-:W-:Y:S02]  /*2620*/  ISETP.GT.U32.AND P2, PT, R21, 0xe0, PT ;  /* 0x000000e01500780c */ /* 0x000fe40003f44070 */
[----:B------:R-:W-:Y:S02]  /*2630*/  SEL R7, R7, RZ, P3 ;  /* 0x000000ff07077207 */ /* 0x000fe40001800000 */
[----:B------:R-:W-:Y:S02]  /*2640*/  IADD3 R0, PT, PT, R6, R0, R5 ;  /* 0x0000000006007210 */ /* 0x000fe40007ffe005 */
[----:B---3--:R-:W-:Y:S02]  /*2650*/  SEL R2, R2, RZ, P1 ;  /* 0x000000ff02027207 */ /* 0x008fe40000800000 */
[----:B------:R-:W-:Y:S02]  /*2660*/  SEL R3, R3, RZ, P2 ;  /* 0x000000ff03037207 */ /* 0x000fe40001000000 */
[----:B------:R-:W-:-:S04]  /*2670*/  IADD3 R0, PT, PT, R2, R0, R7 ;  /* 0x0000000002007210 */ /* 0x000fc80007ffe007 */
[----:B-1----:R-:W-:Y:S01]  /*2680*/  IADD3 R11, PT, PT, R0, R3, RZ ;  /* 0x00000003000b7210 */ /* 0x002fe20007ffe0ff */
[----:B------:R-:W-:Y:S06]  /*2690*/  BRA `(.L_x_187) ;  /* 0x0000004c00d87947 */ /* 0x000fec0003800000 */
.L_x_173:
[----:B------:R-:W0:Y:S01]  /*26a0*/  LDCU UR4, c[0x0][0x390] ;  /* 0x00007200ff0477ac */ /* 0x000e220008000800 */
[----:B------:R-:W1:Y:S01]  /*26b0*/  S2R R20, SR_TID.X ;  /* 0x0000000000147919 */ /* 0x000e620000002100 */
[----:B------:R-:W-:Y:S01]  /*26c0*/  IMAD.MOV.U32 R4, RZ, RZ, RZ ;  /* 0x000000ffff047224 */ /* 0x000fe200078e00ff */
[----:B------:R-:W2:Y:S01]  /*26d0*/  LDCU UR5, c[0x0][0x380] ;  /* 0x00007000ff0577ac */ /* 0x000ea20008000800 */
[----:B------:R-:W3:Y:S01]  /*26e0*/  LDCU.64 UR8, c[0x0][0x388] ;  /* 0x00007100ff0877ac */ /* 0x000ee20008000a00 */
[----:B------:R-:W4:Y:S01]  /*26f0*/  LDCU.64 UR10, c[0x0][0x398] ;  /* 0x00007300ff0a77ac */ /* 0x000f220008000a00 */
[----:B0-----:R-:W-:Y:S01]  /*2700*/  IMAD.U32 R10, RZ, RZ, UR4 ;  /* 0x00000004ff0a7e24 */ /* 0x001fe2000f8e00ff */
[----:B------:R-:W0:Y:S04]  /*2710*/  LDCU UR4, c[0x0][0x384] ;  /* 0x00007080ff0477ac */ /* 0x000e280008000800 */
[----:B------:R-:W-:-:S04]  /*2720*/  IABS R11, R10 ;  /* 0x0000000a000b7213 */ /* 0x000fc80000000000 */
[----:B------:R-:W5:Y:S01]  /*2730*/  I2F.RP R0, R11 ;  /* 0x0000000b00007306 */ /* 0x000f620000209400 */
[----:B-1----:R-:W-:-:S05]  /*2740*/  LEA R37, R9, R20, 0xc ;  /* 0x0000001409257211 */ /* 0x002fca00078e60ff */
[----:B--2---:R-:W-:Y:S02]  /*2750*/  VIADD R37, R37, UR5 ;  /* 0x0000000525257c36 */ /* 0x004fe40008000000 */
[----:B-----5:R-:W1:Y:S02]  /*2760*/  MUFU.RCP R0, R0 ;  /* 0x0000000000007308 */ /* 0x020e640000001000 */
[C---:B------:R-:W-:Y:S01]  /*2770*/  VIADD R3, R37.reuse, 0x100 ;  /* 0x0000010025037836 */ /* 0x040fe20000000000 */
[----:B------:R-:W-:Y:S01]  /*2780*/  IABS R14, R37 ;  /* 0x00000025000e7213 */ /* 0x000fe20000000000 */
[----:B------:R-:W-:-:S03]  /*2790*/  VIADD R13, R37, 0x200 ;  /* 0x00000200250d7836 */ /* 0x000fc60000000000 */
[----:B------:R-:W-:Y:S02]  /*27a0*/  IABS R2, R3 ;  /* 0x0000000300027213 */ /* 0x000fe40000000000 */
[----:B------:R-:W-:Y:S01]  /*27b0*/  IABS R6, R13 ;  /* 0x0000000d00067213 */ /* 0x000fe20000000000 */
[----:B-1----:R-:W-:-:S06]  /*27c0*/  VIADD R8, R0, 0xffffffe ;  /* 0x0ffffffe00087836 */ /* 0x002fcc0000000000 */
[----:B------:R-:W1:Y:S02]  /*27d0*/  F2I.FTZ.U32.TRUNC.NTZ R8, R8 ;  /* 0x0000000800087305 */ /* 0x000e64000021f000 */
[----:B-1----:R-:W-:Y:S01]  /*27e0*/  IMAD R7, R8, R11, RZ ;  /* 0x0000000b08077224 */ /* 0x002fe200078e02ff */
[----:B------:R-:W-:-:S04]  /*27f0*/  MOV R5, R8 ;  /* 0x0000000800057202 */ /* 0x000fc80000000f00 */
[----:B------:R-:W-:-:S05]  /*2800*/  IADD3 R7, PT, PT, -R7, RZ, RZ ;  /* 0x000000ff07077210 */ /* 0x000fca0007ffe1ff */
[----:B------:R-:W-:-:S04]  /*2810*/  IMAD.HI.U32 R15, R8, R7, R4 ;  /* 0x00000007080f7227 */ /* 0x000fc800078e0004 */
[----:B------:R-:W-:-:S04]  /*2820*/  IMAD.HI.U32 R5, R8, R7, R4 ;  /* 0x0000000708057227 */ /* 0x000fc800078e0004 */
[----:B------:R-:W-:-:S04]  /*2830*/  IMAD.HI.U32 R0, R15, R2, RZ ;  /* 0x000000020f007227 */ /* 0x000fc800078e00ff */
[----:B------:R-:W-:-:S04]  /*2840*/  IMAD.HI.U32 R4, R5, R6, RZ ;  /* 0x0000000605047227 */ /* 0x000fc800078e00ff */
[----:B------:R-:W-:Y:S02]  /*2850*/  IMAD.MOV R5, RZ, RZ, -R0 ;  /* 0x000000ffff057224 */ /* 0x000fe400078e0a00 */
[----:B------:R-:W-:-:S04]  /*2860*/  IMAD.HI.U32 R15, R15, R14, RZ ;  /* 0x0000000e0f0f7227 */ /* 0x000fc800078e00ff */
[----:B------:R-:W-:Y:S01]  /*2870*/  IMAD.MOV R12, RZ, RZ, -R4 ;  /* 0x000000ffff0c7224 */ /* 0x000fe200078e0a04 */
[----:B------:R-:W-:Y:S01]  /*2880*/  IADD3 R16, PT, PT, -R15, RZ, RZ ;  /* 0x000000ff0f107210 */ /* 0x000fe20007ffe1ff */
[C---:B------:R-:W-:Y:S02]  /*2890*/  IMAD R2, R11.reuse, R5, R2 ;  /* 0x000000050b027224 */ /* 0x040fe400078e0202 */
[----:B------:R-:W-:Y:S02]  /*28a0*/  IMAD.MOV.U32 R5, RZ, RZ, R11 ;  /* 0x000000ffff057224 */ /* 0x000fe400078e000b */
[C---:B------:R-:W-:Y:S02]  /*28b0*/  IMAD R6, R11.reuse, R12, R6 ;  /* 0x0000000c0b067224 */ /* 0x040fe400078e0206 */
[----:B------:R-:W-:Y:S01]  /*28c0*/  IMAD R14, R11, R16, R14 ;  /* 0x000000100b0e7224 */ /* 0x000fe200078e020e */
[C---:B------:R-:W-:Y:S02]  /*28d0*/  ISETP.GT.U32.AND P4, PT, R5.reuse, R2, PT ;  /* 0x000000020500720c */ /* 0x040fe40003f84070 */
[----:B------:R-:W-:-:S02]  /*28e0*/  ISETP.GT.U32.AND P1, PT, R5, R6, PT ;  /* 0x000000060500720c */ /* 0x000fc40003f24070 */
[----:B------:R-:W-:Y:S02]  /*28f0*/  ISETP.GT.U32.AND P3, PT, R5, R14, PT ;  /* 0x0000000e0500720c */ /* 0x000fe40003f64070 */
[----:B----4-:R-:W-:-:S07]  /*2900*/  MOV R16, UR10 ;  /* 0x0000000a00107c02 */ /* 0x010fce0008000f00 */
[--C-:B------:R-:W-:Y:S01]  /*2910*/  @!P4 IMAD.IADD R2, R2, 0x1, -R11.reuse ;  /* 0x000000010202c824 */ /* 0x100fe200078e0a0b */
[----:B------:R-:W-:Y:S01]  /*2920*/  @!P4 IADD3 R0, PT, PT, R0, 0x1, RZ ;  /* 0x000000010000c810 */ /* 0x000fe20007ffe0ff */
[----:B------:R-:W-:Y:S01]  /*2930*/  @!P1 VIADD R4, R4, 0x1 ;  /* 0x0000000104049836 */ /* 0x000fe20000000000 */
[----:B------:R-:W-:Y:S01]  /*2940*/  @!P1 IADD3 R6, PT, PT, R6, -R11, RZ ;  /* 0x8000000b06069210 */ /* 0x000fe20007ffe0ff */
[----:B------:R-:W-:Y:S01]  /*2950*/  @!P3 IMAD.IADD R14, R14, 0x1, -R11 ;  /* 0x000000010e0eb824 */ /* 0x000fe200078e0a0b */
[-C--:B------:R-:W-:Y:S01]  /*2960*/  ISETP.GE.U32.AND P5, PT, R2, R5.reuse, PT ;  /* 0x000000050200720c */ /* 0x080fe20003fa6070 */
[----:B------:R-:W-:Y:S01]  /*2970*/  @!P3 VIADD R15, R15, 0x1 ;  /* 0x000000010f0fb836 */ /* 0x000fe20000000000 */
[----:B------:R-:W-:Y:S02]  /*2980*/  ISETP.GE.U32.AND P6, PT, R6, R5, PT ;  /* 0x000000050600720c */ /* 0x000fe40003fc6070 */
[-C--:B------:R-:W-:Y:S02]  /*2990*/  LOP3.LUT R2, R3, R10.reuse, RZ, 0x3c, !PT ;  /* 0x0000000a03027212 */ /* 0x080fe400078e3cff */
[----:B------:R-:W-:-:S02]  /*29a0*/  LOP3.LUT R6, R13, R10, RZ, 0x3c, !PT ;  /* 0x0000000a0d067212 */ /* 0x000fc400078e3cff */
[----:B------:R-:W-:Y:S02]  /*29b0*/  ISETP.GE.AND P2, PT, R2, RZ, PT ;  /* 0x000000ff0200720c */ /* 0x000fe40003f46270 */
[----:B------:R-:W-:Y:S02]  /*29c0*/  ISETP.GE.U32.AND P0, PT, R14, R5, PT ;  /* 0x000000050e00720c */ /* 0x000fe40003f06070 */
[----:B------:R-:W-:Y:S01]  /*29d0*/  LOP3.LUT R2, R37, R10, RZ, 0x3c, !PT ;  /* 0x0000000a25027212 */ /* 0x000fe200078e3cff */
[----:B------:R-:W-:Y:S01]  /*29e0*/  @P5 VIADD R0, R0, 0x1 ;  /* 0x0000000100005836 */ /* 0x000fe20000000000 */
[----:B------:R-:W-:Y:S02]  /*29f0*/  ISETP.GE.AND P3, PT, R6, RZ, PT ;  /* 0x000000ff0600720c */ /* 0x000fe40003f66270 */
[----:B------:R-:W-:Y:S01]  /*2a00*/  ISETP.GE.AND P4, PT, R2, RZ, PT ;  /* 0x000000ff0200720c */ /* 0x000fe20003f86270 */
[----:B---3--:R-:W-:Y:S01]  /*2a10*/  IMAD.U32 R2, RZ, RZ, UR9 ;  /* 0x00000009ff027e24 */ /* 0x008fe2000f8e00ff */
[----:B------:R-:W-:-:S02]  /*2a20*/  @P6 IADD3 R4, PT, PT, R4, 0x1, RZ ;  /* 0x0000000104046810 */ /* 0x000fc40007ffe0ff */
[----:B------:R-:W-:Y:S02]  /*2a30*/  ISETP.NE.AND P1, PT, R10, RZ, PT ;  /* 0x000000ff0a00720c */ /* 0x000fe40003f25270 */
[----:B------:R-:W-:Y:S01]  /*2a40*/  @!P2 IADD3 R0, PT, PT, -R0, RZ, RZ ;  /* 0x000000ff0000a210 */ /* 0x000fe20007ffe1ff */
[----:B------:R-:W-:Y:S01]  /*2a50*/  IMAD.MOV.U32 R17, RZ, RZ, R4 ;  /* 0x000000ffff117224 */ /* 0x000fe200078e0004 */
[----:B------:R-:W-:Y:S01]  /*2a60*/  LOP3.LUT R4, RZ, R10, RZ, 0x33, !PT ;  /* 0x0000000aff047212 */ /* 0x000fe200078e33ff */
[----:B------:R-:W-:Y:S02]  /*2a70*/  @P0 VIADD R15, R15, 0x1 ;  /* 0x000000010f0f0836 */ /* 0x000fe40000000000 */
[----:B------:R-:W-:Y:S01]  /*2a80*/  @!P3 IMAD.MOV R17, RZ, RZ, -R17 ;  /* 0x000000ffff11b224 */ /* 0x000fe200078e0a11 */
[----:B------:R-:W-:Y:S01]  /*2a90*/  SEL R12, R4, R0, !P1 ;  /* 0x00000000040c7207 */ /* 0x000fe20004800000 */
[----:B------:R-:W-:-:S03]  /*2aa0*/  @!P4 IMAD.MOV R15, RZ, RZ, -R15 ;  /* 0x000000ffff0fc224 */ /* 0x000fc600078e0a0f */
[C---:B------:R-:W-:Y:S02]  /*2ab0*/  SEL R14, R4.reuse, R17, !P1 ;  /* 0x00000011040e7207 */ /* 0x040fe40004800000 */
[----:B------:R-:W-:Y:S02]  /*2ac0*/  SEL R6, R4, R15, !P1 ;  /* 0x0000000f04067207 */ /* 0x000fe40004800000 */
[----:B------:R-:W-:Y:S01]  /*2ad0*/  IADD3 R17, PT, PT, -R12, RZ, RZ ;  /* 0x000000ff0c117210 */ /* 0x000fe20007ffe1ff */
[----:B------:R-:W-:Y:S02]  /*2ae0*/  IMAD.MOV R23, RZ, RZ, -R14 ;  /* 0x000000ffff177224 */ /* 0x000fe400078e0a0e */
[----:B------:R-:W-:Y:S02]  /*2af0*/  IMAD.MOV R0, RZ, RZ, -R6 ;  /* 0x000000ffff007224 */ /* 0x000fe400078e0a06 */
[C---:B------:R-:W-:Y:S02]  /*2b00*/  IMAD R23, R10.reuse, R23, R13 ;  /* 0x000000170a177224 */ /* 0x040fe400078e020d */
[C---:B------:R-:W-:Y:S01]  /*2b10*/  IMAD R17, R10.reuse, R17, R3 ;  /* 0x000000110a117224 */ /* 0x040fe200078e0203 */
[----:B------:R-:W-:Y:S01]  /*2b20*/  MOV R3, UR8 ;  /* 0x0000000800037c02 */ /* 0x000fe20008000f00 */
[----:B------:R-:W-:-:S02]  /*2b30*/  IMAD R13, R10, R0, R37 ;  /* 0x000000000a0d7224 */ /* 0x000fc400078e0225 */
[----:B0-----:R-:W-:Y:S01]  /*2b40*/  IMAD.U32 R0, RZ, RZ, UR4 ;  /* 0x00000004ff007e24 */ /* 0x001fe2000f8e00ff */
[----:B------:R-:W-:Y:S01]  /*2b50*/  IADD3 R19, PT, PT, R12, R3, RZ ;  /* 0x000000030c137210 */ /* 0x000fe20007ffe0ff */
[--C-:B------:R-:W-:Y:S01]  /*2b60*/  IMAD.IADD R15, R6, 0x1, R3.reuse ;  /* 0x00000001060f7824 */ /* 0x100fe200078e0203 */
[----:B------:R-:W-:Y:S01]  /*2b70*/  IADD3 R13, PT, PT, R13, R2, RZ ;  /* 0x000000020d0d7210 */ /* 0x000fe20007ffe0ff */
[----:B------:R-:W-:Y:S02]  /*2b80*/  IMAD.IADD R27, R14, 0x1, R3 ;  /* 0x000000010e1b7824 */ /* 0x000fe400078e0203 */
[--C-:B------:R-:W-:Y:S02]  /*2b90*/  IMAD.IADD R6, R17, 0x1, R2.reuse ;  /* 0x0000000111067824 */ /* 0x100fe400078e0202 */
[----:B------:R-:W-:Y:S02]  /*2ba0*/  IMAD.IADD R23, R23, 0x1, R2 ;  /* 0x0000000117177824 */ /* 0x000fe400078e0202 */
[----:B------:R-:W-:-:S02]  /*2bb0*/  IMAD.U32 R17, RZ, RZ, UR11 ;  /* 0x0000000bff117e24 */ /* 0x000fc4000f8e00ff */
[-C--:B------:R-:W-:Y:S02]  /*2bc0*/  IMAD R13, R15, R0.reuse, R13 ;  /* 0x000000000f0d7224 */ /* 0x080fe400078e020d */
[-C--:B------:R-:W-:Y:S02]  /*2bd0*/  IMAD R19, R19, R0.reuse, R6 ;  /* 0x0000000013137224 */ /* 0x080fe400078e0206 */
[----:B------:R-:W-:Y:S02]  /*2be0*/  IMAD R27, R27, R0, R23 ;  /* 0x000000001b1b7224 */ /* 0x000fe400078e0217 */
[----:B------:R-:W-:-:S04]  /*2bf0*/  IMAD.WIDE R28, R13, 0x4, R16 ;  /* 0x000000040d1c7825 */ /* 0x000fc800078e0210 */
[--C-:B------:R-:W-:Y:S01]  /*2c00*/  IMAD.WIDE R22, R19, 0x4, R16.reuse ;  /* 0x0000000413167825 */ /* 0x100fe200078e0210 */
[----:B------:R-:W2:Y:S03]  /*2c10*/  LDG.E R14, desc[UR6][R28.64] ;  /* 0x000000061c0e7981 */ /* 0x000ea6000c1e1900 */
[----:B------:R-:W-:Y:S01]  /*2c20*/  IMAD.WIDE R12, R27, 0x4, R16 ;  /* 0x000000041b0c7825 */ /* 0x000fe200078e0210 */
[----:B------:R-:W2:Y:S04]  /*2c30*/  LDG.E R26, desc[UR6][R22.64] ;  /* 0x00000006161a7981 */ /* 0x000ea8000c1e1900 */
[----:B------:R0:W2:Y:S01]  /*2c40*/  LDG.E R15, desc[UR6][R12.64] ;  /* 0x000000060c0f7981 */ /* 0x0000a2000c1e1900 */
[----:B------:R-:W-:-:S04]  /*2c50*/  IADD3 R18, PT, PT, R37, 0x400, RZ ;  /* 0x0000040025127810 */ /* 0x000fc80007ffe0ff */
[----:B------:R-:W-:Y:S01]  /*2c60*/  IABS R32, R18 ;  /* 0x0000001200207213 */ /* 0x000fe20000000000 */
[----:B0-----:R-:W-:Y:S02]  /*2c70*/  IMAD.MOV.U32 R12, RZ, RZ, RZ ;  /* 0x000000ffff0c7224 */ /* 0x001fe400078e00ff */
[----:B------:R-:W-:Y:S02]  /*2c80*/  IMAD.MOV.U32 R13, RZ, RZ, R8 ;  /* 0x000000ffff0d7224 */ /* 0x000fe400078e0008 */
[----:B------:R-:W-:-:S06]  /*2c90*/  IMAD.HI.U32 R19, R8, R7, R12 ;  /* 0x0000000708137227 */ /* 0x000fcc00078e000c */
[----:B------:R-:W-:-:S04]  /*2ca0*/  IMAD.HI.U32 R6, R19, R32, RZ ;  /* 0x0000002013067227 */ /* 0x000fc800078e00ff */
[----:B------:R-:W-:-:S04]  /*2cb0*/  IMAD.HI.U32 R31, R8, R7, R12 ;  /* 0x00000007081f7227 */ /* 0x000fc800078e000c */
[----:B------:R-:W-:Y:S02]  /*2cc0*/  VIADD R27, R37, 0x300 ;  /* 0x00000300251b7836 */ /* 0x000fe40000000000 */
[----:B------:R-:W-:-:S03]  /*2cd0*/  IMAD.MOV R12, RZ, RZ, -R6 ;  /* 0x000000ffff0c7224 */ /* 0x000fc600078e0a06 */
[----:B------:R-:W-:Y:S01]  /*2ce0*/  IABS R24, R27 ;  /* 0x0000001b00187213 */ /* 0x000fe20000000000 */
[----:B------:R-:W-:Y:S02]  /*2cf0*/  IMAD R32, R11, R12, R32 ;  /* 0x0000000c0b207224 */ /* 0x000fe400078e0220 */
[----:B------:R-:W-:Y:S02]  /*2d00*/  HFMA2 R12, -RZ, RZ, 0, 0 ;  /* 0x00000000ff0c7431 */ /* 0x000fe400000001ff */
[----:B------:R-:W-:Y:S02]  /*2d10*/  VIADD R33, R37, 0x500 ;  /* 0x0000050025217836 */ /* 0x000fe40000000000 */
[----:B------:R-:W-:-:S03]  /*2d20*/  IMAD.HI.U32 R31, R31, R24, RZ ;  /* 0x000000181f1f7227 */ /* 0x000fc600078e00ff */
[----:B------:R-:W-:Y:S02]  /*2d30*/  IABS R30, R33 ;  /* 0x00000021001e7213 */ /* 0x000fe40000000000 */
[----:B------:R-:W-:Y:S01]  /*2d40*/  IADD3 R22, PT, PT, -R31, RZ, RZ ;  /* 0x000000ff1f167210 */ /* 0x000fe20007ffe1ff */
[----:B------:R-:W-:-:S04]  /*2d50*/  IMAD.HI.U32 R13, R8, R7, R12 ;  /* 0x00000007080d7227 */ /* 0x000fc800078e000c */
[----:B------:R-:W-:Y:S02]  /*2d60*/  IMAD R22, R11, R22, R24 ;  /* 0x000000160b167224 */ /* 0x000fe400078e0218 */
[----:B------:R-:W-:-:S04]  /*2d70*/  IMAD.HI.U32 R24, R13, R30, RZ ;  /* 0x0000001e0d187227 */ /* 0x000fc800078e00ff */
[----:B------:R-:W-:Y:S02]  /*2d80*/  VIADD R29, R37, 0x600 ;  /* 0x00000600251d7836 */ /* 0x000fe40000000000 */
[----:B------:R-:W-:Y:S01]  /*2d90*/  IMAD.MOV.U32 R13, RZ, RZ, R8 ;  /* 0x000000ffff0d7224 */ /* 0x000fe200078e0008 */
[----:B------:R-:W-:Y:S02]  /*2da0*/  ISETP.GT.U32.AND P4, PT, R5, R22, PT ;  /* 0x000000160500720c */ /* 0x000fe40003f84070 */
[----:B------:R-:W-:Y:S01]  /*2db0*/  IABS R34, R29 ;  /* 0x0000001d00227213 */ /* 0x000fe20000000000 */
[----:B------:R-:W-:Y:S01]  /*2dc0*/  IMAD.HI.U32 R13, R8, R7, R12 ;  /* 0x00000007080d7227 */ /* 0x000fe200078e000c */
[----:B------:R-:W-:Y:S02]  /*2dd0*/  IADD3 R12, PT, PT, -R24, RZ, RZ ;  /* 0x000000ff180c7210 */ /* 0x000fe40007ffe1ff */
[----:B------:R-:W-:-:S03]  /*2de0*/  IADD3 R23, PT, PT, R37, 0x700, RZ ;  /* 0x0000070025177810 */ /* 0x000fc60007ffe0ff */
[----:B------:R-:W-:Y:S02]  /*2df0*/  IMAD R30, R11, R12, R30 ;  /* 0x0000000c0b1e7224 */ /* 0x000fe400078e021e */
[----:B------:R-:W-:Y:S01]  /*2e00*/  IMAD.HI.U32 R28, R13, R34, RZ ;  /* 0x000000220d1c7227 */ /* 0x000fe200078e00ff */
[----:B------:R-:W-:-:S03]  /*2e10*/  ISETP.GT.U32.AND P5, PT, R5, R32, PT ;  /* 0x000000200500720c */ /* 0x000fc60003fa4070 */
[----:B------:R-:W-:Y:S02]  /*2e20*/  IMAD.MOV.U32 R12, RZ, RZ, RZ ;  /* 0x000000ffff0c7224 */ /* 0x000fe400078e00ff */
[----:B------:R-:W-:Y:S01]  /*2e30*/  IMAD.MOV.U32 R13, RZ, RZ, R8 ;  /* 0x000000ffff0d7224 */ /* 0x000fe200078e0008 */
[----:B------:R-:W-:Y:S01]  /*2e40*/  IABS R19, R23 ;  /* 0x0000001700137213 */ /* 0x000fe20000000000 */
[----:B------:R-:W-:Y:S02]  /*2e50*/  @!P4 IMAD.IADD R22, R22, 0x1, -R11 ;  /* 0x000000011616c824 */ /* 0x000fe400078e0a0b */
[----:B------:R-:W-:Y:S01]  /*2e60*/  IMAD.HI.U32 R13, R8, R7, R12 ;  /* 0x00000007080d7227 */ /* 0x000fe200078e000c */
[----:B------:R-:W-:Y:S02]  /*2e70*/  IADD3 R12, PT, PT, -R28, RZ, RZ ;  /* 0x000000ff1c0c7210 */ /* 0x000fe40007ffe1ff */
[----:B------:R-:W-:Y:S02]  /*2e80*/  ISETP.GT.U32.AND P0, PT, R5, R30, PT ;  /* 0x0000001e0500720c */ /* 0x000fe40003f04070 */
[----:B------:R-:W-:Y:S01]  /*2e90*/  ISETP.GE.U32.AND P6, PT, R22, R5, PT ;  /* 0x000000051600720c */ /* 0x000fe20003fc6070 */
[----:B------:R-:W-:-:S02]  /*2ea0*/  IMAD R34, R11, R12, R34 ;  /* 0x0000000c0b227224 */ /* 0x000fc400078e0222 */
[----:B------:R-:W-:Y:S01]  /*2eb0*/  IMAD.MOV.U32 R12, RZ, RZ, R19 ;  /* 0x000000ffff0c7224 */ /* 0x000fe200078e0013 */
[----:B------:R-:W-:Y:S01]  /*2ec0*/  LOP3.LUT R19, R27, R10, RZ, 0x3c, !PT ;  /* 0x0000000a1b137212 */ /* 0x000fe200078e3cff */
[----:B------:R-:W-:Y:S02]  /*2ed0*/  @!P5 IMAD.IADD R32, R32, 0x1, -R11 ;  /* 0x000000012020d824 */ /* 0x000fe400078e0a0b */
[----:B------:R-:W-:Y:S01]  /*2ee0*/  IMAD.HI.U32 R22, R13, R12, RZ ;  /* 0x0000000c0d167227 */ /* 0x000fe200078e00ff */
[----:B------:R-:W-:-:S03]  /*2ef0*/  ISETP.GE.AND P3, PT, R19, RZ, PT ;  /* 0x000000ff1300720c */ /* 0x000fc60003f66270 */
[----:B------:R-:W-:Y:S01]  /*2f00*/  @!P4 VIADD R31, R31, 0x1 ;  /* 0x000000011f1fc836 */ /* 0x000fe20000000000 */
[----:B------:R-:W-:Y:S01]  /*2f10*/  @!P0 IADD3 R30, PT, PT, R30, -R11, RZ ;  /* 0x8000000b1e1e8210 */ /* 0x000fe20007ffe0ff */
[----:B------:R-:W-:Y:S01]  /*2f20*/  IMAD.MOV R13, RZ, RZ, -R22 ;  /* 0x000000ffff0d7224 */ /* 0x000fe200078e0a16 */
[-C--:B------:R-:W-:Y:S01]  /*2f30*/  ISETP.GE.U32.AND P2, PT, R32, R5.reuse, PT ;  /* 0x000000052000720c */ /* 0x080fe20003f46070 */
[----:B------:R-:W-:Y:S01]  /*2f40*/  @P6 VIADD R31, R31, 0x1 ;  /* 0x000000011f1f6836 */ /* 0x000fe20000000000 */
[----:B------:R-:W-:Y:S01]  /*2f50*/  ISETP.GE.U32.AND P6, PT, R30, R5, PT ;  /* 0x000000051e00720c */ /* 0x000fe20003fc6070 */
[----:B------:R-:W-:Y:S01]  /*2f60*/  IMAD R30, R11, R13, R12 ;  /* 0x0000000d0b1e7224 */ /* 0x000fe200078e020c */
[----:B------:R-:W-:Y:S01]  /*2f70*/  LOP3.LUT R12, R18, R10, RZ, 0x3c, !PT ;  /* 0x0000000a120c7212 */ /* 0x000fe200078e3cff */
[----:B------:R-:W-:Y:S02]  /*2f80*/  @!P5 VIADD R6, R6, 0x1 ;  /* 0x000000010606d836 */ /* 0x000fe40000000000 */
[----:B------:R-:W-:-:S02]  /*2f90*/  @!P3 IADD3 R31, PT, PT, -R31, RZ, RZ ;  /* 0x000000ff1f1fb210 */ /* 0x000fc40007ffe1ff */
[----:B------:R-:W-:Y:S02]  /*2fa0*/  ISETP.GE.AND P3, PT, R12, RZ, PT ;  /* 0x000000ff0c00720c */ /* 0x000fe40003f66270 */
[----:B------:R-:W-:Y:S02]  /*2fb0*/  IADD3 R19, PT, PT, R37, 0x800, RZ ;  /* 0x0000080025137810 */ /* 0x000fe40007ffe0ff */
[----:B------:R-:W-:Y:S02]  /*2fc0*/  @P2 VIADD R6, R6, 0x1 ;  /* 0x0000000106062836 */ /* 0x000fe40000000000 */
[----:B------:R-:W-:Y:S02]  /*2fd0*/  @!P0 VIADD R24, R24, 0x1 ;  /* 0x0000000118188836 */ /* 0x000fe40000000000 */
[----:B------:R-:W-:Y:S01]  /*2fe0*/  IMAD.MOV.U32 R13, RZ, RZ, R6 ;  /* 0x000000ffff0d7224 */ /* 0x000fe200078e0006 */
[----:B------:R-:W-:Y:S02]  /*2ff0*/  LOP3.LUT R6, R33, R10, RZ, 0x3c, !PT ;  /* 0x0000000a21067212 */ /* 0x000fe400078e3cff */
[----:B------:R-:W-:Y:S01]  /*3000*/  ISETP.GT.U32.AND P4, PT, R5, R34, PT ;  /* 0x000000220500720c */ /* 0x000fe20003f84070 */
[----:B------:R-:W-:Y:S01]  /*3010*/  @P6 VIADD R24, R24, 0x1 ;  /* 0x0000000118186836 */ /* 0x000fe20000000000 */
[----:B------:R-:W-:-:S02]  /*3020*/  @!P3 IADD3 R13, PT, PT, -R13, RZ, RZ ;  /* 0x000000ff0d0db210 */ /* 0x000fc40007ffe1ff */
[----:B------:R-:W-:Y:S02]  /*3030*/  ISETP.GE.AND P3, PT, R6, RZ, PT ;  /* 0x000000ff0600720c */ /* 0x000fe40003f66270 */
[----:B------:R-:W-:Y:S02]  /*3040*/  IADD3 R35, PT, PT, R37, 0x900, RZ ;  /* 0x0000090025237810 */ /* 0x000fe40007ffe0ff */
[----:B------:R-:W-:-:S05]  /*3050*/  ISETP.GT.U32.AND P5, PT, R5, R30, PT ;  /* 0x0000001e0500720c */ /* 0x000fca0003fa4070 */
[----:B------:R-:W-:-:S05]  /*3060*/  @!P4 IMAD.IADD R34, R34, 0x1, -R11 ;  /* 0x000000012222c824 */ /* 0x000fca00078e0a0b */
[----:B------:R-:W-:-:S03]  /*3070*/  ISETP.GE.U32.AND P2, PT, R34, R5, PT ;  /* 0x000000052200720c */ /* 0x000fc60003f46070 */
[----:B------:R-:W-:-:S05]  /*3080*/  @!P5 IMAD.IADD R30, R30, 0x1, -R11 ;  /* 0x000000011e1ed824 */ /* 0x000fca00078e0a0b */
[----:B------:R-:W-:Y:S01]  /*3090*/  ISETP.GE.U32.AND P0, PT, R30, R5, PT ;  /* 0x000000051e00720c */ /* 0x000fe20003f06070 */
[----:B------:R-:W-:-:S04]  /*30a0*/  IMAD.MOV.U32 R30, RZ, RZ, R24 ;  /* 0x000000ffff1e7224 */ /* 0x000fc800078e0018 */
[----:B------:R-:W-:Y:S02]  /*30b0*/  @!P3 IMAD.MOV R30, RZ, RZ, -R30 ;  /* 0x000000ffff1eb224 */ /* 0x000fe400078e0a1e */
[----:B------:R-:W-:Y:S02]  /*30c0*/  @!P5 VIADD R22, R22, 0x1 ;  /* 0x000000011616d836 */ /* 0x000fe40000000000 */
[----:B------:R-:W-:Y:S01]  /*30d0*/  @!P4 VIADD R28, R28, 0x1 ;  /* 0x000000011c1cc836 */ /* 0x000fe20000000000 */
[----:B------:R-:W-:-:S04]  /*30e0*/  SEL R30, R4, R30, !P1 ;  /* 0x0000001e041e7207 */ /* 0x000fc80004800000 */
[----:B------:R-:W-:-:S05]  /*30f0*/  @P2 IADD3 R28, PT, PT, R28, 0x1, RZ ;  /* 0x000000011c1c2810 */ /* 0x000fca0007ffe0ff */
[----:B------:R-:W-:Y:S02]  /*3100*/  IMAD.MOV.U32 R24, RZ, RZ, R28 ;  /* 0x000000ffff187224 */ /* 0x000fe400078e001c */
[----:B------:R-:W-:Y:S01]  /*3110*/  @P0 VIADD R22, R22, 0x1 ;  /* 0x0000000116160836 */ /* 0x000fe20000000000 */
[----:B--2---:R-:W-:Y:S01]  /*3120*/  IADD3 R12, PT, PT, R15, R26, R14 ;  /* 0x0000001a0f0c7210 */ /* 0x004fe20007ffe00e */
[----:B------:R-:W-:Y:S01]  /*3130*/  IMAD.MOV.U32 R14, RZ, RZ, RZ ;  /* 0x000000ffff0e7224 */ /* 0x000fe200078e00ff */
[----:B------:R-:W-:Y:S02]  /*3140*/  MOV R15, R8 ;  /* 0x00000008000f7202 */ /* 0x000fe40000000f00 */
[----:B------:R-:W-:Y:S01]  /*3150*/  IABS R26, R19 ;  /* 0x00000013001a7213 */ /* 0x000fe20000000000 */
[----:B------:R-:W-:Y:S01]  /*3160*/  IMAD.HI.U32 R15, R8, R7, R14 ;  /* 0x00000007080f7227 */ /* 0x000fe200078e000e */
[----:B------:R-:W-:-:S04]  /*3170*/  LOP3.LUT R14, R29, R10, RZ, 0x3c, !PT ;  /* 0x0000000a1d0e7212 */ /* 0x000fc800078e3cff */
[----:B------:R-:W-:Y:S01]  /*3180*/  ISETP.GE.AND P6, PT, R14, RZ, PT ;  /* 0x000000ff0e00720c */ /* 0x000fe20003fc6270 */
[----:B------:R-:W-:-:S04]  /*3190*/  IMAD.HI.U32 R6, R15, R26, RZ ;  /* 0x0000001a0f067227 */ /* 0x000fc800078e00ff */
[----:B------:R-:W-:Y:S02]  /*31a0*/  IMAD.MOV.U32 R14, RZ, RZ, RZ ;  /* 0x000000ffff0e7224 */ /* 0x000fe400078e00ff */
[----:B------:R-:W-:Y:S01]  /*31b0*/  IMAD.MOV.U32 R15, RZ, RZ, R8 ;  /* 0x000000ffff0f7224 */ /* 0x000fe200078e0008 */
[----:B------:R-:W-:Y:S01]  /*31c0*/  IADD3 R32, PT, PT, -R6, RZ, RZ ;  /* 0x000000ff06207210 */ /* 0x000fe20007ffe1ff */
[----:B------:R-:W-:Y:S01]  /*31d0*/  IMAD.HI.U32 R15, R8, R7, R14 ;  /* 0x00000007080f7227 */ /* 0x000fe200078e000e */
[----:B------:R-:W-:-:S03]  /*31e0*/  IABS R14, R35 ;  /* 0x00000023000e7213 */ /* 0x000fc60000000000 */
[----:B------:R-:W-:Y:S02]  /*31f0*/  IMAD R32, R11, R32, R26 ;  /* 0x000000200b207224 */ /* 0x000fe400078e021a */
[----:B------:R-:W-:-:S05]  /*3200*/  IMAD.HI.U32 R26, R15, R14, RZ ;  /* 0x0000000e0f1a7227 */ /* 0x000fca00078e00ff */
[----:B------:R-:W-:-:S05]  /*3210*/  IADD3 R34, PT, PT, -R26, RZ, RZ ;  /* 0x000000ff1a227210 */ /* 0x000fca0007ffe1ff */
[----:B------:R-:W-:Y:S01]  /*3220*/  IMAD R34, R11, R34, R14 ;  /* 0x000000220b227224 */ /* 0x000fe200078e020e */
[----:B------:R-:W-:Y:S02]  /*3230*/  SEL R14, R4, R31, !P1 ;  /* 0x0000001f040e7207 */ /* 0x000fe40004800000 */
[----:B------:R-:W-:-:S03]  /*3240*/  ISETP.GT.U32.AND P3, PT, R5, R32, PT ;  /* 0x000000200500720c */ /* 0x000fc60003f64070 */
[----:B------:R-:W-:Y:S02]  /*3250*/  IMAD.MOV R15, RZ, RZ, -R14 ;  /* 0x000000ffff0f7224 */ /* 0x000fe400078e0a0e */
[----:B------:R-:W-:Y:S01]  /*3260*/  IMAD.IADD R31, R14, 0x1, R3 ;  /* 0x000000010e1f7824 */ /* 0x000fe200078e0203 */
[----:B------:R-:W-:Y:S01]  /*3270*/  LOP3.LUT R14, R23, R10, RZ, 0x3c, !PT ;  /* 0x0000000a170e7212 */ /* 0x000fe200078e3cff */
[----:B------:R-:W-:Y:S01]  /*3280*/  IMAD R27, R10, R15, R27 ;  /* 0x0000000f0a1b7224 */ /* 0x000fe200078e021b */
[----:B------:R-:W-:Y:S02]  /*3290*/  MOV R15, R8 ;  /* 0x00000008000f7202 */ /* 0x000fe40000000f00 */
[----:B------:R-:W-:Y:S01]  /*32a0*/  ISETP.GE.AND P5, PT, R14, RZ, PT ;  /* 0x000000ff0e00720c */ /* 0x000fe20003fa6270 */
[----:B------:R-:W-:Y:S01]  /*32b0*/  IMAD.MOV.U32 R14, RZ, RZ, RZ ;  /* 0x000000ffff0e7224 */ /* 0x000fe200078e00ff */
[----:B------:R-:W-:Y:S01]  /*32c0*/  IADD3 R27, PT, PT, R27, R2, RZ ;  /* 0x000000021b1b7210 */ /* 0x000fe20007ffe0ff */
[----:B------:R-:W-:-:S02]  /*32d0*/  @!P3 IMAD.IADD R32, R32, 0x1, -R11 ;  /* 0x000000012020b824 */ /* 0x000fc400078e0a0b */
[----:B------:R-:W-:Y:S01]  /*32e0*/  IMAD.HI.U32 R15, R8, R7, R14 ;  /* 0x00000007080f7227 */ /* 0x000fe200078e000e */
[----:B------:R-:W-:-:S03]  /*32f0*/  SEL R14, R4, R13, !P1 ;  /* 0x0000000d040e7207 */ /* 0x000fc60004800000 */
[----:B------:R-:W-:Y:S02]  /*3300*/  IMAD R31, R31, R0, R27 ;  /* 0x000000001f1f7224 */ /* 0x000fe400078e021b */
[----:B------:R-:W-:Y:S01]  /*3310*/  VIADD R27, R37, 0xa00 ;  /* 0x00000a00251b7836 */ /* 0x000fe20000000000 */
[----:B------:R-:W-:Y:S01]  /*3320*/  ISETP.GE.U32.AND P2, PT, R32, R5, PT ;  /* 0x000000052000720c */ /* 0x000fe20003f46070 */
[----:B------:R-:W-:-:S03]  /*3330*/  IMAD.MOV R13, RZ, RZ, -R14 ;  /* 0x000000ffff0d7224 */ /* 0x000fc600078e0a0e */
[----:B------:R-:W-:Y:S01]  /*3340*/  IABS R32, R27 ;  /* 0x0000001b00207213 */ /* 0x000fe20000000000 */
[----:B------:R-:W-:-:S04]  /*3350*/  IMAD R28, R10, R13, R18 ;  /* 0x0000000d0a1c7224 */ /* 0x000fc800078e0212 */
[----:B------:R-:W-:Y:S01]  /*3360*/  IMAD.HI.U32 R13, R15, R32, RZ ;  /* 0x000000200f0d7227 */ /* 0x000fe200078e00ff */
[----:B------:R-:W-:Y:S02]  /*3370*/  IADD3 R15, PT, PT, -R30, RZ, RZ ;  /* 0x000000ff1e0f7210 */ /* 0x000fe40007ffe1ff */
[----:B------:R-:W-:-:S03]  /*3380*/  IADD3 R28, PT, PT, R28, R2, RZ ;  /* 0x000000021c1c7210 */ /* 0x000fc60007ffe0ff */
[----:B------:R-:W-:Y:S02]  /*3390*/  IMAD R15, R10, R15, R33 ;  /* 0x0000000f0a0f7224 */ /* 0x000fe400078e0221 */
[----:B------:R-:W-:Y:S02]  /*33a0*/  IMAD.IADD R33, R14, 0x1, R3 ;  /* 0x000000010e217824 */ /* 0x000fe400078e0203 */
[----:B------:R-:W-:Y:S01]  /*33b0*/  IMAD.MOV R18, RZ, RZ, -R13 ;  /* 0x000000ffff127224 */ /* 0x000fe200078e0a0d */
[----:B------:R-:W-:Y:S01]  /*33c0*/  IADD3 R15, PT, PT, R15, R2, RZ ;  /* 0x000000020f0f7210 */ /* 0x000fe20007ffe0ff */
[----:B------:R-:W-:Y:S01]  /*33d0*/  IMAD R33, R33, R0, R28 ;  /* 0x0000000021217224 */ /* 0x000fe200078e021c */
[----:B------:R-:W-:Y:S01]  /*33e0*/  LOP3.LUT R14, R19, R10, RZ, 0x3c, !PT ;  /* 0x0000000a130e7212 */ /* 0x000fe200078e3cff */
[----:B------:R-:W-:Y:S02]  /*33f0*/  IMAD.IADD R28, R30, 0x1, R3 ;  /* 0x000000011e1c7824 */ /* 0x000fe400078e0203 */
[----:B------:R-:W-:-:S02]  /*3400*/  IMAD R32, R11, R18, R32 ;  /* 0x000000120b207224 */ /* 0x000fc400078e0220 */
[----:B------:R-:W-:Y:S02]  /*3410*/  IMAD.MOV.U32 R18, RZ, RZ, R22 ;  /* 0x000000ffff127224 */ /* 0x000fe400078e0016 */
[----:B------:R-:W-:Y:S01]  /*3420*/  @!P3 VIADD R6, R6, 0x1 ;  /* 0x000000010606b836 */ /* 0x000fe20000000000 */
[----:B------:R-:W-:Y:S01]  /*3430*/  ISETP.GE.AND P3, PT, R14, RZ, PT ;  /* 0x000000ff0e00720c */ /* 0x000fe20003f66270 */
[----:B------:R-:W-:Y:S01]  /*3440*/  IMAD R28, R28, R0, R15 ;  /* 0x000000001c1c7224 */ /* 0x000fe200078e020f */
[----:B------:R-:W-:Y:S01]  /*3450*/  MOV R15, R8 ;  /* 0x00000008000f7202 */ /* 0x000fe20000000f00 */
[----:B------:R-:W-:Y:S02]  /*3460*/  IMAD.MOV.U32 R14, RZ, RZ, RZ ;  /* 0x000000ffff0e7224 */ /* 0x000fe400078e00ff */
[----:B------:R-:W-:Y:S02]  /*3470*/  VIADD R22, R37, 0xb00 ;  /* 0x00000b0025167836 */ /* 0x000fe40000000000 */
[----:B------:R-:W-:Y:S01]  /*3480*/  @!P5 IMAD.MOV R18, RZ, RZ, -R18 ;  /* 0x000000ffff12d224 */ /* 0x000fe200078e0a12 */
[----:B------:R-:W-:Y:S01]  /*3490*/  ISETP.GT.U32.AND P0, PT, R5, R32, PT ;  /* 0x000000200500720c */ /* 0x000fe20003f04070 */
[----:B------:R-:W-:Y:S01]  /*34a0*/  IMAD.HI.U32 R15, R8, R7, R14 ;  /* 0x00000007080f7227 */ /* 0x000fe200078e000e */
[----:B------:R-:W-:-:S02]  /*34b0*/  IABS R30, R22 ;  /* 0x00000016001e7213 */ /* 0x000fc40000000000 */
[----:B------:R-:W-:-:S03]  /*34c0*/  SEL R14, R4, R18, !P1 ;  /* 0x00000012040e7207 */ /* 0x000fc60004800000 */
[----:B------:R-:W-:Y:S01]  /*34d0*/  IMAD.HI.U32 R18, R15, R30, RZ ;  /* 0x0000001e0f127227 */ /* 0x000fe200078e00ff */
[----:B------:R-:W-:-:S03]  /*34e0*/  IADD3 R15, PT, PT, -R14, RZ, RZ ;  /* 0x000000ff0e0f7210 */ /* 0x000fc60007ffe1ff */
[----:B------:R-:W-:Y:S02]  /*34f0*/  @!P6 IMAD.MOV R24, RZ, RZ, -R24 ;  /* 0x000000ffff18e224 */ /* 0x000fe400078e0a18 */
[----:B------:R-:W-:Y:S01]  /*3500*/  IMAD R23, R10, R15, R23 ;  /* 0x0000000f0a177224 */ /* 0x000fe200078e0217 */
[----:B------:R-:W-:Y:S01]  /*3510*/  @!P0 IADD3 R32, PT, PT, R32, -R11, RZ ;  /* 0x8000000b20208210 */ /* 0x000fe20007ffe0ff */
[----:B------:R-:W-:Y:S01]  /*3520*/  IMAD.MOV R15, RZ, RZ, -R18 ;  /* 0x000000ffff0f7224 */ /* 0x000fe200078e0a12 */
[----:B------:R-:W-:Y:S02]  /*3530*/  SEL R24, R4, R24, !P1 ;  /* 0x0000001804187207 */ /* 0x000fe40004800000 */
[----:B------:R-:W-:Y:S01]  /*3540*/  ISETP.GE.U32.AND P5, PT, R32, R5, PT ;  /* 0x000000052000720c */ /* 0x000fe20003fa6070 */
[----:B------:R-:W-:Y:S02]  /*3550*/  IMAD R30, R11, R15, R30 ;  /* 0x0000000f0b1e7224 */ /* 0x000fe400078e021e */
[----:B------:R-:W-:-:S02]  /*3560*/  IMAD.MOV R32, RZ, RZ, -R24 ;  /* 0x000000ffff207224 */ /* 0x000fc400078e0a18 */
[----:B------:R-:W-:Y:S01]  /*3570*/  @P2 VIADD R6, R6, 0x1 ;  /* 0x0000000106062836 */ /* 0x000fe20000000000 */
[C---:B------:R-:W-:Y:S01]  /*3580*/  ISETP.GT.U32.AND P2, PT, R5.reuse, R30, PT ;  /* 0x0000001e0500720c */ /* 0x040fe20003f44070 */
[----:B------:R-:W-:Y:S01]  /*3590*/  IMAD R29, R10, R32, R29 ;  /* 0x000000200a1d7224 */ /* 0x000fe200078e021d */
[----:B------:R-:W-:Y:S01]  /*35a0*/  ISETP.GT.U32.AND P4, PT, R5, R34, PT ;  /* 0x000000220500720c */ /* 0x000fe20003f84070 */
[--C-:B------:R-:W-:Y:S02]  /*35b0*/  IMAD.IADD R15, R24, 0x1, R3.reuse ;  /* 0x00000001180f7824 */ /* 0x100fe400078e0203 */
[----:B------:R-:W-:Y:S01]  /*35c0*/  IMAD.IADD R14, R14, 0x1, R3 ;  /* 0x000000010e0e7824 */ /* 0x000fe200078e0203 */
[----:B------:R-:W-:Y:S01]  /*35d0*/  IADD3 R24, PT, PT, R29, R2, RZ ;  /* 0x000000021d187210 */ /* 0x000fe20007ffe0ff */
[----:B------:R-:W-:Y:S02]  /*35e0*/  IMAD.IADD R23, R23, 0x1, R2 ;  /* 0x0000000117177824 */ /* 0x000fe400078e0202 */
[----:B------:R-:W-:-:S02]  /*35f0*/  @!P3 IMAD.MOV R6, RZ, RZ, -R6 ;  /* 0x000000ffff06b224 */ /* 0x000fc400078e0a06 */
[-C--:B------:R-:W-:Y:S02]  /*3600*/  IMAD R24, R15, R0.reuse, R24 ;  /* 0x000000000f187224 */ /* 0x080fe400078e0218 */
[----:B------:R-:W-:Y:S01]  /*3610*/  IMAD R29, R14, R0, R23 ;  /* 0x000000000e1d7224 */ /* 0x000fe200078e0217 */
[----:B------:R-:W-:Y:S01]  /*3620*/  @!P2 IADD3 R30, PT, PT, R30, -R11, RZ ;  /* 0x8000000b1e1ea210 */ /* 0x000fe20007ffe0ff */
[----:B------:R-:W-:Y:S01]  /*3630*/  IMAD.MOV.U32 R14, RZ, RZ, RZ ;  /* 0x000000ffff0e7224 */ /* 0x000fe200078e00ff */
[----:B------:R-:W-:Y:S01]  /*3640*/  IADD3 R23, PT, PT, R37, 0xc00, RZ ;  /* 0x00000c0025177810 */ /* 0x000fe20007ffe0ff */
[----:B------:R-:W-:Y:S01]  /*3650*/  IMAD.MOV.U32 R15, RZ, RZ, R8 ;  /* 0x000000ffff0f7224 */ /* 0x000fe200078e0008 */
[----:B------:R-:W-:Y:S01]  /*3660*/  ISETP.GE.U32.AND P3, PT, R30, R5, PT ;  /* 0x000000051e00720c */ /* 0x000fe20003f66070 */
[----:B------:R-:W-:Y:S01]  /*3670*/  IMAD.HI.U32 R15, R8, R7, R14 ;  /* 0x00000007080f7227 */ /* 0x000fe200078e000e */
[----:B------:R-:W-:Y:S02]  /*3680*/  IABS R14, R23 ;  /* 0x00000017000e7213 */ /* 0x000fe40000000000 */
[----:B------:R-:W-:-:S02]  /*3690*/  SEL R30, R4, R6, !P1 ;  /* 0x00000006041e7207 */ /* 0x000fc40004800000 */
[----:B------:R-:W-:Y:S01]  /*36a0*/  @!P4 IADD3 R34, PT, PT, R34, -R11, RZ ;  /* 0x8000000b2222c210 */ /* 0x000fe20007ffe0ff */
[----:B------:R-:W-:-:S03]  /*36b0*/  IMAD.HI.U32 R6, R15, R14, RZ ;  /* 0x0000000e0f067227 */ /* 0x000fc600078e00ff */
[----:B------:R-:W-:Y:S01]  /*36c0*/  ISETP.GE.U32.AND P6, PT, R34, R5, PT ;  /* 0x000000052200720c */ /* 0x000fe20003fc6070 */
[----:B------:R-:W-:-:S04]  /*36d0*/  IMAD.MOV R15, RZ, RZ, -R30 ;  /* 0x000000ffff0f7224 */ /* 0x000fc800078e0a1e */
[----:B------:R-:W-:Y:S02]  /*36e0*/  IMAD R19, R10, R15, R19 ;  /* 0x0000000f0a137224 */ /* 0x000fe400078e0213 */
[----:B------:R-:W-:Y:S01]  /*36f0*/  IMAD.MOV R15, RZ, RZ, -R6 ;  /* 0x000000ffff0f7224 */ /* 0x000fe200078e0a06 */
[----:B------:R-:W-:-:S03]  /*3700*/  @!P4 IADD3 R26, PT, PT, R26, 0x1, RZ ;  /* 0x000000011a1ac810 */ /* 0x000fc60007ffe0ff */
[----:B------:R-:W-:Y:S01]  /*3710*/  IMAD R14, R11, R15, R14 ;  /* 0x0000000f0b0e7224 */ /* 0x000fe200078e020e */
[----:B------:R-:W-:Y:S02]  /*3720*/  LOP3.LUT R32, R35, R10, RZ, 0x3c, !PT ;  /* 0x0000000a23207212 */ /* 0x000fe400078e3cff */
[----:B------:R-:W-:Y:S02]  /*3730*/  @P6 IADD3 R26, PT, PT, R26, 0x1, RZ ;  /* 0x000000011a1a6810 */ /* 0x000fe40007ffe0ff */
[----:B------:R-:W-:Y:S02]  /*3740*/  ISETP.GT.U32.AND P6, PT, R5, R14, PT ;  /* 0x0000000e0500720c */ /* 0x000fe40003fc4070 */
[----:B------:R-:W-:Y:S01]  /*3750*/  ISETP.GE.AND P4, PT, R32, RZ, PT ;  /* 0x000000ff2000720c */ /* 0x000fe20003f86270 */
[----:B------:R-:W-:Y:S02]  /*3760*/  IMAD.IADD R15, R30, 0x1, R3 ;  /* 0x000000011e0f7824 */ /* 0x000fe400078e0203 */
[----:B------:R-:W-:-:S08]  /*3770*/  IMAD.IADD R19, R19, 0x1, R2 ;  /* 0x0000000113137824 */ /* 0x000fd000078e0202 */
[----:B------:R-:W-:Y:S02]  /*3780*/  @!P6 IMAD.IADD R14, R14, 0x1, -R11 ;  /* 0x000000010e0ee824 */ /* 0x000fe400078e0a0b */
[----:B------:R-:W-:-:S03]  /*3790*/  @!P4 IADD3 R26, PT, PT, -R26, RZ, RZ ;  /* 0x000000ff1a1ac210 */ /* 0x000fc60007ffe1ff */
[----:B------:R-:W-:Y:S02]  /*37a0*/  ISETP.GE.U32.AND P4, PT, R14, R5, PT ;  /* 0x000000050e00720c */ /* 0x000fe40003f86070 */
[----:B------:R-:W-:Y:S02]  /*37b0*/  SEL R26, R4, R26, !P1 ;  /* 0x0000001a041a7207 */ /* 0x000fe40004800000 */
[----:B------:R-:W-:Y:S01]  /*37c0*/  LOP3.LUT R14, R27, R10, RZ, 0x3c, !PT ;  /* 0x0000000a1b0e7212 */ /* 0x000fe200078e3cff */
[----:B------:R-:W-:Y:S01]  /*37d0*/  IMAD R19, R15, R0, R19 ;  /* 0x000000000f137224 */ /* 0x000fe200078e0213 */
[----:B------:R-:W-:Y:S01]  /*37e0*/  @!P0 IADD3 R13, PT, PT, R13, 0x1, RZ ;  /* 0x000000010d0d8810 */ /* 0x000fe20007ffe0ff */
[----:B------:R-:W-:Y:S01]  /*37f0*/  IMAD.MOV R15, RZ, RZ, -R26 ;  /* 0x000000ffff0f7224 */ /* 0x000fe200078e0a1a */
[----:B------:R-:W-:Y:S02]  /*3800*/  ISETP.GE.AND P0, PT, R14, RZ, PT ;  /* 0x000000ff0e00720c */ /* 0x000fe40003f06270 */
[----:B------:R-:W-:Y:S01]  /*3810*/  @P5 IADD3 R13, PT, PT, R13, 0x1, RZ ;  /* 0x000000010d0d5810 */ /* 0x000fe20007ffe0ff */
[----:B------:R-:W-:Y:S01]  /*3820*/  IMAD R35, R10, R15, R35 ;  /* 0x0000000f0a237224 */ /* 0x000fe200078e0223 */
[----:B------:R-:W-:Y:S01]  /*3830*/  LOP3.LUT R14, R22, R10, RZ, 0x3c, !PT ;  /* 0x0000000a160e7212 */ /* 0x000fe200078e3cff */
[----:B------:R-:W-:-:S02]  /*3840*/  IMAD.IADD R15, R26, 0x1, R3 ;  /* 0x000000011a0f7824 */ /* 0x000fc400078e0203 */
[----:B------:R-:W-:Y:S02]  /*3850*/  IMAD.IADD R26, R35, 0x1, R2 ;  /* 0x00000001231a7824 */ /* 0x000fe400078e0202 */
[----:B------:R-:W-:Y:S01]  /*3860*/  IMAD.MOV.U32 R35, RZ, RZ, R13 ;  /* 0x000000ffff237224 */ /* 0x000fe200078e000d */
[----:B------:R-:W-:-:S03]  /*3870*/  ISETP.GE.AND P5, PT, R14, RZ, PT ;  /* 0x000000ff0e00720c */ /* 0x000fc60003fa6270 */
[----:B------:R-:W-:Y:S02]  /*3880*/  @!P0 IMAD.MOV R35, RZ, RZ, -R35 ;  /* 0x000000ffff238224 */ /* 0x000fe400078e0a23 */
[----:B------:R-:W-:-:S03]  /*3890*/  @!P2 VIADD R18, R18, 0x1 ;  /* 0x000000011212a836 */ /* 0x000fc60000000000 */
[----:B------:R-:W-:Y:S01]  /*38a0*/  SEL R30, R4, R35, !P1 ;  /* 0x00000023041e7207 */ /* 0x000fe20004800000 */
[----:B------:R-:W-:Y:S02]  /*38b0*/  @P3 VIADD R18, R18, 0x1 ;  /* 0x0000000112123836 */ /* 0x000fe40000000000 */
[----:B------:R-:W-:Y:S01]  /*38c0*/  IMAD R26, R15, R0, R26 ;  /* 0x000000000f1a7224 */ /* 0x000fe200078e021a */
[----:B------:R-:W-:Y:S01]  /*38d0*/  IADD3 R34, PT, PT, -R30, RZ, RZ ;  /* 0x000000ff1e227210 */ /* 0x000fe20007ffe1ff */
[----:B------:R-:W-:Y:S01]  /*38e0*/  IMAD.MOV.U32 R14, RZ, RZ, RZ ;  /* 0x000000ffff0e7224 */ /* 0x000fe200078e00ff */
[----:B------:R-:W-:Y:S01]  /*38f0*/  MOV R15, R8 ;  /* 0x00000008000f7202 */ /* 0x000fe20000000f00 */
[----:B------:R-:W-:Y:S01]  /*3900*/  @!P5 IMAD.MOV R18, RZ, RZ, -R18 ;  /* 0x000000ffff12d224 */ /* 0x000fe200078e0a12 */
[----:B------:R-:W-:Y:S01]  /*3910*/  IADD3 R13, PT, PT, R37, 0xd00, RZ ;  /* 0x00000d00250d7810 */ /* 0x000fe20007ffe0ff */
[----:B------:R-:W-:Y:S02]  /*3920*/  IMAD R27, R10, R34, R27 ;  /* 0x000000220a1b7224 */ /* 0x000fe400078e021b */
[----:B------:R-:W-:Y:S01]  /*3930*/  IMAD.HI.U32 R15, R8, R7, R14 ;  /* 0x00000007080f7227 */ /* 0x000fe200078e000e */
[----:B------:R-:W-:-:S02]  /*3940*/  IABS R32, R13 ;  /* 0x0000000d00207213 */ /* 0x000fc40000000000 */
[----:B------:R-:W-:Y:S01]  /*3950*/  SEL R14, R4, R18, !P1 ;  /* 0x00000012040e7207 */ /* 0x000fe20004800000 */
[----:B------:R-:W-:Y:S02]  /*3960*/  IMAD.IADD R35, R30, 0x1, R3 ;  /* 0x000000011e237824 */ /* 0x000fe400078e0203 */
[----:B------:R-:W-:Y:S02]  /*3970*/  IMAD.IADD R27, R27, 0x1, R2 ;  /* 0x000000011b1b7824 */ /* 0x000fe400078e0202 */
[----:B------:R-:W-:-:S04]  /*3980*/  IMAD.HI.U32 R18, R15, R32, RZ ;  /* 0x000000200f127227 */ /* 0x000fc800078e00ff */
[----:B------:R-:W-:Y:S02]  /*3990*/  IMAD.MOV R15, RZ, RZ, -R14 ;  /* 0x000000ffff0f7224 */ /* 0x000fe400078e0a0e */
[----:B------:R-:W-:Y:S01]  /*39a0*/  IMAD R27, R35, R0, R27 ;  /* 0x00000000231b7224 */ /* 0x000fe200078e021b */
[----:B------:R-:W-:Y:S02]  /*39b0*/  IADD3 R35, PT, PT, R14, R3, RZ ;  /* 0x000000030e237210 */ /* 0x000fe40007ffe0ff */
[----:B------:R-:W-:Y:S01]  /*39c0*/  LOP3.LUT R14, R23, R10, RZ, 0x3c, !PT ;  /* 0x0000000a170e7212 */ /* 0x000fe200078e3cff */
[----:B------:R-:W-:Y:S02]  /*39d0*/  IMAD R15, R10, R15, R22 ;  /* 0x0000000f0a0f7224 */ /* 0x000fe400078e0216 */
[----:B------:R-:W-:Y:S01]  /*39e0*/  IMAD.MOV R22, RZ, RZ, -R18 ;  /* 0x000000ffff167224 */ /* 0x000fe200078e0a12 */
[----:B------:R-:W-:Y:S01]  /*39f0*/  ISETP.GE.AND P3, PT, R14, RZ, PT ;  /* 0x000000ff0e00720c */ /* 0x000fe20003f66270 */
[----:B------:R-:W-:-:S02]  /*3a00*/  HFMA2 R14, -RZ, RZ, 0, 0 ;  /* 0x00000000ff0e7431 */ /* 0x000fc400000001ff */
[----:B------:R-:W-:Y:S02]  /*3a10*/  IMAD.IADD R15, R15, 0x1, R2 ;  /* 0x000000010f0f7824 */ /* 0x000fe400078e0202 */
[----:B------:R-:W-:Y:S02]  /*3a20*/  @!P6 VIADD R6, R6, 0x1 ;  /* 0x000000010606e836 */ /* 0x000fe40000000000 */
[----:B------:R-:W-:Y:S02]  /*3a30*/  IMAD R32, R11, R22, R32 ;  /* 0x000000160b207224 */ /* 0x000fe400078e0220 */
[----:B------:R-:W-:Y:S02]  /*3a40*/  IMAD R22, R35, R0, R15 ;  /* 0x0000000023167224 */ /* 0x000fe400078e020f */
[----:B------:R-:W-:Y:S02]  /*3a50*/  IMAD.MOV.U32 R15, RZ, RZ, R8 ;  /* 0x000000ffff0f7224 */ /* 0x000fe400078e0008 */
[----:B------:R-:W-:-:S02]  /*3a60*/  @P4 VIADD R6, R6, 0x1 ;  /* 0x0000000106064836 */ /* 0x000fc40000000000 */
        /* <DEDUP_REMOVED lines=8> */
[----:B------:R-:W-:-:S03]  /*3af0*/  ISETP.GT.U32.AND P0, PT, R5, R32, PT ;  /* 0x000000200500720c */ /* 0x000fc60003f04070 */
[----:B------:R-:W-:Y:S02]  /*3b00*/  IMAD R23, R10, R15, R23 ;  /* 0x0000000f0a177224 */ /* 0x000fe400078e0217 */
[----:B------:R-:W-:-:S04]  /*3b10*/  IMAD.MOV R15, RZ, RZ, -R30 ;  /* 0x000000ffff0f7224 */ /* 0x000fc800078e0a1e */
[----:B------:R-:W-:-:S05]  /*3b20*/  IMAD R6, R11, R15, R6 ;  /* 0x0000000f0b067224 */ /* 0x000fca00078e0206 */
[----:B------:R-:W-:Y:S02]  /*3b30*/  ISETP.GT.U32.AND P5, PT, R5, R6, PT ;  /* 0x000000060500720c */ /* 0x000fe40003fa4070 */
[----:B------:R-:W-:-:S04]  /*3b40*/  @!P0 IADD3 R32, PT, PT, R32, -R11, RZ ;  /* 0x8000000b20208210 */ /* 0x000fc80007ffe0ff */
[----:B------:R-:W-:Y:S02]  /*3b50*/  ISETP.GE.U32.AND P2, PT, R32, R5, PT ;  /* 0x000000052000720c */ /* 0x000fe40003f46070 */
[----:B------:R-:W-:-:S04]  /*3b60*/  LOP3.LUT R32, R13, R10, RZ, 0x3c, !PT ;  /* 0x0000000a0d207212 */ /* 0x000fc800078e3cff */
[----:B------:R-:W-:Y:S01]  /*3b70*/  ISETP.GE.AND P4, PT, R32, RZ, PT ;  /* 0x000000ff2000720c */ /* 0x000fe20003f86270 */
[----:B------:R-:W-:Y:S02]  /*3b80*/  @!P5 IMAD.IADD R6, R6, 0x1, -R11 ;  /* 0x000000010606d824 */ /* 0x000fe400078e0a0b */
[----:B------:R-:W-:-:S03]  /*3b90*/  @!P0 VIADD R18, R18, 0x1 ;  /* 0x0000000112128836 */ /* 0x000fc60000000000 */
[----:B------:R-:W-:Y:S02]  /*3ba0*/  ISETP.GE.U32.AND P3, PT, R6, R5, PT ;  /* 0x000000050600720c */ /* 0x000fe40003f66070 */
[----:B------:R-:W-:Y:S02]  /*3bb0*/  LOP3.LUT R6, R35, R10, RZ, 0x3c, !PT ;  /* 0x0000000a23067212 */ /* 0x000fe400078e3cff */
[----:B------:R-:W-:Y:S01]  /*3bc0*/  @P2 IADD3 R18, PT, PT, R18, 0x1, RZ ;  /* 0x0000000112122810 */ /* 0x000fe20007ffe0ff */
[----:B------:R-:W-:Y:S01]  /*3bd0*/  IMAD.IADD R23, R23, 0x1, R2 ;  /* 0x0000000117177824 */ /* 0x000fe200078e0202 */
[----:B------:R-:W-:Y:S02]  /*3be0*/  IADD3 R15, PT, PT, R14, R3, RZ ;  /* 0x000000030e0f7210 */ /* 0x000fe40007ffe0ff */
[----:B------:R-:W-:Y:S02]  /*3bf0*/  ISETP.GE.AND P0, PT, R6, RZ, PT ;  /* 0x000000ff0600720c */ /* 0x000fe40003f06270 */
[----:B------:R-:W-:Y:S01]  /*3c00*/  @!P4 IADD3 R18, PT, PT, -R18, RZ, RZ ;  /* 0x000000ff1212c210 */ /* 0x000fe20007ffe1ff */
[----:B------:R-:W-:-:S02]  /*3c10*/  IMAD R23, R15, R0, R23 ;  /* 0x000000000f177224 */ /* 0x000fc400078e0217 */
[----:B------:R-:W-:Y:S01]  /*3c20*/  IMAD.MOV.U32 R14, RZ, RZ, RZ ;  /* 0x000000ffff0e7224 */ /* 0x000fe200078e00ff */
[----:B------:R-:W-:Y:S01]  /*3c30*/  SEL R18, R4, R18, !P1 ;  /* 0x0000001204127207 */ /* 0x000fe20004800000 */
[----:B------:R-:W-:Y:S02]  /*3c40*/  IMAD.MOV.U32 R15, RZ, RZ, R8 ;  /* 0x000000ffff0f7224 */ /* 0x000fe400078e0008 */
[----:B------:R-:W-:Y:S02]  /*3c50*/  @!P5 VIADD R30, R30, 0x1 ;  /* 0x000000011e1ed836 */ /* 0x000fe40000000000 */
[----:B------:R-:W-:Y:S01]  /*3c60*/  IMAD.HI.U32 R6, R8, R7, R14 ;  /* 0x0000000708067227 */ /* 0x000fe200078e000e */
[----:B------:R-:W-:-:S03]  /*3c70*/  IADD3 R14, PT, PT, -R18, RZ, RZ ;  /* 0x000000ff120e7210 */ /* 0x000fc60007ffe1ff */
[----:B------:R-:W-:Y:S02]  /*3c80*/  @P3 VIADD R30, R30, 0x1 ;  /* 0x000000011e1e3836 */ /* 0x000fe40000000000 */
[----:B------:R-:W-:Y:S02]  /*3c90*/  VIADD R37, R37, 0xf00 ;  /* 0x00000f0025257836 */ /* 0x000fe40000000000 */
[----:B------:R-:W-:Y:S02]  /*3ca0*/  @!P0 IMAD.MOV R30, RZ, RZ, -R30 ;  /* 0x000000ffff1e8224 */ /* 0x000fe400078e0a1e */
[----:B------:R-:W-:Y:S01]  /*3cb0*/  IMAD R13, R10, R14, R13 ;  /* 0x0000000e0a0d7224 */ /* 0x000fe200078e020d */
[----:B------:R-:W-:Y:S02]  /*3cc0*/  IADD3 R15, PT, PT, R18, R3, RZ ;  /* 0x00000003120f7210 */ /* 0x000fe40007ffe0ff */
[----:B------:R-:W-:Y:S01]  /*3cd0*/  IABS R14, R37 ;  /* 0x00000025000e7213 */ /* 0x000fe20000000000 */
[----:B------:R-:W-:Y:S01]  /*3ce0*/  IMAD.IADD R13, R13, 0x1, R2 ;  /* 0x000000010d0d7824 */ /* 0x000fe200078e0202 */
[----:B------:R-:W-:-:S03]  /*3cf0*/  SEL R30, R4, R30, !P1 ;  /* 0x0000001e041e7207 */ /* 0x000fc60004800000 */
[----:B------:R-:W-:Y:S02]  /*3d00*/  IMAD R36, R15, R0, R13 ;  /* 0x000000000f247224 */ /* 0x000fe400078e020d */
[----:B------:R-:W-:Y:S02]  /*3d10*/  IMAD.MOV R13, RZ, RZ, -R30 ;  /* 0x000000ffff0d7224 */ /* 0x000fe400078e0a1e */
[----:B------:R-:W-:-:S04]  /*3d20*/  IMAD.HI.U32 R18, R6, R14, RZ ;  /* 0x0000000e06127227 */ /* 0x000fc800078e00ff */
[----:B------:R-:W-:Y:S01]  /*3d30*/  IMAD R35, R10, R13, R35 ;  /* 0x0000000d0a237224 */ /* 0x000fe200078e0223 */
[----:B------:R-:W-:-:S05]  /*3d40*/  IADD3 R13, PT, PT, -R18, RZ, RZ ;  /* 0x000000ff120d7210 */ /* 0x000fca0007ffe1ff */
[----:B------:R-:W-:-:S05]  /*3d50*/  IMAD R14, R11, R13, R14 ;  /* 0x0000000d0b0e7224 */ /* 0x000fca00078e020e */
[----:B------:R-:W-:-:S13]  /*3d60*/  ISETP.GT.U32.AND P2, PT, R5, R14, PT ;  /* 0x0000000e0500720c */ /* 0x000fda0003f44070 */
[----:B------:R-:W-:-:S04]  /*3d70*/  @!P2 IADD3 R14, PT, PT, R14, -R11, RZ ;  /* 0x8000000b0e0ea210 */ /* 0x000fc80007ffe0ff */
[----:B------:R-:W-:Y:S01]  /*3d80*/  ISETP.GE.U32.AND P0, PT, R14, R5, PT ;  /* 0x000000050e00720c */ /* 0x000fe20003f06070 */
[----:B------:R-:W-:Y:S01]  /*3d90*/  IMAD.WIDE R14, R28, 0x4, R16 ;  /* 0x000000041c0e7825 */ /* 0x000fe200078e0210 */
[----:B------:R-:W-:-:S03]  /*3da0*/  LOP3.LUT R28, R37, R10, RZ, 0x3c, !PT ;  /* 0x0000000a251c7212 */ /* 0x000fc600078e3cff */
[----:B------:R-:W-:Y:S01]  /*3db0*/  @!P2 VIADD R18, R18, 0x1 ;  /* 0x000000011212a836 */ /* 0x000fe20000000000 */
[----:B------:R-:W-:Y:S01]  /*3dc0*/  ISETP.GE.AND P3, PT, R28, RZ, PT ;  /* 0x000000ff1c00720c */ /* 0x000fe20003f66270 */
[----:B------:R-:W-:Y:S02]  /*3dd0*/  IMAD.IADD R13, R30, 0x1, R3 ;  /* 0x000000011e0d7824 */ /* 0x000fe400078e0203 */
[----:B------:R-:W-:Y:S02]  /*3de0*/  IMAD.IADD R35, R35, 0x1, R2 ;  /* 0x0000000123237824 */ /* 0x000fe400078e0202 */
[----:B------:R-:W-:-:S04]  /*3df0*/  IMAD.WIDE R30, R31, 0x4, R16 ;  /* 0x000000041f1e7825 */ /* 0x000fc800078e0210 */
[----:B------:R-:W-:Y:S02]  /*3e00*/  @P0 VIADD R18, R18, 0x1 ;  /* 0x0000000112120836 */ /* 0x000fe40000000000 */
[----:B------:R-:W-:Y:S02]  /*3e10*/  IMAD R35, R13, R0, R35 ;  /* 0x000000000d237224 */ /* 0x000fe400078e0223 */
[----:B------:R-:W2:Y:S01]  /*3e20*/  LDG.E R13, desc[UR6][R30.64] ;  /* 0x000000061e0d7981 */ /* 0x000ea2000c1e1900 */
[----:B------:R-:W-:Y:S01]  /*3e30*/  MOV R34, R18 ;  /* 0x0000001200227202 */ /* 0x000fe20000000f00 */
[----:B------:R-:W-:-:S04]  /*3e40*/  IMAD.WIDE R32, R33, 0x4, R16 ;  /* 0x0000000421207825 */ /* 0x000fc800078e0210 */
[----:B------:R-:W-:Y:S02]  /*3e50*/  IMAD.WIDE R18, R19, 0x4, R16 ;  /* 0x0000000413127825 */ /* 0x000fe400078e0210 */
[----:B------:R-:W2:Y:S04]  /*3e60*/  LDG.E R32, desc[UR6][R32.64] ;  /* 0x0000000620207981 */ /* 0x000ea8000c1e1900 */
[----:B------:R0:W3:Y:S01]  /*3e70*/  LDG.E R31, desc[UR6][R14.64] ;  /* 0x000000060e1f7981 */ /* 0x0000e2000c1e1900 */
[----:B------:R-:W-:-:S03]  /*3e80*/  @!P3 IMAD.MOV R34, RZ, RZ, -R34 ;  /* 0x000000ffff22b224 */ /* 0x000fc600078e0a22 */
[----:B------:R1:W4:Y:S01]  /*3e90*/  LDG.E R33, desc[UR6][R18.64] ;  /* 0x0000000612217981 */ /* 0x000322000c1e1900 */
[----:B0-----:R-:W-:-:S05]  /*3ea0*/  IMAD.WIDE R14, R24, 0x4, R16 ;  /* 0x00000004180e7825 */ /* 0x001fca00078e0210 */
[----:B------:R0:W3:Y:S01]  /*3eb0*/  LDG.E R30, desc[UR6][R14.64] ;  /* 0x000000060e1e7981 */ /* 0x0000e2000c1e1900 */
[----:B-1----:R-:W-:Y:S01]  /*3ec0*/  SEL R18, R4, R34, !P1 ;  /* 0x0000002204127207 */ /* 0x002fe20004800000 */
[----:B------:R-:W-:-:S04]  /*3ed0*/  IMAD.WIDE R28, R29, 0x4, R16 ;  /* 0x000000041d1c7825 */ /* 0x000fc800078e0210 */
[--C-:B0-----:R-:W-:Y:S01]  /*3ee0*/  IMAD.WIDE R14, R26, 0x4, R16.reuse ;  /* 0x000000041a0e7825 */ /* 0x101fe200078e0210 */
[----:B------:R-:W4:Y:S04]  /*3ef0*/  LDG.E R24, desc[UR6][R28.64] ;  /* 0x000000061c187981 */ /* 0x000f28000c1e1900 */
[----:B------:R0:W5:Y:S01]  /*3f00*/  LDG.E R34, desc[UR6][R14.64] ;  /* 0x000000060e227981 */ /* 0x000162000c1e1900 */
[----:B------:R-:W-:Y:S01]  /*3f10*/  IMAD.WIDE R26, R27, 0x4, R16 ;  /* 0x000000041b1a7825 */ /* 0x000fe200078e0210 */
[----:B------:R-:W-:-:S03]  /*3f20*/  IADD3 R19, PT, PT, R18, R3, RZ ;  /* 0x0000000312137210 */ /* 0x000fc60007ffe0ff */
[----:B0-----:R-:W-:-:S04]  /*3f30*/  IMAD.MOV R15, RZ, RZ, -R18 ;  /* 0x000000ffff0f7224 */ /* 0x001fc800078e0a12 */
[----:B------:R-:W-:Y:S02]  /*3f40*/  IMAD R15, R10, R15, R37 ;  /* 0x0000000f0a0f7224 */ /* 0x000fe400078e0225 */
[----:B------:R-:W-:Y:S01]  /*3f50*/  IMAD.WIDE R28, R22, 0x4, R16 ;  /* 0x00000004161c7825 */ /* 0x000fe200078e0210 */
[----:B------:R0:W5:Y:S03]  /*3f60*/  LDG.E R37, desc[UR6][R26.64] ;  /* 0x000000061a257981 */ /* 0x000166000c1e1900 */
[----:B------:R-:W-:Y:S02]  /*3f70*/  IMAD.IADD R15, R15, 0x1, R2 ;  /* 0x000000010f0f7824 */ /* 0x000fe400078e0202 */
[----:B------:R-:W-:Y:S01]  /*3f80*/  IMAD.WIDE R22, R23, 0x4, R16 ;  /* 0x0000000417167825 */ /* 0x000fe200078e0210 */
[----:B------:R-:W5:Y:S03]  /*3f90*/  LDG.E R28, desc[UR6][R28.64] ;  /* 0x000000061c1c7981 */ /* 0x000f66000c1e1900 */
[----:B0-----:R-:W-:-:S02]  /*3fa0*/  IMAD R27, R19, R0, R15 ;  /* 0x00000000131b7224 */ /* 0x001fc400078e020f */
[----:B------:R-:W5:Y:S01]  /*3fb0*/  LDG.E R23, desc[UR6][R22.64] ;  /* 0x0000000616177981 */ /* 0x000f62000c1e1900 */
[----:B------:R-:W-:-:S04]  /*3fc0*/  IMAD.WIDE R14, R36, 0x4, R16 ;  /* 0x00000004240e7825 */ /* 0x000fc800078e0210 */
[--C-:B------:R-:W-:Y:S02]  /*3fd0*/  IMAD.WIDE R18, R35, 0x4, R16.reuse ;  /* 0x0000000423127825 */ /* 0x100fe400078e0210 */
[----:B------:R-:W5:Y:S02]  /*3fe0*/  LDG.E R14, desc[UR6][R14.64] ;  /* 0x000000060e0e7981 */ /* 0x000f64000c1e1900 */
[----:B------:R-:W-:Y:S02]  /*3ff0*/  IMAD.WIDE R26, R27, 0x4, R16 ;  /* 0x000000041b1a7825 */ /* 0x000fe400078e0210 */
[----:B------:R0:W5:Y:S04]  /*4000*/  LDG.E R35, desc[UR6][R18.64] ;  /* 0x0000000612237981 */ /* 0x000168000c1e1900 */
[----:B------:R-:W5:Y:S01]  /*4010*/  LDG.E R26, desc[UR6][R26.64] ;  /* 0x000000061a1a7981 */ /* 0x000f62000c1e1900 */
[----:B0-----:R-:W0:Y:S02]  /*4020*/  LDC R19, c[0x0][0x3c4] ;  /* 0x0000f100ff137b82 */ /* 0x001e240000000800 */
[----:B0-----:R-:W-:-:S05]  /*4030*/  IMAD.SHL.U32 R22, R19, 0x1000, RZ ;  /* 0x0000100013167824 */ /* 0x001fca00078e00ff */
[----:B------:R-:W-:Y:S02]  /*4040*/  ISETP.GE.U32.AND P0, PT, R21, R22, PT ;  /* 0x000000161500720c */ /* 0x000fe40003f06070 */
[----:B--2---:R-:W-:-:S04]  /*4050*/  IADD3 R12, PT, PT, R32, R13, R12 ;  /* 0x0000000d200c7210 */ /* 0x004fc80007ffe00c */
[----:B---3--:R-:W-:-:S04]  /*4060*/  IADD3 R12, PT, PT, R30, R31, R12 ;  /* 0x0000001f1e0c7210 */ /* 0x008fc80007ffe00c */
[----:B----4-:R-:W-:-:S04]  /*4070*/  IADD3 R12, PT, PT, R33, R24, R12 ;  /* 0x00000018210c7210 */ /* 0x010fc80007ffe00c */
[----:B-----5:R-:W-:-:S04]  /*4080*/  IADD3 R12, PT, PT, R37, R34, R12 ;  /* 0x00000022250c7210 */ /* 0x020fc80007ffe00c */
[----:B------:R-:W-:-:S04]  /*4090*/  IADD3 R12, PT, PT, R23, R28, R12 ;  /* 0x0000001c170c7210 */ /* 0x000fc80007ffe00c */
[----:B------:R-:W-:-:S04]  /*40a0*/  IADD3 R35, PT, PT, R35, R14, R12 ;  /* 0x0000000e23237210 */ /* 0x000fc80007ffe00c */
[----:B------:R-:W-:Y:S01]  /*40b0*/  IADD3 R21, PT, PT, R26, R35, RZ ;  /* 0x000000231a157210 */ /* 0x000fe20007ffe0ff */
[----:B------:R-:W-:Y:S06]  /*40c0*/  @!P0 BRA `(.L_x_188) ;  /* 0x0000003000a08947 */ /* 0x000fec0003800000 */
[----:B------:R-:W-:Y:S01]  /*40d0*/  IMAD R14, R9, 0x1000, R22 ;  /* 0x00001000090e7824 */ /* 0x000fe200078e0216 */
[----:B------:R-:W-:Y:S01]  /*40e0*/  IADD3 R12, PT, PT, R22, UR5, R20 ;  /* 0x00000005160c7c10 */ /* 0x000fe2000fffe014 */
[----:B------:R-:W-:Y:S01]  /*40f0*/  VIADD R15, R25, 0xfffff000 ;  /* 0xfffff000190f7836 */ /* 0x000fe20000000000 */
[----:B------:R-:W-:Y:S01]  /*4100*/  LOP3.LUT R13, RZ, R20, RZ, 0x33, !PT ;  /* 0x00000014ff0d7212 */ /* 0x000fe200078e33ff */
[----:B------:R-:W-:Y:S01]  /*4110*/  UMOV UR4, URZ ;  /* 0x000000ff00047c82 */ /* 0x000fe20008000000 */
[----:B------:R-:W-:Y:S02]  /*4120*/  LEA R12, R9, R12, 0xc ;  /* 0x0000000c090c7211 */ /* 0x000fe400078e60ff */
[----:B------:R-:W-:Y:S02]  /*4130*/  ISETP.GT.U32.AND P0, PT, R14, R15, PT ;  /* 0x0000000f0e00720c */ /* 0x000fe40003f04070 */
[----:B------:R-:W-:Y:S01]  /*4140*/  IADD3 R18, PT, PT, -R22, R25, R13 ;  /* 0x0000001916127210 */ /* 0x000fe20007ffe10d */
[----:B------:R-:W-:-:S04]  /*4150*/  VIADD R13, R12, 0x400 ;  /* 0x000004000c0d7836 */ /* 0x000fc80000000000 */
[----:B------:R-:W-:-:S06]  /*4160*/  IMAD R12, R9, -0x1000, R18 ;  /* 0xfffff000090c7824 */ /* 0x000fcc00078e0212 */
[----:B------:R-:W-:Y:S05]  /*4170*/  @P0 BRA `(.L_x_189) ;  /* 0x0000001800200947 */ /* 0x000fea0003800000 */
[----:B------:R-:W0:Y:S01]  /*4180*/  LDC.64 R18, c[0x0][0x3c0] ;  /* 0x0000f000ff127b82 */ /* 0x000e220000000a00 */
[----:B------:R-:W-:Y:S01]  /*4190*/  VIADD R27, R20, UR5 ;  /* 0x00000005141b7c36 */ /* 0x000fe20008000000 */
[----:B------:R-:W-:Y:S01]  /*41a0*/  IADD3 R15, PT, PT, R25, -0x1000, RZ ;  /* 0xfffff000190f7810 */ /* 0x000fe20007ffe0ff */
[----:B------:R-:W1:Y:S01]  /*41b0*/  LDCU UR8, c[0x0][0x390] ;  /* 0x00007200ff0877ac */ /* 0x000e620008000800 */
[----:B------:R-:W2:Y:S01]  /*41c0*/  LDCU UR9, c[0x0][0x384] ;  /* 0x00007080ff0977ac */ /* 0x000ea20008000800 */
[----:B------:R-:W3:Y:S01]  /*41d0*/  LDCU.64 UR12, c[0x0][0x398] ;  /* 0x00007300ff0c77ac */ /* 0x000ee20008000a00 */
[----:B------:R-:W4:Y:S01]  /*41e0*/  LDCU.64 UR10, c[0x0][0x388] ;  /* 0x00007100ff0a77ac */ /* 0x000f220008000a00 */
[----:B------:R-:W-:Y:S02]  /*41f0*/  NOP ;  /* 0x0000000000007918 */ /* 0x000fe40000000000 */
.L_x_190:
[----:B-1----:R-:W-:Y:S02]  /*4200*/  IMAD.U32 R10, RZ, RZ, UR8 ;  /* 0x00000008ff0a7e24 */ /* 0x002fe4000f8e00ff */
[----:B------:R-:W-:-:S03]  /*4210*/  IMAD.IADD R35, R27, 0x1, R14 ;  /* 0x000000011b237824 */ /* 0x000fc600078e020e */
[-C--:B------:R-:W-:Y:S01]  /*4220*/  IABS R11, R10.reuse ;  /* 0x0000000a000b7213 */ /* 0x080fe20000000000 */
[C---:B------:R-:W-:Y:S01]  /*4230*/  VIADD R25, R35.reuse, 0x100 ;  /* 0x0000010023197836 */ /* 0x040fe20000000000 */
[----:B------:R-:W-:Y:S01]  /*4240*/  IABS R4, R35 ;  /* 0x0000002300047213 */ /* 0x000fe20000000000 */
[C---:B------:R-:W-:Y:S01]  /*4250*/  VIADD R33, R35.reuse, 0x200 ;  /* 0x0000020023217836 */ /* 0x040fe20000000000 */
[----:B------:R-:W1:Y:S01]  /*4260*/  I2F.RP R3, R11 ;  /* 0x0000000b00037306 */ /* 0x000e620000209400 */
[C---:B------:R-:W-:Y:S01]  /*4270*/  LOP3.LUT R17, R35.reuse, R10, RZ, 0x3c, !PT ;  /* 0x0000000a23117212 */ /* 0x040fe200078e3cff */
[----:B------:R-:W-:Y:S01]  /*4280*/  VIADD R23, R35, 0x300 ;  /* 0x0000030023177836 */ /* 0x000fe20000000000 */
[----:B------:R-:W-:Y:S01]  /*4290*/  IABS R16, R25 ;  /* 0x0000001900107213 */ /* 0x000fe20000000000 */
[----:B------:R-:W-:Y:S01]  /*42a0*/  IMAD.HI.U32 R0, R6, R4, RZ ;  /* 0x0000000406007227 */ /* 0x000fe200078e00ff */
[----:B------:R-:W-:Y:S02]  /*42b0*/  ISETP.GE.AND P0, PT, R17, RZ, PT ;  /* 0x000000ff1100720c */ /* 0x000fe40003f06270 */
[----:B------:R-:W-:Y:S01]  /*42c0*/  IADD3 R31, PT, PT, R35, 0x500, RZ ;  /* 0x00000500231f7810 */ /* 0x000fe20007ffe0ff */
[----:B------:R-:W-:-:S02]  /*42d0*/  IMAD.MOV R2, RZ, RZ, -R0 ;  /* 0x000000ffff027224 */ /* 0x000fc400078e0a00 */
[----:B------:R-:W-:Y:S01]  /*42e0*/  VIADD R29, R35, 0x400 ;  /* 0x00000400231d7836 */ /* 0x000fe20000000000 */
[----:B------:R-:W-:Y:S01]  /*42f0*/  IABS R28, R31 ;  /* 0x0000001f001c7213 */ /* 0x000fe20000000000 */
[----:B------:R-:W-:Y:S01]  /*4300*/  IMAD R4, R11, R2, R4 ;  /* 0x000000020b047224 */ /* 0x000fe200078e0204 */
[----:B------:R-:W-:Y:S01]  /*4310*/  LOP3.LUT R30, R31, R10, RZ, 0x3c, !PT ;  /* 0x0000000a1f1e7212 */ /* 0x000fe200078e3cff */
[----:B------:R-:W-:Y:S01]  /*4320*/  IMAD.MOV.U32 R2, RZ, RZ, RZ ;  /* 0x000000ffff027224 */ /* 0x000fe200078e00ff */
[----:B-1----:R-:W1:Y:S01]  /*4330*/  MUFU.RCP R3, R3 ;  /* 0x0000000300037308 */ /* 0x002e620000001000 */
[----:B------:R-:W-:Y:S02]  /*4340*/  IABS R26, R29 ;  /* 0x0000001d001a7213 */ /* 0x000fe40000000000 */
[----:B------:R-:W-:-:S13]  /*4350*/  ISETP.GT.U32.AND P5, PT, R5, R4, PT ;  /* 0x000000040500720c */ /* 0x000fda0003fa4070 */
[----:B------:R-:W-:Y:S01]  /*4360*/  @!P5 IADD3 R4, PT, PT, R4, -R11, RZ ;  /* 0x8000000b0404d210 */ /* 0x000fe20007ffe0ff */
[----:B------:R-:W-:Y:S01]  /*4370*/  @!P5 VIADD R0, R0, 0x1 ;  /* 0x000000010000d836 */ /* 0x000fe20000000000 */
[----:B-1----:R-:W-:Y:S02]  /*4380*/  IADD3 R8, PT, PT, R3, 0xffffffe, RZ ;  /* 0x0ffffffe03087810 */ /* 0x002fe40007ffe0ff */
[----:B------:R-:W-:Y:S02]  /*4390*/  ISETP.GE.U32.AND P6, PT, R4, R5, PT ;  /* 0x000000050400720c */ /* 0x000fe40003fc6070 */
[----:B------:R-:W-:Y:S02]  /*43a0*/  MOV R5, R11 ;  /* 0x0000000b00057202 */ /* 0x000fe40000000f00 */
[----:B------:R-:W1:Y:S09]  /*43b0*/  F2I.FTZ.U32.TRUNC.NTZ R8, R8 ;  /* 0x0000000800087305 */ /* 0x000e72000021f000 */
[----:B------:R-:W-:-:S04]  /*43c0*/  @P6 VIADD R0, R0, 0x1 ;  /* 0x0000000100006836 */ /* 0x000fc80000000000 */
[----:B------:R-:W-:Y:S02]  /*43d0*/  @!P0 IMAD.MOV R0, RZ, RZ, -R0 ;  /* 0x000000ffff008224 */ /* 0x000fe400078e0a00 */
[----:B-1----:R-:W-:Y:S01]  /*43e0*/  IMAD R7, R8, R11, RZ ;  /* 0x0000000b08077224 */ /* 0x002fe200078e02ff */
[----:B------:R-:W-:-:S04]  /*43f0*/  MOV R3, R8 ;  /* 0x0000000800037202 */ /* 0x000fc80000000f00 */
[----:B------:R-:W-:-:S05]  /*4400*/  IADD3 R7, PT, PT, -R7, RZ, RZ ;  /* 0x000000ff07077210 */ /* 0x000fca0007ffe1ff */
[----:B------:R-:W-:Y:S01]  /*4410*/  IMAD.HI.U32 R6, R8, R7, R2 ;  /* 0x0000000708067227 */ /* 0x000fe200078e0002 */
[----:B------:R-:W-:-:S03]  /*4420*/  IABS R3, R33 ;  /* 0x0000002100037213 */ /* 0x000fc60000000000 */
[----:B------:R-:W-:Y:S02]  /*4430*/  IMAD.MOV.U32 R2, RZ, RZ, R16 ;  /* 0x000000ffff027224 */ /* 0x000fe400078e0010 */
[----:B------:R-:W-:Y:S02]  /*4440*/  IMAD.MOV.U32 R16, RZ, RZ, R3 ;  /* 0x000000ffff107224 */ /* 0x000fe400078e0003 */
[----:B------:R-:W-:-:S04]  /*4450*/  IMAD.HI.U32 R37, R6, R2, RZ ;  /* 0x0000000206257227 */ /* 0x000fc800078e00ff */
[----:B------:R-:W-:Y:S02]  /*4460*/  IMAD.MOV R3, RZ, RZ, -R37 ;  /* 0x000000ffff037224 */ /* 0x000fe400078e0a25 */
[----:B------:R-:W-:-:S04]  /*4470*/  IMAD.HI.U32 R22, R6, R16, RZ ;  /* 0x0000001006167227 */ /* 0x000fc800078e00ff */
[----:B------:R-:W-:Y:S01]  /*4480*/  IMAD R2, R11, R3, R2 ;  /* 0x000000030b027224 */ /* 0x000fe200078e0202 */
[----:B------:R-:W-:Y:S01]  /*4490*/  IABS R3, R23 ;  /* 0x0000001700037213 */ /* 0x000fe20000000000 */
[----:B------:R-:W-:-:S03]  /*44a0*/  IMAD.MOV R17, RZ, RZ, -R22 ;  /* 0x000000ffff117224 */ /* 0x000fc600078e0a16 */
[----:B------:R-:W-:Y:S01]  /*44b0*/  ISETP.GT.U32.AND P3, PT, R5, R2, PT ;  /* 0x000000020500720c */ /* 0x000fe20003f64070 */
[----:B------:R-:W-:Y:S01]  /*44c0*/  IMAD R4, R11, R17, R16 ;  /* 0x000000110b047224 */ /* 0x000fe200078e0210 */
[-C--:B------:R-:W-:Y:S01]  /*44d0*/  LOP3.LUT R17, R33, R10.reuse, RZ, 0x3c, !PT ;  /* 0x0000000a21117212 */ /* 0x080fe200078e3cff */
[C---:B------:R-:W-:Y:S01]  /*44e0*/  IMAD.HI.U32 R20, R6.reuse, R3, RZ ;  /* 0x0000000306147227 */ /* 0x040fe200078e00ff */
[----:B------:R-:W-:Y:S02]  /*44f0*/  LOP3.LUT R16, R25, R10, RZ, 0x3c, !PT ;  /* 0x0000000a19107212 */ /* 0x000fe400078e3cff */
[----:B------:R-:W-:Y:S02]  /*4500*/  ISETP.GT.U32.AND P4, PT, R5, R4, PT ;  /* 0x000000040500720c */ /* 0x000fe40003f84070 */
[----:B------:R-:W-:Y:S01]  /*4510*/  ISETP.GE.AND P2, PT, R17, RZ, PT ;  /* 0x000000ff1100720c */ /* 0x000fe20003f46270 */
[----:B------:R-:W-:Y:S01]  /*4520*/  IMAD.HI.U32 R17, R6, R26, RZ ;  /* 0x0000001a06117227 */ /* 0x000fe200078e00ff */
[----:B------:R-:W-:-:S02]  /*4530*/  IADD3 R24, PT, PT, -R20, RZ, RZ ;  /* 0x000000ff14187210 */ /* 0x000fc40007ffe1ff */
[----:B------:R-:W-:Y:S01]  /*4540*/  ISETP.GE.AND P1, PT, R16, RZ, PT ;  /* 0x000000ff1000720c */ /* 0x000fe20003f26270 */
[----:B------:R-:W-:Y:S02]  /*4550*/  @!P3 IMAD.IADD R2, R2, 0x1, -R11 ;  /* 0x000000010202b824 */ /* 0x000fe400078e0a0b */
[----:B------:R-:W-:-:S03]  /*4560*/  IMAD.HI.U32 R16, R6, R28, RZ ;  /* 0x0000001c06107227 */ /* 0x000fc600078e00ff */
[-C--:B------:R-:W-:Y:S01]  /*4570*/  ISETP.GE.U32.AND P5, PT, R2, R5.reuse, PT ;  /* 0x000000050200720c */ /* 0x080fe20003fa6070 */
[----:B------:R-:W-:Y:S01]  /*4580*/  IMAD R2, R11, R24, R3 ;  /* 0x000000180b027224 */ /* 0x000fe200078e0203 */
[----:B------:R-:W-:Y:S01]  /*4590*/  IADD3 R24, PT, PT, -R17, RZ, RZ ;  /* 0x000000ff11187210 */ /* 0x000fe20007ffe1ff */
[----:B------:R-:W-:Y:S01]  /*45a0*/  @!P4 IMAD.IADD R4, R4, 0x1, -R11 ;  /* 0x000000010404c824 */ /* 0x000fe200078e0a0b */
[----:B------:R-:W-:Y:S01]  /*45b0*/  @!P4 IADD3 R22, PT, PT, R22, 0x1, RZ ;  /* 0x000000011616c810 */ /* 0x000fe20007ffe0ff */
[----:B------:R-:W-:Y:S02]  /*45c0*/  IMAD.MOV R3, RZ, RZ, -R16 ;  /* 0x000000ffff037224 */ /* 0x000fe400078e0a10 */
[----:B------:R-:W-:Y:S01]  /*45d0*/  IMAD R24, R11, R24, R26 ;  /* 0x000000180b187224 */ /* 0x000fe200078e021a */
[----:B------:R-:W-:Y:S01]  /*45e0*/  ISETP.GE.U32.AND P6, PT, R4, R5, PT ;  /* 0x000000050400720c */ /* 0x000fe20003fc6070 */
[----:B------:R-:W-:Y:S01]  /*45f0*/  @!P3 VIADD R37, R37, 0x1 ;  /* 0x000000012525b836 */ /* 0x000fe20000000000 */
[----:B------:R-:W-:Y:S01]  /*4600*/  ISETP.GT.U32.AND P3, PT, R5, R2, PT ;  /* 0x000000020500720c */ /* 0x000fe20003f64070 */
[----:B------:R-:W-:Y:S01]  /*4610*/  IMAD R26, R11, R3, R28 ;  /* 0x000000030b1a7224 */ /* 0x000fe200078e021c */
[----:B------:R-:W-:Y:S01]  /*4620*/  ISETP.GT.U32.AND P4, PT, R5, R24, PT ;  /* 0x000000180500720c */ /* 0x000fe20003f84070 */
[----:B------:R-:W-:Y:S01]  /*4630*/  @P5 VIADD R37, R37, 0x1 ;  /* 0x0000000125255836 */ /* 0x000fe20000000000 */
[----:B------:R-:W-:-:S02]  /*4640*/  LOP3.LUT R4, RZ, R10, RZ, 0x33, !PT ;  /* 0x0000000aff047212 */ /* 0x000fc400078e33ff */
[----:B------:R-:W-:Y:S01]  /*4650*/  ISETP.GT.U32.AND P5, PT, R5, R26, PT ;  /* 0x0000001a0500720c */ /* 0x000fe20003fa4070 */
[----:B------:R-:W-:Y:S01]  /*4660*/  @!P1 IMAD.MOV R37, RZ, RZ, -R37 ;  /* 0x000000ffff259224 */ /* 0x000fe200078e0a25 */
[----:B------:R-:W-:Y:S02]  /*4670*/  ISETP.NE.AND P1, PT, R10, RZ, PT ;  /* 0x000000ff0a00720c */ /* 0x000fe40003f25270 */
[----:B------:R-:W-:Y:S01]  /*4680*/  LOP3.LUT R3, R23, R10, RZ, 0x3c, !PT ;  /* 0x0000000a17037212 */ /* 0x000fe200078e3cff */
[----:B------:R-:W-:Y:S01]  /*4690*/  @P6 VIADD R22, R22, 0x1 ;  /* 0x0000000116166836 */ /* 0x000fe20000000000 */
[----:B------:R-:W-:Y:S01]  /*46a0*/  SEL R0, R4, R0, !P1 ;  /* 0x0000000004007207 */ /* 0x000fe20004800000 */
[----:B------:R-:W-:Y:S01]  /*46b0*/  @!P3 VIADD R20, R20, 0x1 ;  /* 0x000000011414b836 */ /* 0x000fe20000000000 */
[-C--:B------:R-:W-:Y:S01]  /*46c0*/  @!P3 IADD3 R2, PT, PT, R2, -R11.reuse, RZ ;  /* 0x8000000b0202b210 */ /* 0x080fe20007ffe0ff */
[----:B------:R-:W-:Y:S01]  /*46d0*/  @!P2 IMAD.MOV R22, RZ, RZ, -R22 ;  /* 0x000000ffff16a224 */ /* 0x000fe200078e0a16 */
[----:B------:R-:W-:Y:S01]  /*46e0*/  @!P4 IADD3 R24, PT, PT, R24, -R11, RZ ;  /* 0x8000000b1818c210 */ /* 0x000fe20007ffe0ff */
[----:B------:R-:W-:Y:S01]  /*46f0*/  @!P4 VIADD R17, R17, 0x1 ;  /* 0x000000011111c836 */ /* 0x000fe20000000000 */
[-C--:B------:R-:W-:Y:S01]  /*4700*/  ISETP.GE.U32.AND P0, PT, R2, R5.reuse, PT ;  /* 0x000000050200720c */ /* 0x080fe20003f06070 */
[----:B------:R-:W-:Y:S01]  /*4710*/  @!P5 IMAD.IADD R26, R26, 0x1, -R11 ;  /* 0x000000011a1ad824 */ /* 0x000fe200078e0a0b */
[----:B------:R-:W-:Y:S01]  /*4720*/  ISETP.GE.U32.AND P2, PT, R24, R5, PT ;  /* 0x000000051800720c */ /* 0x000fe20003f46070 */
[----:B------:R-:W-:Y:S01]  /*4730*/  @!P5 VIADD R16, R16, 0x1 ;  /* 0x000000011010d836 */ /* 0x000fe20000000000 */
[----:B------:R-:W-:-:S02]  /*4740*/  IADD3 R24, PT, PT, -R0, RZ, RZ ;  /* 0x000000ff00187210 */ /* 0x000fc40007ffe1ff */
[----:B------:R-:W-:Y:S01]  /*4750*/  ISETP.GE.AND P6, PT, R3, RZ, PT ;  /* 0x000000ff0300720c */ /* 0x000fe20003fc6270 */
[----:B----4-:R-:W-:Y:S01]  /*4760*/  IMAD.U32 R3, RZ, RZ, UR10 ;  /* 0x0000000aff037e24 */ /* 0x010fe2000f8e00ff */
[----:B------:R-:W-:Y:S01]  /*4770*/  ISETP.GE.U32.AND P3, PT, R26, R5, PT ;  /* 0x000000051a00720c */ /* 0x000fe20003f66070 */
[----:B------:R-:W-:Y:S01]  /*4780*/  IMAD R24, R10, R24, R35 ;  /* 0x000000180a187224 */ /* 0x000fe200078e0223 */
[----:B------:R-:W-:Y:S01]  /*4790*/  LOP3.LUT R26, R29, R10, RZ, 0x3c, !PT ;  /* 0x0000000a1d1a7212 */ /* 0x000fe200078e3cff */
[----:B------:R-:W-:Y:S01]  /*47a0*/  IMAD.IADD R28, R0, 0x1, R3 ;  /* 0x00000001001c7824 */ /* 0x000fe200078e0203 */
[----:B------:R-:W-:Y:S01]  /*47b0*/  MOV R2, UR11 ;  /* 0x0000000b00027c02 */ /* 0x000fe20008000f00 */
[----:B------:R-:W-:Y:S01]  /*47c0*/  @P0 VIADD R20, R20, 0x1 ;  /* 0x0000000114140836 */ /* 0x000fe20000000000 */
[----:B------:R-:W-:Y:S01]  /*47d0*/  ISETP.GE.AND P0, PT, R26, RZ, PT ;  /* 0x000000ff1a00720c */ /* 0x000fe20003f06270 */
[----:B--2---:R-:W-:Y:S01]  /*47e0*/  IMAD.U32 R0, RZ, RZ, UR9 ;  /* 0x00000009ff007e24 */ /* 0x004fe2000f8e00ff */
[----:B------:R-:W-:Y:S01]  /*47f0*/  IADD3 R24, PT, PT, R24, R2, RZ ;  /* 0x0000000218187210 */ /* 0x000fe20007ffe0ff */
[----:B------:R-:W-:Y:S01]  /*4800*/  @P2 VIADD R17, R17, 0x1 ;  /* 0x0000000111112836 */ /* 0x000fe20000000000 */
[C---:B------:R-:W-:Y:S01]  /*4810*/  SEL R26, R4.reuse, R37, !P1 ;  /* 0x00000025041a7207 */ /* 0x040fe20004800000 */
[----:B------:R-:W-:Y:S01]  /*4820*/  @!P6 IMAD.MOV R20, RZ, RZ, -R20 ;  /* 0x000000ffff14e224 */ /* 0x000fe200078e0a14 */
[----:B------:R-:W-:Y:S01]  /*4830*/  SEL R22, R4, R22, !P1 ;  /* 0x0000001604167207 */ /* 0x000fe20004800000 */
[----:B------:R-:W-:Y:S01]  /*4840*/  IMAD R24, R28, R0, R24 ;  /* 0x000000001c187224 */ /* 0x000fe200078e0218 */
[----:B------:R-:W-:Y:S01]  /*4850*/  ISETP.GE.AND P6, PT, R30, RZ, PT ;  /* 0x000000ff1e00720c */ /* 0x000fe20003fc6270 */
[----:B------:R-:W-:Y:S01]  /*4860*/  IMAD.MOV R28, RZ, RZ, -R26 ;  /* 0x000000ffff1c7224 */ /* 0x000fe200078e0a1a */
[----:B------:R-:W-:-:S02]  /*4870*/  @P3 IADD3 R16, PT, PT, R16, 0x1, RZ ;  /* 0x0000000110103810 */ /* 0x000fc40007ffe0ff */
[-C--:B------:R-:W-:Y:S01]  /*4880*/  IADD3 R37, PT, PT, R26, R3.reuse, RZ ;  /* 0x000000031a257210 */ /* 0x080fe20007ffe0ff */
[----:B------:R-:W-:Y:S01]  /*4890*/  IMAD R25, R10, R28, R25 ;  /* 0x0000001c0a197224 */ /* 0x000fe200078e0219 */
[----:B------:R-:W-:Y:S02]  /*48a0*/  IADD3 R28, PT, PT, -R22, RZ, RZ ;  /* 0x000000ff161c7210 */ /* 0x000fe40007ffe1ff */
[----:B------:R-:W-:Y:S01]  /*48b0*/  SEL R20, R4, R20, !P1 ;  /* 0x0000001404147207 */ /* 0x000fe20004800000 */
[----:B------:R-:W-:Y:S01]  /*48c0*/  IMAD.IADD R25, R25, 0x1, R2 ;  /* 0x0000000119197824 */ /* 0x000fe200078e0202 */
[----:B------:R-:W-:Y:S01]  /*48d0*/  MOV R30, R16 ;  /* 0x00000010001e7202 */ /* 0x000fe20000000f00 */
[----:B------:R-:W-:Y:S01]  /*48e0*/  IMAD R33, R10, R28, R33 ;  /* 0x0000001c0a217224 */ /* 0x000fe200078e0221 */
[----:B------:R-:W-:Y:S01]  /*48f0*/  IADD3 R22, PT, PT, R22, R3, RZ ;  /* 0x0000000316167210 */ /* 0x000fe20007ffe0ff */
[----:B------:R-:W-:Y:S02]  /*4900*/  IMAD.MOV.U32 R28, RZ, RZ, R17 ;  /* 0x000000ffff1c7224 */ /* 0x000fe400078e0011 */
[----:B------:R-:W-:-:S02]  /*4910*/  IMAD R37, R37, R0, R25 ;  /* 0x0000000025257224 */ /* 0x000fc400078e0219 */
[----:B------:R-:W-:Y:S01]  /*4920*/  IMAD.MOV R25, RZ, RZ, -R20 ;  /* 0x000000ffff197224 */ /* 0x000fe200078e0a14 */
[----:B------:R-:W-:Y:S01]  /*4930*/  @!P0 IADD3 R28, PT, PT, -R28, RZ, RZ ;  /* 0x000000ff1c1c8210 */ /* 0x000fe20007ffe1ff */
[----:B------:R-:W-:Y:S02]  /*4940*/  @!P6 IMAD.MOV R30, RZ, RZ, -R30 ;  /* 0x000000ffff1ee224 */ /* 0x000fe400078e0a1e */
[----:B------:R-:W-:Y:S01]  /*4950*/  IMAD R23, R10, R25, R23 ;  /* 0x000000190a177224 */ /* 0x000fe200078e0217 */
[C---:B------:R-:W-:Y:S01]  /*4960*/  SEL R28, R4.reuse, R28, !P1 ;  /* 0x0000001c041c7207 */ /* 0x040fe20004800000 */
[----:B------:R-:W-:Y:S01]  /*4970*/  IMAD.IADD R33, R33, 0x1, R2 ;  /* 0x0000000121217824 */ /* 0x000fe200078e0202 */
[----:B------:R-:W-:Y:S01]  /*4980*/  SEL R30, R4, R30, !P1 ;  /* 0x0000001e041e7207 */ /* 0x000fe20004800000 */
[----:B---3--:R-:W-:Y:S01]  /*4990*/  IMAD.U32 R16, RZ, RZ, UR12 ;  /* 0x0000000cff107e24 */ /* 0x008fe2000f8e00ff */
[----:B------:R-:W-:Y:S01]  /*49a0*/  IADD3 R23, PT, PT, R23, R2, RZ ;  /* 0x0000000217177210 */ /* 0x000fe20007ffe0ff */
[----:B------:R-:W-:-:S02]  /*49b0*/  IMAD.U32 R17, RZ, RZ, UR13 ;  /* 0x0000000dff117e24 */ /* 0x000fc4000f8e00ff */
[----:B------:R-:W-:Y:S02]  /*49c0*/  IMAD.IADD R32, R20, 0x1, R3 ;  /* 0x0000000114207824 */ /* 0x000fe400078e0203 */
[----:B------:R-:W-:Y:S02]  /*49d0*/  IMAD.MOV R34, RZ, RZ, -R30 ;  /* 0x000000ffff227224 */ /* 0x000fe400078e0a1e */
[----:B------:R-:W-:Y:S02]  /*49e0*/  IMAD.MOV R26, RZ, RZ, -R28 ;  /* 0x000000ffff1a7224 */ /* 0x000fe400078e0a1c */
[----:B------:R-:W-:Y:S02]  /*49f0*/  IMAD R33, R22, R0, R33 ;  /* 0x0000000016217224 */ /* 0x000fe400078e0221 */
[----:B------:R-:W-:-:S04]  /*4a00*/  IMAD.WIDE R24, R24, 0x4, R16 ;  /* 0x0000000418187825 */ /* 0x000fc800078e0210 */
[----:B------:R-:W-:Y:S01]  /*4a10*/  IMAD R32, R32, R0, R23 ;  /* 0x0000000020207224 */ /* 0x000fe200078e0217 */
[----:B------:R1:W2:Y:S01]  /*4a20*/  LDG.E R20, desc[UR6][R24.64] ;  /* 0x0000000618147981 */ /* 0x0002a2000c1e1900 */
[----:B------:R-:W-:-:S04]  /*4a30*/  IMAD.WIDE R22, R37, 0x4, R16 ;  /* 0x0000000425167825 */ /* 0x000fc800078e0210 */
[C---:B------:R-:W-:Y:S02]  /*4a40*/  IMAD R31, R10.reuse, R34, R31 ;  /* 0x000000220a1f7224 */ /* 0x040fe400078e021f */
[----:B------:R-:W-:Y:S01]  /*4a50*/  IMAD R29, R10, R26, R29 ;  /* 0x0000001a0a1d7224 */ /* 0x000fe200078e021d */
[----:B------:R-:W-:Y:S01]  /*4a60*/  IADD3 R37, PT, PT, R28, R3, RZ ;  /* 0x000000031c257210 */ /* 0x000fe20007ffe0ff */
[----:B------:R3:W2:Y:S01]  /*4a70*/  LDG.E R26, desc[UR6][R22.64] ;  /* 0x00000006161a7981 */ /* 0x0006a2000c1e1900 */
[----:B------:R-:W-:Y:S01]  /*4a80*/  IMAD.IADD R36, R30, 0x1, R3 ;  /* 0x000000011e247824 */ /* 0x000fe200078e0203 */
[----:B-1----:R-:W-:Y:S01]  /*4a90*/  IADD3 R24, PT, PT, R31, R2, RZ ;  /* 0x000000021f187210 */ /* 0x002fe20007ffe0ff */
[----:B------:R-:W-:Y:S02]  /*4aa0*/  IMAD.IADD R34, R29, 0x1, R2 ;  /* 0x000000011d227824 */ /* 0x000fe400078e0202 */
[----:B------:R-:W-:-:S04]  /*4ab0*/  IMAD.WIDE R30, R33, 0x4, R16 ;  /* 0x00000004211e7825 */ /* 0x000fc800078e0210 */
[----:B------:R-:W-:Y:S02]  /*4ac0*/  IMAD.WIDE R28, R32, 0x4, R16 ;  /* 0x00000004201c7825 */ /* 0x000fe400078e0210 */
[----:B------:R-:W4:Y:S02]  /*4ad0*/  LDG.E R30, desc[UR6][R30.64] ;  /* 0x000000061e1e7981 */ /* 0x000f24000c1e1900 */
[-C--:B------:R-:W-:Y:S02]  /*4ae0*/  IMAD R25, R37, R0.reuse, R34 ;  /* 0x0000000025197224 */ /* 0x080fe400078e0222 */
[----:B------:R-:W4:Y:S01]  /*4af0*/  LDG.E R29, desc[UR6][R28.64] ;  /* 0x000000061c1d7981 */ /* 0x000f22000c1e1900 */
[----:B------:R-:W-:Y:S02]  /*4b00*/  IMAD R33, R36, R0, R24 ;  /* 0x0000000024217224 */ /* 0x000fe400078e0218 */
[----:B------:R-:W-:-:S04]  /*4b10*/  IMAD.WIDE R24, R25, 0x4, R16 ;  /* 0x0000000419187825 */ /* 0x000fc800078e0210 */
[----:B---3--:R-:W-:Y:S02]  /*4b20*/  IMAD.WIDE R22, R33, 0x4, R16 ;  /* 0x0000000421167825 */ /* 0x008fe400078e0210 */
[----:B------:R1:W3:Y:S04]  /*4b30*/  LDG.E R24, desc[UR6][R24.64] ;  /* 0x0000000618187981 */ /* 0x0002e8000c1e1900 */
[----:B------:R5:W3:Y:S01]  /*4b40*/  LDG.E R23, desc[UR6][R22.64] ;  /* 0x0000000616177981 */ /* 0x000ae2000c1e1900 */
[----:B------:R-:W-:-:S05]  /*4b50*/  VIADD R33, R35, 0x600 ;  /* 0x0000060023217836 */ /* 0x000fca0000000000 */
[----:B------:R-:W-:-:S05]  /*4b60*/  IABS R34, R33 ;  /* 0x0000002100227213 */ /* 0x000fca0000000000 */
[----:B------:R-:W-:-:S04]  /*4b70*/  IMAD.HI.U32 R32, R6, R34, RZ ;  /* 0x0000002206207227 */ /* 0x000fc800078e00ff */
[----:B------:R-:W-:Y:S02]  /*4b80*/  IMAD.MOV R36, RZ, RZ, -R32 ;  /* 0x000000ffff247224 */ /* 0x000fe400078e0a20 */
[----:B-1----:R-:W-:Y:S02]  /*4b90*/  VIADD R25, R35, 0x800 ;  /* 0x0000080023197836 */ /* 0x002fe40000000000 */
[----:B------:R-:W-:Y:S01]  /*4ba0*/  IMAD R34, R11, R36, R34 ;  /* 0x000000240b227224 */ /* 0x000fe200078e0222 */
[----:B------:R-:W-:-:S04]  /*4bb0*/  LOP3.LUT R28, R33, R10, RZ, 0x3c, !PT ;  /* 0x0000000a211c7212 */ /* 0x000fc800078e3cff */
[----:B------:R-:W-:Y:S02]  /*4bc0*/  ISETP.GT.U32.AND P3, PT, R5, R34, PT ;  /* 0x000000220500720c */ /* 0x000fe40003f64070 */
[----:B------:R-:W-:-:S11]  /*4bd0*/  ISETP.GE.AND P5, PT, R28, RZ, PT ;  /* 0x000000ff1c00720c */ /* 0x000fd60003fa6270 */
[----:B------:R-:W-:-:S04]  /*4be0*/  @!P3 IADD3 R34, PT, PT, R34, -R11, RZ ;  /* 0x8000000b2222b210 */ /* 0x000fc80007ffe0ff */
[----:B------:R-:W-:Y:S02]  /*4bf0*/  ISETP.GE.U32.AND P4, PT, R34, R5, PT ;  /* 0x000000052200720c */ /* 0x000fe40003f86070 */
[----:B------:R-:W-:-:S11]  /*4c00*/  @!P3 IADD3 R32, PT, PT, R32, 0x1, RZ ;  /* 0x000000012020b810 */ /* 0x000fd60007ffe0ff */
[----:B------:R-:W-:-:S04]  /*4c10*/  @P4 VIADD R32, R32, 0x1 ;  /* 0x0000000120204836 */ /* 0x000fc80000000000 */
[----:B------:R-:W-:-:S05]  /*4c20*/  @!P5 IMAD.MOV R32, RZ, RZ, -R32 ;  /* 0x000000ffff20d224 */ /* 0x000fca00078e0a20 */
[----:B------:R-:W-:-:S05]  /*4c30*/  SEL R32, R4, R32, !P1 ;  /* 0x0000002004207207 */ /* 0x000fca0004800000 */
[----:B------:R-:W-:Y:S01]  /*4c40*/  IMAD.IADD R37, R32, 0x1, R3 ;  /* 0x0000000120257824 */ /* 0x000fe200078e0203 */
[----:B--2---:R-:W-:Y:S01]  /*4c50*/  IADD3 R20, PT, PT, R26, R20, R21 ;  /* 0x000000141a147210 */ /* 0x004fe20007ffe015 */
[----:B------:R-:W-:-:S05]  /*4c60*/  VIADD R21, R35, 0x700 ;  /* 0x0000070023157836 */ /* 0x000fca0000000000 */
[----:B-----5:R-:W-:Y:S02]  /*4c70*/  IABS R22, R21 ;  /* 0x0000001500167213 */ /* 0x020fe40000000000 */
[----:B----4-:R-:W-:Y:S02]  /*4c80*/  IADD3 R26, PT, PT, R29, R30, R20 ;  /* 0x0000001e1d1a7210 */ /* 0x010fe40007ffe014 */
[----:B------:R-:W-:Y:S02]  /*4c90*/  IABS R20, R25 ;  /* 0x0000001900147213 */ /* 0x000fe40000000000 */
[----:B------:R-:W-:-:S03]  /*4ca0*/  MOV R30, R22 ;  /* 0x00000016001e7202 */ /* 0x000fc60000000f00 */
[----:B------:R-:W-:-:S04]  /*4cb0*/  IMAD.HI.U32 R22, R6, R20, RZ ;  /* 0x0000001406167227 */ /* 0x000fc800078e00ff */
[----:B------:R-:W-:Y:S01]  /*4cc0*/  IMAD.HI.U32 R28, R6, R30, RZ ;  /* 0x0000001e061c7227 */ /* 0x000fe200078e00ff */
[----:B------:R-:W-:Y:S02]  /*4cd0*/  IADD3 R31, PT, PT, -R22, RZ, RZ ;  /* 0x000000ff161f7210 */ /* 0x000fe40007ffe1ff */
[----:B---3--:R-:W-:Y:S01]  /*4ce0*/  IADD3 R26, PT, PT, R23, R24, R26 ;  /* 0x00000018171a7210 */ /* 0x008fe20007ffe01a */
[----:B------:R-:W-:Y:S02]  /*4cf0*/  IMAD.MOV R24, RZ, RZ, -R28 ;  /* 0x000000ffff187224 */ /* 0x000fe400078e0a1c */
[----:B------:R-:W-:Y:S02]  /*4d00*/  VIADD R29, R35, 0x900 ;  /* 0x00000900231d7836 */ /* 0x000fe40000000000 */
[C---:B------:R-:W-:Y:S02]  /*4d10*/  IMAD R30, R11.reuse, R24, R30 ;  /* 0x000000180b1e7224 */ /* 0x040fe400078e021e */
[----:B------:R-:W-:Y:S01]  /*4d20*/  IMAD R20, R11, R31, R20 ;  /* 0x0000001f0b147224 */ /* 0x000fe200078e0214 */
[----:B------:R-:W-:-:S02]  /*4d30*/  IABS R23, R29 ;  /* 0x0000001d00177213 */ /* 0x000fc40000000000 */
[C---:B------:R-:W-:Y:S02]  /*4d40*/  ISETP.GT.U32.AND P6, PT, R5.reuse, R30, PT ;  /* 0x0000001e0500720c */ /* 0x040fe40003fc4070 */
        /* <DEDUP_REMOVED lines=49> */
[----:B------:R-:W-:-:S03]  /*5060*/  IMAD R25, R10, R32, R25 ;  /* 0x000000200a197224 */ /* 0x000fc600078e0219 */
[----:B------:R-:W-:Y:S01]  /*5070*/  IADD3 R32, PT, PT, -R28, RZ, RZ ;  /* 0x000000ff1c207210 */ /* 0x000fe20007ffe1ff */
[----:B------:R-:W-:Y:S02]  /*5080*/  IMAD.IADD R33, R33, 0x1, R2 ;  /* 0x0000000121217824 */ /* 0x000fe400078e0202 */
[----:B------:R-:W-:-:S04]  /*5090*/  IMAD.HI.U32 R24, R6, R31, RZ ;  /* 0x0000001f06187227 */ /* 0x000fc800078e00ff */
[----:B------:R-:W-:Y:S02]  /*50a0*/  IMAD R29, R10, R32, R29 ;  /* 0x000000200a1d7224 */ /* 0x000fe400078e021d */
[----:B------:R-:W-:Y:S01]  /*50b0*/  IMAD R37, R37, R0, R33 ;  /* 0x0000000025257224 */ /* 0x000fe200078e0221 */
[----:B------:R-:W-:Y:S01]  /*50c0*/  LOP3.LUT R33, R23, R10, RZ, 0x3c, !PT ;  /* 0x0000000a17217212 */ /* 0x000fe200078e3cff */
[----:B------:R-:W-:-:S03]  /*50d0*/  IMAD.MOV R32, RZ, RZ, -R24 ;  /* 0x000000ffff207224 */ /* 0x000fc600078e0a18 */
[----:B------:R-:W-:Y:S01]  /*50e0*/  ISETP.GE.AND P4, PT, R33, RZ, PT ;  /* 0x000000ff2100720c */ /* 0x000fe20003f86270 */
[----:B------:R-:W-:Y:S01]  /*50f0*/  IMAD R32, R11, R32, R31 ;  /* 0x000000200b207224 */ /* 0x000fe200078e021f */
[----:B------:R-:W-:Y:S01]  /*5100*/  IADD3 R31, PT, PT, R30, R3, RZ ;  /* 0x000000031e1f7210 */ /* 0x000fe20007ffe0ff */
[----:B------:R-:W-:-:S03]  /*5110*/  @!P3 VIADD R20, R20, 0x1 ;  /* 0x000000011414b836 */ /* 0x000fc60000000000 */
[----:B------:R-:W-:Y:S01]  /*5120*/  ISETP.GT.U32.AND P2, PT, R5, R32, PT ;  /* 0x000000200500720c */ /* 0x000fe20003f44070 */
[----:B------:R-:W-:Y:S01]  /*5130*/  IMAD.IADD R25, R25, 0x1, R2 ;  /* 0x0000000119197824 */ /* 0x000fe200078e0202 */
[----:B------:R-:W-:-:S03]  /*5140*/  @P6 IADD3 R20, PT, PT, R20, 0x1, RZ ;  /* 0x0000000114146810 */ /* 0x000fc60007ffe0ff */
[----:B------:R-:W-:Y:S02]  /*5150*/  IMAD R31, R31, R0, R25 ;  /* 0x000000001f1f7224 */ /* 0x000fe400078e0219 */
[----:B------:R-:W-:Y:S01]  /*5160*/  IMAD.IADD R25, R28, 0x1, R3 ;  /* 0x000000011c197824 */ /* 0x000fe200078e0203 */
[----:B------:R-:W-:Y:S01]  /*5170*/  IADD3 R28, PT, PT, R29, R2, RZ ;  /* 0x000000021d1c7210 */ /* 0x000fe20007ffe0ff */
[----:B------:R-:W-:Y:S01]  /*5180*/  VIADD R29, R35, 0xc00 ;  /* 0x00000c00231d7836 */ /* 0x000fe20000000000 */
[----:B------:R-:W-:-:S03]  /*5190*/  @!P4 IADD3 R20, PT, PT, -R20, RZ, RZ ;  /* 0x000000ff1414c210 */ /* 0x000fc60007ffe1ff */
[----:B------:R-:W-:Y:S01]  /*51a0*/  @!P2 IMAD.IADD R32, R32, 0x1, -R11 ;  /* 0x000000012020a824 */ /* 0x000fe200078e0a0b */
[----:B------:R-:W-:Y:S01]  /*51b0*/  SEL R30, R4, R20, !P1 ;  /* 0x00000014041e7207 */ /* 0x000fe20004800000 */
[----:B------:R-:W-:Y:S01]  /*51c0*/  IMAD R25, R25, R0, R28 ;  /* 0x0000000019197224 */ /* 0x000fe200078e021c */
[----:B------:R-:W-:Y:S02]  /*51d0*/  IABS R28, R29 ;  /* 0x0000001d001c7213 */ /* 0x000fe40000000000 */
        /* <DEDUP_REMOVED lines=8> */
[----:B------:R-:W-:Y:S02]  /*5260*/  ISETP.GT.U32.AND P4, PT, R5, R28, PT ;  /* 0x0000001c0500720c */ /* 0x000fe40003f84070 */
[----:B------:R-:W-:Y:S01]  /*5270*/  @!P2 IADD3 R24, PT, PT, R24, 0x1, RZ ;  /* 0x000000011818a810 */ /* 0x000fe20007ffe0ff */
[----:B------:R-:W-:Y:S01]  /*5280*/  IMAD.IADD R23, R23, 0x1, R2 ;  /* 0x0000000117177824 */ /* 0x000fe200078e0202 */
[----:B------:R-:W-:-:S09]  /*5290*/  IADD3 R33, PT, PT, R30, R3, RZ ;  /* 0x000000031e217210 */ /* 0x000fd20007ffe0ff */
[----:B------:R-:W-:Y:S02]  /*52a0*/  @!P4 IMAD.IADD R28, R28, 0x1, -R11 ;  /* 0x000000011c1cc824 */ /* 0x000fe400078e0a0b */
[----:B------:R-:W-:-:S03]  /*52b0*/  @P0 VIADD R24, R24, 0x1 ;  /* 0x0000000118180836 */ /* 0x000fc60000000000 */
[----:B------:R-:W-:Y:S01]  /*52c0*/  ISETP.GE.U32.AND P2, PT, R28, R5, PT ;  /* 0x000000051c00720c */ /* 0x000fe20003f46070 */
[----:B------:R-:W-:Y:S01]  /*52d0*/  IMAD R33, R33, R0, R23 ;  /* 0x0000000021217224 */ /* 0x000fe200078e0217 */
[----:B------:R-:W-:Y:S01]  /*52e0*/  LOP3.LUT R23, R29, R10, RZ, 0x3c, !PT ;  /* 0x0000000a1d177212 */ /* 0x000fe200078e3cff */
[----:B------:R-:W-:Y:S01]  /*52f0*/  @!P4 VIADD R20, R20, 0x1 ;  /* 0x000000011414c836 */ /* 0x000fe20000000000 */
[----:B------:R-:W-:Y:S02]  /*5300*/  @!P3 IADD3 R24, PT, PT, -R24, RZ, RZ ;  /* 0x000000ff1818b210 */ /* 0x000fe40007ffe1ff */
[----:B------:R-:W-:Y:S02]  /*5310*/  ISETP.GE.AND P0, PT, R23, RZ, PT ;  /* 0x000000ff1700720c */ /* 0x000fe40003f06270 */
[----:B------:R-:W-:-:S05]  /*5320*/  SEL R24, R4, R24, !P1 ;  /* 0x0000001804187207 */ /* 0x000fca0004800000 */
[----:B------:R-:W-:Y:S01]  /*5330*/  @P2 VIADD R20, R20, 0x1 ;  /* 0x0000000114142836 */ /* 0x000fe20000000000 */
[----:B------:R-:W-:Y:S01]  /*5340*/  IADD3 R23, PT, PT, -R24, RZ, RZ ;  /* 0x000000ff18177210 */ /* 0x000fe20007ffe1ff */
[----:B------:R-:W-:-:S03]  /*5350*/  VIADD R28, R35, 0xd00 ;  /* 0x00000d00231c7836 */ /* 0x000fc60000000000 */
[----:B------:R-:W-:Y:S01]  /*5360*/  MOV R30, R20 ;  /* 0x00000014001e7202 */ /* 0x000fe20000000f00 */
[----:B------:R-:W-:Y:S01]  /*5370*/  IMAD R23, R10, R23, R22 ;  /* 0x000000170a177224 */ /* 0x000fe200078e0216 */
[----:B------:R-:W-:Y:S02]  /*5380*/  IABS R32, R28 ;  /* 0x0000001c00207213 */ /* 0x000fe40000000000 */
[----:B------:R-:W-:Y:S01]  /*5390*/  @!P0 IADD3 R30, PT, PT, -R30, RZ, RZ ;  /* 0x000000ff1e1e8210 */ /* 0x000fe20007ffe1ff */
[----:B------:R-:W-:Y:S01]  /*53a0*/  IMAD.IADD R22, R24, 0x1, R3 ;  /* 0x0000000118167824 */ /* 0x000fe200078e0203 */
[----:B------:R-:W-:Y:S02]  /*53b0*/  IADD3 R20, PT, PT, R23, R2, RZ ;  /* 0x0000000217147210 */ /* 0x000fe40007ffe0ff */
[----:B------:R-:W-:Y:S01]  /*53c0*/  SEL R24, R4, R30, !P1 ;  /* 0x0000001e04187207 */ /* 0x000fe20004800000 */
[----:B------:R-:W-:Y:S02]  /*53d0*/  IMAD.MOV.U32 R23, RZ, RZ, R32 ;  /* 0x000000ffff177224 */ /* 0x000fe400078e0020 */
[----:B------:R-:W-:Y:S01]  /*53e0*/  IMAD R22, R22, R0, R20 ;  /* 0x0000000016167224 */ /* 0x000fe200078e0214 */
[----:B------:R-:W-:Y:S01]  /*53f0*/  IADD3 R30, PT, PT, -R24, RZ, RZ ;  /* 0x000000ff181e7210 */ /* 0x000fe20007ffe1ff */
        /* <DEDUP_REMOVED lines=9> */
[----:B------:R-:W-:-:S10]  /*5490*/  @!P2 VIADD R20, R20, 0x1 ;  /* 0x000000011414a836 */ /* 0x000fd40000000000 */
[----:B------:R-:W-:Y:S01]  /*54a0*/  @P0 IADD3 R20, PT, PT, R20, 0x1, RZ ;  /* 0x0000000114140810 */ /* 0x000fe20007ffe0ff */
[----:B------:R-:W-:-:S04]  /*54b0*/  IMAD.IADD R23, R24, 0x1, R3 ;  /* 0x0000000118177824 */ /* 0x000fc800078e0203 */
[----:B------:R-:W-:-:S05]  /*54c0*/  @!P3 IMAD.MOV R20, RZ, RZ, -R20 ;  /* 0x000000ffff14b224 */ /* 0x000fca00078e0a14 */
[----:B------:R-:W-:-:S04]  /*54d0*/  SEL R24, R4, R20, !P1 ;  /* 0x0000001404187207 */ /* 0x000fc80004800000 */
[----:B------:R-:W-:Y:S01]  /*54e0*/  IADD3 R32, PT, PT, -R24, RZ, RZ ;  /* 0x000000ff18207210 */ /* 0x000fe20007ffe1ff */
[----:B------:R-:W-:Y:S01]  /*54f0*/  IMAD.WIDE R20, R21, 0x4, R16 ;  /* 0x0000000415147825 */ /* 0x000fe200078e0210 */
[----:B------:R-:W-:-:S03]  /*5500*/  IADD3 R29, PT, PT, R29, R2, RZ ;  /* 0x000000021d1d7210 */ /* 0x000fc60007ffe0ff */
[----:B------:R-:W-:Y:S02]  /*5510*/  IMAD R32, R10, R32, R28 ;  /* 0x000000200a207224 */ /* 0x000fe400078e021c */
[--C-:B------:R-:W-:Y:S01]  /*5520*/  IMAD.WIDE R36, R37, 0x4, R16.reuse ;  /* 0x0000000425247825 */ /* 0x100fe200078e0210 */
[----:B------:R1:W2:Y:S02]  /*5530*/  LDG.E R28, desc[UR6][R20.64] ;  /* 0x00000006141c7981 */ /* 0x0002a4000c1e1900 */
[----:B------:R-:W-:Y:S01]  /*5540*/  IADD3 R32, PT, PT, R32, R2, RZ ;  /* 0x0000000220207210 */ /* 0x000fe20007ffe0ff */
[----:B------:R-:W-:-:S04]  /*5550*/  IMAD.WIDE R30, R31, 0x4, R16 ;  /* 0x000000041f1e7825 */ /* 0x000fc800078e0210 */
[----:B------:R-:W-:Y:S02]  /*5560*/  IMAD.IADD R24, R24, 0x1, R3 ;  /* 0x0000000118187824 */ /* 0x000fe400078e0203 */
[----:B------:R-:W-:Y:S01]  /*5570*/  IMAD R23, R23, R0, R29 ;  /* 0x0000000017177224 */ /* 0x000fe200078e021d */
[----:B------:R-:W3:Y:S01]  /*5580*/  LDG.E R30, desc[UR6][R30.64] ;  /* 0x000000061e1e7981 */ /* 0x000ee2000c1e1900 */
[----:B-1----:R-:W-:-:S03]  /*5590*/  IMAD.WIDE R20, R25, 0x4, R16 ;  /* 0x0000000419147825 */ /* 0x002fc600078e0210 */
[----:B------:R1:W2:Y:S01]  /*55a0*/  LDG.E R29, desc[UR6][R36.64] ;  /* 0x00000006241d7981 */ /* 0x0002a2000c1e1900 */
[----:B------:R-:W-:Y:S02]  /*55b0*/  IMAD R25, R24, R0, R32 ;  /* 0x0000000018197224 */ /* 0x000fe400078e0220 */
[--C-:B------:R-:W-:Y:S01]  /*55c0*/  IMAD.WIDE R32, R33, 0x4, R16.reuse ;  /* 0x0000000421207825 */ /* 0x100fe200078e0210 */
[----:B------:R4:W3:Y:S03]  /*55d0*/  LDG.E R31, desc[UR6][R20.64] ;  /* 0x00000006141f7981 */ /* 0x0008e6000c1e1900 */
[----:B-1----:R-:W-:Y:S02]  /*55e0*/  VIADD R37, R35, 0xe00 ;  /* 0x00000e0023257836 */ /* 0x002fe40000000000 */
[----:B------:R-:W5:Y:S03]  /*55f0*/  LDG.E R32, desc[UR6][R32.64] ;  /* 0x0000000620207981 */ /* 0x000f66000c1e1900 */
[----:B------:R-:W-:Y:S01]  /*5600*/  IABS R34, R37 ;  /* 0x0000002500227213 */ /* 0x000fe20000000000 */
[----:B----4-:R-:W-:-:S05]  /*5610*/  IMAD.WIDE R20, R22, 0x4, R16 ;  /* 0x0000000416147825 */ /* 0x010fca00078e0210 */
[----:B------:R1:W5:Y:S02]  /*5620*/  LDG.E R33, desc[UR6][R20.64] ;  /* 0x0000000614217981 */ /* 0x000364000c1e1900 */
[----:B-1----:R-:W-:-:S05]  /*5630*/  IMAD.HI.U32 R20, R6, R34, RZ ;  /* 0x0000002206147227 */ /* 0x002fca00078e00ff */
[----:B------:R-:W-:-:S05]  /*5640*/  IADD3 R21, PT, PT, -R20, RZ, RZ ;  /* 0x000000ff14157210 */ /* 0x000fca0007ffe1ff */
[----:B------:R-:W-:-:S05]  /*5650*/  IMAD R34, R11, R21, R34 ;  /* 0x000000150b227224 */ /* 0x000fca00078e0222 */
[----:B------:R-:W-:-:S13]  /*5660*/  ISETP.GT.U32.AND P2, PT, R5, R34, PT ;  /* 0x000000220500720c */ /* 0x000fda0003f44070 */
[----:B------:R-:W-:-:S05]  /*5670*/  @!P2 IMAD.IADD R34, R34, 0x1, -R11 ;  /* 0x000000012222a824 */ /* 0x000fca00078e0a0b */
[----:B------:R-:W-:Y:S02]  /*5680*/  ISETP.GE.U32.AND P0, PT, R34, R5, PT ;  /* 0x000000052200720c */ /* 0x000fe40003f06070 */
[----:B------:R-:W-:-:S04]  /*5690*/  LOP3.LUT R34, R37, R10, RZ, 0x3c, !PT ;  /* 0x0000000a25227212 */ /* 0x000fc800078e3cff */
[----:B------:R-:W-:Y:S02]  /*56a0*/  ISETP.GE.AND P3, PT, R34, RZ, PT ;  /* 0x000000ff2200720c */ /* 0x000fe40003f66270 */
[----:B------:R-:W-:-:S05]  /*56b0*/  @!P2 IADD3 R20, PT, PT, R20, 0x1, RZ ;  /* 0x000000011414a810 */ /* 0x000fca0007ffe0ff */
[----:B------:R-:W-:Y:S02]  /*56c0*/  @P0 VIADD R20, R20, 0x1 ;  /* 0x0000000114140836 */ /* 0x000fe40000000000 */
[----:B------:R-:W-:-:S04]  /*56d0*/  IMAD.WIDE R22, R23, 0x4, R16 ;  /* 0x0000000417167825 */ /* 0x000fc800078e0210 */
[----:B------:R-:W-:Y:S01]  /*56e0*/  @!P3 IADD3 R20, PT, PT, -R20, RZ, RZ ;  /* 0x000000ff1414b210 */ /* 0x000fe20007ffe1ff */
[----:B------:R1:W4:Y:S01]  /*56f0*/  LDG.E R36, desc[UR6][R22.64] ;  /* 0x0000000616247981 */ /* 0x000322000c1e1900 */
[----:B------:R-:W-:Y:S02]  /*5700*/  IADD3 R35, PT, PT, R35, 0xf00, RZ ;  /* 0x00000f0023237810 */ /* 0x000fe40007ffe0ff */
[----:B------:R-:W-:-:S05]  /*5710*/  SEL R20, R4, R20, !P1 ;  /* 0x0000001404147207 */ /* 0x000fca0004800000 */
[----:B------:R-:W-:Y:S01]  /*5720*/  IMAD.MOV R21, RZ, RZ, -R20 ;  /* 0x000000ffff157224 */ /* 0x000fe200078e0a14 */
[----:B-1----:R-:W-:-:S03]  /*5730*/  IABS R22, R35 ;  /* 0x0000002300167213 */ /* 0x002fc60000000000 */
[----:B------:R-:W-:Y:S02]  /*5740*/  IMAD R37, R10, R21, R37 ;  /* 0x000000150a257224 */ /* 0x000fe400078e0225 */
[----:B------:R-:W-:Y:S02]  /*5750*/  IMAD.IADD R21, R20, 0x1, R3 ;  /* 0x0000000114157824 */ /* 0x000fe400078e0203 */
[----:B------:R-:W-:-:S04]  /*5760*/  IMAD.HI.U32 R20, R6, R22, RZ ;  /* 0x0000001606147227 */ /* 0x000fc800078e00ff */
[----:B------:R-:W-:-:S04]  /*5770*/  IMAD.MOV R23, RZ, RZ, -R20 ;  /* 0x000000ffff177224 */ /* 0x000fc800078e0a14 */
[----:B------:R-:W-:-:S05]  /*5780*/  IMAD R22, R11, R23, R22 ;  /* 0x000000170b167224 */ /* 0x000fca00078e0216 */
[----:B------:R-:W-:-:S13]  /*5790*/  ISETP.GT.U32.AND P2, PT, R5, R22, PT ;  /* 0x000000160500720c */ /* 0x000fda0003f44070 */
[----:B------:R-:W-:-:S04]  /*57a0*/  @!P2 IADD3 R22, PT, PT, R22, -R11, RZ ;  /* 0x8000000b1616a210 */ /* 0x000fc80007ffe0ff */
[----:B------:R-:W-:Y:S02]  /*57b0*/  ISETP.GE.U32.AND P0, PT, R22, R5, PT ;  /* 0x000000051600720c */ /* 0x000fe40003f06070 */
[----:B------:R-:W-:Y:S01]  /*57c0*/  LOP3.LUT R22, R35, R10, RZ, 0x3c, !PT ;  /* 0x0000000a23167212 */ /* 0x000fe200078e3cff */
[----:B------:R-:W-:-:S03]  /*57d0*/  @!P2 VIADD R20, R20, 0x1 ;  /* 0x000000011414a836 */ /* 0x000fc60000000000 */
[----:B------:R-:W-:-:S07]  /*57e0*/  ISETP.GE.AND P3, PT, R22, RZ, PT ;  /* 0x000000ff1600720c */ /* 0x000fce0003f66270 */
[----:B------:R-:W-:-:S06]  /*57f0*/  @P0 IADD3 R20, PT, PT, R20, 0x1, RZ ;  /* 0x0000000114140810 */ /* 0x000fcc0007ffe0ff */
[----:B------:R-:W-:-:S05]  /*5800*/  @!P3 IMAD.MOV R20, RZ, RZ, -R20 ;  /* 0x000000ffff14b224 */ /* 0x000fca00078e0a14 */
[----:B------:R-:W-:-:S04]  /*5810*/  SEL R20, R4, R20, !P1 ;  /* 0x0000001404147207 */ /* 0x000fc80004800000 */
[----:B------:R-:W-:-:S05]  /*5820*/  IADD3 R22, PT, PT, -R20, RZ, RZ ;  /* 0x000000ff14167210 */ /* 0x000fca0007ffe1ff */
[----:B------:R-:W-:Y:S01]  /*5830*/  IMAD R35, R10, R22, R35 ;  /* 0x000000160a237224 */ /* 0x000fe200078e0223 */
[----:B------:R-:W-:Y:S01]  /*5840*/  IADD3 R37, PT, PT, R37, R2, RZ ;  /* 0x0000000225257210 */ /* 0x000fe20007ffe0ff */
[----:B------:R-:W-:-:S03]  /*5850*/  IMAD.IADD R23, R20, 0x1, R3 ;  /* 0x0000000114177824 */ /* 0x000fc600078e0203 */
[----:B------:R-:W-:Y:S01]  /*5860*/  IADD3 R35, PT, PT, R35, R2, RZ ;  /* 0x0000000223237210 */ /* 0x000fe20007ffe0ff */
[----:B------:R-:W-:-:S04]  /*5870*/  IMAD.WIDE R24, R25, 0x4, R16 ;  /* 0x0000000419187825 */ /* 0x000fc800078e0210 */
[-C--:B------:R-:W-:Y:S02]  /*5880*/  IMAD R21, R21, R0.reuse, R37 ;  /* 0x0000000015157224 */ /* 0x080fe400078e0225 */
[----:B------:R-:W-:Y:S01]  /*5890*/  IMAD R23, R23, R0, R35 ;  /* 0x0000000017177224 */ /* 0x000fe200078e0223 */
[----:B------:R0:W4:Y:S01]  /*58a0*/  LDG.E R24, desc[UR6][R24.64] ;  /* 0x0000000618187981 */ /* 0x000122000c1e1900 */
[----:B------:R-:W-:-:S04]  /*58b0*/  IMAD.WIDE R20, R21, 0x4, R16 ;  /* 0x0000000415147825 */ /* 0x000fc800078e0210 */
[----:B------:R-:W-:Y:S02]  /*58c0*/  IMAD.WIDE R22, R23, 0x4, R16 ;  /* 0x0000000417167825 */ /* 0x000fe400078e0210 */
[----:B------:R-:W4:Y:S04]  /*58d0*/  LDG.E R21, desc[UR6][R20.64] ;  /* 0x0000000614157981 */ /* 0x000f28000c1e1900 */
[----:B------:R-:W4:Y:S01]  /*58e0*/  LDG.E R22, desc[UR6][R22.64] ;  /* 0x0000000616167981 */ /* 0x000f22000c1e1900 */
[----:B0-----:R-:W-:Y:S01]  /*58f0*/  IMAD.MOV.U32 R25, RZ, RZ, R18 ;  /* 0x000000ffff197224 */ /* 0x001fe200078e0012 */
[----:B--2---:R-:W-:Y:S01]  /*5900*/  IADD3 R26, PT, PT, R28, R29, R26 ;  /* 0x0000001d1c1a7210 */ /* 0x004fe20007ffe01a */
[----:B------:R-:W-:-:S03]  /*5910*/  IMAD.SHL.U32 R29, R19, 0x1000, RZ ;  /* 0x00001000131d7824 */ /* 0x000fc600078e00ff */
[----:B------:R-:W-:-:S04]  /*5920*/  IADD3 R28, PT, PT, -R14, R25, RZ ;  /* 0x000000190e1c7210 */ /* 0x000fc80007ffe1ff */
[----:B------:R-:W-:Y:S02]  /*5930*/  ISETP.GE.U32.AND P0, PT, R28, R29, PT ;  /* 0x0000001d1c00720c */ /* 0x000fe40003f06070 */
[----:B---3--:R-:W-:-:S04]  /*5940*/  IADD3 R26, PT, PT, R31, R30, R26 ;  /* 0x0000001e1f1a7210 */ /* 0x008fc80007ffe01a */
[----:B-----5:R-:W-:-:S04]  /*5950*/  IADD3 R33, PT, PT, R33, R32, R26 ;  /* 0x0000002021217210 */ /* 0x020fc80007ffe01a */
[----:B----4-:R-:W-:-:S04]  /*5960*/  IADD3 R24, PT, PT, R24, R36, R33 ;  /* 0x0000002418187210 */ /* 0x010fc80007ffe021 */
[----:B------:R-:W-:Y:S01]  /*5970*/  IADD3 R21, PT, PT, R22, R21, R24 ;  /* 0x0000001516157210 */ /* 0x000fe20007ffe018 */
[----:B------:R-:W-:Y:S06]  /*5980*/  @!P0 BRA `(.L_x_188) ;  /* 0x0000001800708947 */ /* 0x000fec0003800000 */
[C---:B------:R-:W-:Y:S01]  /*5990*/  IADD3 R14, PT, PT, R29.reuse, R14, RZ ;  /* 0x0000000e1d0e7210 */ /* 0x040fe20007ffe0ff */
[----:B------:R-:W-:Y:S01]  /*59a0*/  UIADD3 UR4, UPT, UPT, UR4, 0x1, URZ ;  /* 0x0000000104047890 */ /* 0x000fe2000fffe0ff */
[C---:B------:R-:W-:Y:S01]  /*59b0*/  IMAD.IADD R13, R29.reuse, 0x1, R13 ;  /* 0x000000011d0d7824 */ /* 0x040fe200078e020d */
[----:B------:R-:W-:Y:S02]  /*59c0*/  IADD3 R12, PT, PT, -R29, R12, RZ ;  /* 0x0000000c1d0c7210 */ /* 0x000fe40007ffe1ff */
[----:B------:R-:W-:-:S13]  /*59d0*/  ISETP.GT.U32.AND P0, PT, R14, R15, PT ;  /* 0x0000000f0e00720c */ /* 0x000fda0003f04070 */
[----:B------:R-:W-:Y:S05]  /*59e0*/  @!P0 BRA `(.L_x_190) ;  /* 0xffffffe800048947 */ /* 0x000fea000383ffff */
[----:B------:R-:W-:-:S07]  /*59f0*/  IMAD.MOV.U32 R22, RZ, RZ, R29 ;  /* 0x000000ffff167224 */ /* 0x000fce00078e001d */
.L_x_189:
[----:B------:R-:W0:Y:S01]  /*5a00*/  S2R R28, SR_TID.X ;  /* 0x00000000001c7919 */ /* 0x000e220000002100 */
[----:B------:R-:W-:Y:S01]  /*5a10*/  IADD3 R15, PT, PT, -R14, R25, RZ ;  /* 0x000000190e0f7210 */ /* 0x000fe20007ffe1ff */
[----:B------:R-:W-:Y:S03]  /*5a20*/  BSSY.RECONVERGENT B1, `(.L_x_188) ;  /* 0x0000192000017945 */ /* 0x000fe60003800200 */
[----:B0-----:R-:W-:-:S04]  /*5a30*/  ISETP.GE.AND P0, PT, R28, R15, PT ;  /* 0x0000000f1c00720c */ /* 0x001fc80003f06270 */
[----:B------:R-:W-:-:S13]  /*5a40*/  ISETP.GE.U32.OR P0, PT, R14, R25, P0 ;  /* 0x000000190e00720c */ /* 0x000fda0000706470 */
[----:B------:R-:W-:Y:S05]  /*5a50*/  @P0 BRA `(.L_x_191) ;  /* 0x0000001800380947 */ /* 0x000fea0003800000 */
[----:B------:R-:W-:Y:S01]  /*5a60*/  LOP3.LUT R20, RZ, R28, RZ, 0x33, !PT ;  /* 0x0000001cff147212 */ /* 0x000fe200078e33ff */
[----:B------:R-:W-:Y:S01]  /*5a70*/  IMAD R15, R9, 0x1000, R22 ;  /* 0x00001000090f7824 */ /* 0x000fe200078e0216 */
[----:B------:R-:W0:Y:S01]  /*5a80*/  LDCU UR5, c[0x0][0x380] ;  /* 0x00007000ff0577ac */ /* 0x000e220008000800 */
[----:B------:R-:W-:Y:S01]  /*5a90*/  IMAD R18, R19, UR4, RZ ;  /* 0x0000000413127c24 */ /* 0x000fe2000f8e02ff */
[----:B------:R-:W-:Y:S01]  /*5aa0*/  IADD3 R20, PT, PT, R20, R25, RZ ;  /* 0x0000001914147210 */ /* 0x000fe20007ffe0ff */
[----:B------:R-:W-:Y:S04]  /*5ab0*/  BSSY.RECONVERGENT B2, `(.L_x_192) ;  /* 0x00000d4000027945 */ /* 0x000fe80003800200 */
[----:B------:R-:W-:-:S04]  /*5ac0*/  IMAD.IADD R15, R20, 0x1, -R15 ;  /* 0x00000001140f7824 */ /* 0x000fc800078e0a0f */
[----:B------:R-:W-:-:S05]  /*5ad0*/  IMAD R15, R18, -0x1000, R15 ;  /* 0xfffff000120f7824 */ /* 0x000fca00078e020f */
[C---:B------:R-:W-:Y:S02]  /*5ae0*/  ISETP.GE.U32.AND P2, PT, R15.reuse, 0x700, PT ;  /* 0x000007000f00780c */ /* 0x040fe40003f46070 */
[----:B------:R-:W-:Y:S02]  /*5af0*/  LEA.HI R30, R15, 0x1, RZ, 0x18 ;  /* 0x000000010f1e7811 */ /* 0x000fe400078fc0ff */
[----:B0-----:R-:W-:Y:S02]  /*5b00*/  IADD3 R31, PT, PT, R14, UR5, RZ ;  /* 0x000000050e1f7c10 */ /* 0x001fe4000fffe0ff */
[----:B------:R-:W-:-:S04]  /*5b10*/  LOP3.LUT R29, R30, 0x7, RZ, 0xc0, !PT ;  /* 0x000000071e1d7812 */ /* 0x000fc800078ec0ff */
[----:B------:R-:W-:-:S03]  /*5b20*/  ISETP.NE.AND P0, PT, R29, RZ, PT ;  /* 0x000000ff1d00720c */ /* 0x000fc60003f05270 */
[----:B------:R-:W-:Y:S10]  /*5b30*/  @!P2 BRA `(.L_x_193) ;  /* 0x0000000c002ca947 */ /* 0x000ff40003800000 */
[----:B------:R-:W0:Y:S01]  /*5b40*/  LDC R10, c[0x0][0x390] ;  /* 0x0000e400ff0a7b82 */ /* 0x000e220000000800 */
[----:B------:R-:W-:-:S04]  /*5b50*/  LEA.HI R12, R12, 0x1, RZ, 0x18 ;  /* 0x000000010c0c7811 */ /* 0x000fc800078fc0ff */
[----:B------:R-:W-:-:S03]  /*5b60*/  LOP3.LUT R12, R12, 0x1fffff8, RZ, 0xc0, !PT ;  /* 0x01fffff80c0c7812 */ /* 0x000fc600078ec0ff */
[----:B------:R-:W1:Y:S02]  /*5b70*/  LDC R0, c[0x0][0x384] ;  /* 0x0000e100ff007b82 */ /* 0x000e640000000800 */
[----:B------:R-:W-:-:S06]  /*5b80*/  IMAD.MOV R12, RZ, RZ, -R12 ;  /* 0x000000ffff0c7224 */ /* 0x000fcc00078e0a0c */
[----:B------:R-:W2:Y:S08]  /*5b90*/  LDC.64 R16, c[0x0][0x398] ;  /* 0x0000e600ff107b82 */ /* 0x000eb00000000a00 */
[----:B------:R-:W3:Y:S02]  /*5ba0*/  LDC.64 R14, c[0x0][0x388] ;  /* 0x0000e200ff0e7b82 */ /* 0x000ee40000000a00 */
.L_x_194:
[----:B0-----:R-:W-:Y:S01]  /*5bb0*/  IABS R11, R10 ;  /* 0x0000000a000b7213 */ /* 0x001fe20000000000 */
[C---:B------:R-:W-:Y:S01]  /*5bc0*/  VIADD R25, R13.reuse, 0xfffffd00 ;  /* 0xfffffd000d197836 */ /* 0x040fe20000000000 */
[C---:B------:R-:W-:Y:S01]  /*5bd0*/  IADD3 R33, PT, PT, R13.reuse, -0x400, RZ ;  /* 0xfffffc000d217810 */ /* 0x040fe20007ffe0ff */
[C---:B------:R-:W-:Y:S01]  /*5be0*/  VIADD R27, R13.reuse, 0xfffffe00 ;  /* 0xfffffe000d1b7836 */ /* 0x040fe20000000000 */
[----:B------:R-:W0:Y:S01]  /*5bf0*/  I2F.RP R3, R11 ;  /* 0x0000000b00037306 */ /* 0x000e220000209400 */
[----:B------:R-:W-:Y:S01]  /*5c00*/  VIADD R23, R13, 0xffffff00 ;  /* 0xffffff000d177836 */ /* 0x000fe20000000000 */
[----:B------:R-:W-:Y:S02]  /*5c10*/  IABS R18, R33 ;  /* 0x0000002100127213 */ /* 0x000fe40000000000 */
[----:B------:R-:W-:Y:S02]  /*5c20*/  IABS R19, R25 ;  /* 0x0000001900137213 */ /* 0x000fe40000000000 */
[----:B------:R-:W-:Y:S01]  /*5c30*/  IABS R24, R27 ;  /* 0x0000001b00187213 */ /* 0x000fe20000000000 */
[----:B------:R-:W-:-:S05]  /*5c40*/  IMAD.HI.U32 R4, R6, R18, RZ ;  /* 0x0000001206047227 */ /* 0x000fca00078e00ff */
[----:B------:R-:W-:Y:S01]  /*5c50*/  IADD3 R2, PT, PT, -R4, RZ, RZ ;  /* 0x000000ff04027210 */ /* 0x000fe20007ffe1ff */
[----:B0-----:R-:W0:Y:S04]  /*5c60*/  MUFU.RCP R3, R3 ;  /* 0x0000000300037308 */ /* 0x001e280000001000 */
[----:B------:R-:W-:Y:S02]  /*5c70*/  IMAD R18, R11, R2, R18 ;  /* 0x000000020b127224 */ /* 0x000fe400078e0212 */
[----:B------:R-:W-:-:S03]  /*5c80*/  IMAD.MOV.U32 R2, RZ, RZ, RZ ;  /* 0x000000ffff027224 */ /* 0x000fc600078e00ff */
[----:B------:R-:W-:Y:S01]  /*5c90*/  ISETP.GT.U32.AND P2, PT, R5, R18, PT ;  /* 0x000000120500720c */ /* 0x000fe20003f44070 */
[----:B0-----:R-:W-:-:S12]  /*5ca0*/  VIADD R8, R3, 0xffffffe ;  /* 0x0ffffffe03087836 */ /* 0x001fd80000000000 */
[--C-:B------:R-:W-:Y:S02]  /*5cb0*/  @!P2 IMAD.IADD R18, R18, 0x1, -R11.reuse ;  /* 0x000000011212a824 */ /* 0x100fe400078e0a0b */
[----:B------:R-:W-:Y:S01]  /*5cc0*/  @!P2 VIADD R4, R4, 0x1 ;  /* 0x000000010404a836 */ /* 0x000fe20000000000 */
[----:B------:R-:W0:Y:S02]  /*5cd0*/  F2I.FTZ.U32.TRUNC.NTZ R8, R8 ;  /* 0x0000000800087305 */ /* 0x000e24000021f000 */
[----:B------:R-:W-:Y:S01]  /*5ce0*/  ISETP.GE.U32.AND P1, PT, R18, R5, PT ;  /* 0x000000051200720c */ /* 0x000fe20003f26070 */
[----:B------:R-:W-:Y:S02]  /*5cf0*/  IMAD.MOV.U32 R5, RZ, RZ, R11 ;  /* 0x000000ffff057224 */ /* 0x000fe400078e000b */
[----:B0-----:R-:W-:Y:S01]  /*5d00*/  IMAD R7, R8, R11, RZ ;  /* 0x0000000b08077224 */ /* 0x001fe200078e02ff */
[----:B------:R-:W-:-:S09]  /*5d10*/  MOV R3, R8 ;  /* 0x0000000800037202 */ /* 0x000fd20000000f00 */
[----:B------:R-:W-:Y:S02]  /*5d20*/  @P1 IADD3 R4, PT, PT, R4, 0x1, RZ ;  /* 0x0000000104041810 */ /* 0x000fe40007ffe0ff */
[----:B------:R-:W-:Y:S02]  /*5d30*/  IADD3 R7, PT, PT, -R7, RZ, RZ ;  /* 0x000000ff07077210 */ /* 0x000fe40007ffe1ff */
[----:B------:R-:W-:-:S03]  /*5d40*/  ISETP.NE.AND P1, PT, R10, RZ, PT ;  /* 0x000000ff0a00720c */ /* 0x000fc60003f25270 */
[----:B------:R-:W-:Y:S01]  /*5d50*/  IMAD.HI.U32 R6, R8, R7, R2 ;  /* 0x0000000708067227 */ /* 0x000fe200078e0002 */
[----:B------:R-:W-:-:S05]  /*5d60*/  MOV R3, R19 ;  /* 0x0000001300037202 */ /* 0x000fca0000000f00 */
[----:B------:R-:W-:-:S04]  /*5d70*/  IMAD.HI.U32 R2, R6, R3, RZ ;  /* 0x0000000306027227 */ /* 0x000fc800078e00ff */
[----:B------:R-:W-:Y:S01]  /*5d80*/  IMAD.HI.U32 R19, R6, R24, RZ ;  /* 0x0000001806137227 */ /* 0x000fe200078e00ff */
[----:B------:R-:W-:-:S05]  /*5d90*/  IADD3 R22, PT, PT, -R2, RZ, RZ ;  /* 0x000000ff02167210 */ /* 0x000fca0007ffe1ff */
[----:B------:R-:W-:Y:S01]  /*5da0*/  IMAD R18, R11, R22, R3 ;  /* 0x000000160b127224 */ /* 0x000fe200078e0203 */
[----:B------:R-:W-:Y:S02]  /*5db0*/  IADD3 R3, PT, PT, -R19, RZ, RZ ;  /* 0x000000ff13037210 */ /* 0x000fe40007ffe1ff */
[----:B------:R-:W-:Y:S02]  /*5dc0*/  LOP3.LUT R22, R33, R10, RZ, 0x3c, !PT ;  /* 0x0000000a21167212 */ /* 0x000fe400078e3cff */
[----:B------:R-:W-:Y:S01]  /*5dd0*/  ISETP.GT.U32.AND P4, PT, R5, R18, PT ;  /* 0x000000120500720c */ /* 0x000fe20003f84070 */
[----:B------:R-:W-:Y:S01]  /*5de0*/  IMAD R24, R11, R3, R24 ;  /* 0x000000030b187224 */ /* 0x000fe200078e0218 */
[----:B------:R-:W-:Y:S02]  /*5df0*/  ISETP.GE.AND P5, PT, R22, RZ, PT ;  /* 0x000000ff1600720c */ /* 0x000fe40003fa6270 */
[----:B------:R-:W-:Y:S02]  /*5e00*/  MOV R3, R4 ;  /* 0x0000000400037202 */ /* 0x000fe40000000f00 */
[----:B------:R-:W-:-:S02]  /*5e10*/  ISETP.GT.U32.AND P3, PT, R5, R24, PT ;  /* 0x000000180500720c */ /* 0x000fc40003f64070 */
[----:B------:R-:W-:-:S05]  /*5e20*/  LOP3.LUT R4, RZ, R10, RZ, 0x33, !PT ;  /* 0x0000000aff047212 */ /* 0x000fca00078e33ff */
[----:B------:R-:W-:Y:S01]  /*5e30*/  @!P4 IMAD.IADD R18, R18, 0x1, -R11 ;  /* 0x000000011212c824 */ /* 0x000fe200078e0a0b */
[----:B------:R-:W-:Y:S01]  /*5e40*/  @!P4 IADD3 R2, PT, PT, R2, 0x1, RZ ;  /* 0x000000010202c810 */ /* 0x000fe20007ffe0ff */
[----:B------:R-:W-:-:S03]  /*5e50*/  @!P5 IMAD.MOV R3, RZ, RZ, -R3 ;  /* 0x000000ffff03d224 */ /* 0x000fc600078e0a03 */
[----:B------:R-:W-:Y:S01]  /*5e60*/  ISETP.GE.U32.AND P2, PT, R18, R5, PT ;  /* 0x000000051200720c */ /* 0x000fe20003f46070 */
[----:B------:R-:W-:Y:S01]  /*5e70*/  @!P3 VIADD R19, R19, 0x1 ;  /* 0x000000011313b836 */ /* 0x000fe20000000000 */
[----:B------:R-:W-:Y:S02]  /*5e80*/  @!P3 IADD3 R24, PT, PT, R24, -R11, RZ ;  /* 0x8000000b1818b210 */ /* 0x000fe40007ffe0ff */
[-C--:B------:R-:W-:Y:S02]  /*5e90*/  LOP3.LUT R18, R25, R10.reuse, RZ, 0x3c, !PT ;  /* 0x0000000a19127212 */ /* 0x080fe400078e3cff */
[----:B------:R-:W-:Y:S02]  /*5ea0*/  ISETP.GE.U32.AND P6, PT, R24, R5, PT ;  /* 0x000000051800720c */ /* 0x000fe40003fc6070 */
[----:B------:R-:W-:Y:S02]  /*5eb0*/  ISETP.GE.AND P5, PT, R18, RZ, PT ;  /* 0x000000ff1200720c */ /* 0x000fe40003fa6270 */
[----:B------:R-:W-:-:S02]  /*5ec0*/  LOP3.LUT R18, R27, R10, RZ, 0x3c, !PT ;  /* 0x0000000a1b127212 */ /* 0x000fc400078e3cff */
[----:B------:R-:W-:Y:S02]  /*5ed0*/  SEL R22, R4, R3, !P1 ;  /* 0x0000000304167207 */ /* 0x000fe40004800000 */
[----:B------:R-:W-:Y:S02]  /*5ee0*/  @P2 IADD3 R2, PT, PT, R2, 0x1, RZ ;  /* 0x0000000102022810 */ /* 0x000fe40007ffe0ff */
[----:B------:R-:W-:Y:S01]  /*5ef0*/  ISETP.GE.AND P4, PT, R18, RZ, PT ;  /* 0x000000ff1200720c */ /* 0x000fe20003f86270 */
[----:B------:R-:W-:Y:S01]  /*5f00*/  IMAD.MOV R3, RZ, RZ, -R22 ;  /* 0x000000ffff037224 */ /* 0x000fe200078e0a16 */
[----:B------:R-:W-:Y:S02]  /*5f10*/  MOV R35, R2 ;  /* 0x0000000200237202 */ /* 0x000fe40000000f00 */
[----:B------:R-:W-:Y:S01]  /*5f20*/  @P6 IADD3 R19, PT, PT, R19, 0x1, RZ ;  /* 0x0000000113136810 */ /* 0x000fe20007ffe0ff */
[----:B------:R-:W-:Y:S01]  /*5f30*/  IMAD R33, R10, R3, R33 ;  /* 0x000000030a217224 */ /* 0x000fe200078e0221 */
[----:B------:R-:W-:Y:S01]  /*5f40*/  IABS R18, R23 ;  /* 0x0000001700127213 */ /* 0x000fe20000000000 */
[----:B---3--:R-:W-:Y:S01]  /*5f50*/  IMAD.MOV.U32 R3, RZ, RZ, R14 ;  /* 0x000000ffff037224 */ /* 0x008fe200078e000e */
[----:B------:R-:W-:Y:S01]  /*5f60*/  MOV R2, R15 ;  /* 0x0000000f00027202 */ /* 0x000fe20000000f00 */
[----:B------:R-:W-:-:S02]  /*5f70*/  @!P5 IMAD.MOV R35, RZ, RZ, -R35 ;  /* 0x000000ffff23d224 */ /* 0x000fc400078e0a23 */
[----:B------:R-:W-:Y:S01]  /*5f80*/  IMAD.MOV.U32 R37, RZ, RZ, R19 ;  /* 0x000000ffff257224 */ /* 0x000fe200078e0013 */
[----:B------:R-:W-:Y:S01]  /*5f90*/  IADD3 R19, PT, PT, R22, R3, RZ ;  /* 0x0000000316137210 */ /* 0x000fe20007ffe0ff */
[----:B------:R-:W-:Y:S01]  /*5fa0*/  IMAD.IADD R33, R33, 0x1, R2 ;  /* 0x0000000121217824 */ /* 0x000fe200078e0202 */
[----:B------:R-:W-:Y:S02]  /*5fb0*/  SEL R22, R4, R35, !P1 ;  /* 0x0000002304167207 */ /* 0x000fe40004800000 */
[----:B------:R-:W-:Y:S01]  /*5fc0*/  @!P4 IADD3 R37, PT, PT, -R37, RZ, RZ ;  /* 0x000000ff2525c210 */ /* 0x000fe20007ffe1ff */
[----:B-1----:R-:W-:Y:S01]  /*5fd0*/  IMAD R19, R19, R0, R33 ;  /* 0x0000000013137224 */ /* 0x002fe200078e0221 */
[----:B------:R-:W-:Y:S01]  /*5fe0*/  IADD3 R33, PT, PT, R22, R3, RZ ;  /* 0x0000000316217210 */ /* 0x000fe20007ffe0ff */
[----:B------:R-:W-:Y:S01]  /*5ff0*/  IMAD.MOV R26, RZ, RZ, -R22 ;  /* 0x000000ffff1a7224 */ /* 0x000fe200078e0a16 */
[----:B------:R-:W-:-:S03]  /*6000*/  SEL R24, R4, R37, !P1 ;  /* 0x0000002504187207 */ /* 0x000fc60004800000 */
[----:B------:R-:W-:Y:S01]  /*6010*/  IMAD R25, R10, R26, R25 ;  /* 0x0000001a0a197224 */ /* 0x000fe200078e0219 */
[----:B------:R-:W-:Y:S01]  /*6020*/  IADD3 R32, PT, PT, -R24, RZ, RZ ;  /* 0x000000ff18207210 */ /* 0x000fe20007ffe1ff */
[----:B------:R-:W-:-:S04]  /*6030*/  IMAD.HI.U32 R26, R6, R18, RZ ;  /* 0x00000012061a7227 */ /* 0x000fc800078e00ff */
[----:B------:R-:W-:Y:S02]  /*6040*/  IMAD R27, R10, R32, R27 ;  /* 0x000000200a1b7224 */ /* 0x000fe400078e021b */
[----:B------:R-:W-:Y:S02]  /*6050*/  IMAD.MOV R32, RZ, RZ, -R26 ;  /* 0x000000ffff207224 */ /* 0x000fe400078e0a1a */
[----:B------:R-:W-:Y:S01]  /*6060*/  IMAD.IADD R25, R25, 0x1, R2 ;  /* 0x0000000119197824 */ /* 0x000fe200078e0202 */
[----:B------:R-:W-:Y:S01]  /*6070*/  IADD3 R27, PT, PT, R27, R2, RZ ;  /* 0x000000021b1b7210 */ /* 0x000fe20007ffe0ff */
[----:B------:R-:W-:Y:S02]  /*6080*/  IMAD R18, R11, R32, R18 ;  /* 0x000000200b127224 */ /* 0x000fe400078e0212 */
[----:B------:R-:W-:-:S03]  /*6090*/  IMAD.IADD R35, R24, 0x1, R3 ;  /* 0x0000000118237824 */ /* 0x000fc600078e0203 */
        /* <DEDUP_REMOVED lines=9> */
[----:B------:R-:W-:-:S05]  /*6130*/  IADD3 R37, PT, PT, -R18, RZ, RZ ;  /* 0x000000ff12257210 */ /* 0x000fca0007ffe1ff */
[----:B------:R-:W-:Y:S02]  /*6140*/  IMAD R37, R10, R37, R23 ;  /* 0x000000250a257224 */ /* 0x000fe400078e0217 */
[-C--:B------:R-:W-:Y:S02]  /*6150*/  IMAD R23, R33, R0.reuse, R25 ;  /* 0x0000000021177224 */ /* 0x080fe400078e0219 */
[----:B------:R-:W-:Y:S01]  /*6160*/  IMAD R25, R35, R0, R27 ;  /* 0x0000000023197224 */ /* 0x000fe200078e021b */
[----:B------:R-:W-:Y:S01]  /*6170*/  IADD3 R37, PT, PT, R37, R2, RZ ;  /* 0x0000000225257210 */ /* 0x000fe20007ffe0ff */
[----:B------:R-:W-:Y:S02]  /*6180*/  IMAD.IADD R27, R18, 0x1, R3 ;  /* 0x00000001121b7824 */ /* 0x000fe400078e0203 */
[----:B--2---:R-:W-:-:S04]  /*6190*/  IMAD.WIDE R18, R19, 0x4, R16 ;  /* 0x0000000413127825 */ /* 0x004fc800078e0210 */
[----:B------:R-:W-:Y:S02]  /*61a0*/  IMAD.WIDE R22, R23, 0x4, R16 ;  /* 0x0000000417167825 */ /* 0x000fe400078e0210 */
[----:B------:R-:W2:Y:S02]  /*61b0*/  LDG.E R18, desc[UR6][R18.64] ;  /* 0x0000000612127981 */ /* 0x000ea4000c1e1900 */
[----:B------:R-:W-:Y:S02]  /*61c0*/  IMAD R27, R27, R0, R37 ;  /* 0x000000001b1b7224 */ /* 0x000fe400078e0225 */
[----:B------:R-:W2:Y:S01]  /*61d0*/  LDG.E R22, desc[UR6][R22.64] ;  /* 0x0000000616167981 */ /* 0x000ea2000c1e1900 */
[----:B------:R-:W-:-:S04]  /*61e0*/  IMAD.WIDE R24, R25, 0x4, R16 ;  /* 0x0000000419187825 */ /* 0x000fc800078e0210 */
[----:B------:R-:W-:Y:S02]  /*61f0*/  IMAD.WIDE R26, R27, 0x4, R16 ;  /* 0x000000041b1a7825 */ /* 0x000fe400078e0210 */
[----:B------:R-:W3:Y:S04]  /*6200*/  LDG.E R24, desc[UR6][R24.64] ;  /* 0x0000000618187981 */ /* 0x000ee8000c1e1900 */
[----:B------:R0:W3:Y:S01]  /*6210*/  LDG.E R27, desc[UR6][R26.64] ;  /* 0x000000061a1b7981 */ /* 0x0000e2000c1e1900 */
[----:B------:R-:W-:-:S05]  /*6220*/  VIADD R33, R13, 0x100 ;  /* 0x000001000d217836 */ /* 0x000fca0000000000 */
[----:B------:R-:W-:-:S05]  /*6230*/  IABS R34, R33 ;  /* 0x0000002100227213 */ /* 0x000fca0000000000 */
[----:B------:R-:W-:Y:S01]  /*6240*/  IMAD.HI.U32 R32, R6, R34, RZ ;  /* 0x0000002206207227 */ /* 0x000fe200078e00ff */
[----:B--2---:R-:W-:-:S04]  /*6250*/  IADD3 R21, PT, PT, R22, R18, R21 ;  /* 0x0000001216157210 */ /* 0x004fc80007ffe015 */
[----:B------:R-:W-:Y:S02]  /*6260*/  IADD3 R18, PT, PT, -R32, RZ, RZ ;  /* 0x000000ff20127210 */ /* 0x000fe40007ffe1ff */
[----:B------:R-:W-:-:S03]  /*6270*/  IABS R22, R13 ;  /* 0x0000000d00167213 */ /* 0x000fc60000000000 */
[----:B------:R-:W-:Y:S02]  /*6280*/  IMAD R34, R11, R18, R34 ;  /* 0x000000120b227224 */ /* 0x000fe400078e0222 */
[----:B------:R-:W-:-:S03]  /*6290*/  IMAD.HI.U32 R18, R6, R22, RZ ;  /* 0x0000001606127227 */ /* 0x000fc600078e00ff */
[----:B------:R-:W-:Y:S01]  /*62a0*/  ISETP.GT.U32.AND P4, PT, R5, R34, PT ;  /* 0x000000220500720c */ /* 0x000fe20003f84070 */
[----:B------:R-:W-:-:S04]  /*62b0*/  IMAD.MOV R19, RZ, RZ, -R18 ;  /* 0x000000ffff137224 */ /* 0x000fc800078e0a12 */
[----:B------:R-:W-:-:S05]  /*62c0*/  IMAD R22, R11, R19, R22 ;  /* 0x000000130b167224 */ /* 0x000fca00078e0216 */
[----:B------:R-:W-:-:S03]  /*62d0*/  ISETP.GT.U32.AND P2, PT, R5, R22, PT ;  /* 0x000000160500720c */ /* 0x000fc60003f44070 */
[----:B------:R-:W-:-:S04]  /*62e0*/  @!P4 IADD3 R34, PT, PT, R34, -R11, RZ ;  /* 0x8000000b2222c210 */ /* 0x000fc80007ffe0ff */
[----:B------:R-:W-:Y:S02]  /*62f0*/  ISETP.GE.U32.AND P3, PT, R34, R5, PT ;  /* 0x000000052200720c */ /* 0x000fe40003f66070 */
[----:B------:R-:W-:Y:S01]  /*6300*/  LOP3.LUT R19, R33, R10, RZ, 0x3c, !PT ;  /* 0x0000000a21137212 */ /* 0x000fe200078e3cff */
[----:B------:R-:W-:-:S03]  /*6310*/  @!P4 VIADD R32, R32, 0x1 ;  /* 0x000000012020c836 */ /* 0x000fc60000000000 */
[----:B------:R-:W-:Y:S01]  /*6320*/  @!P2 IMAD.IADD R22, R22, 0x1, -R11 ;  /* 0x000000011616a824 */ /* 0x000fe200078e0a0b */
[----:B------:R-:W-:Y:S02]  /*6330*/  ISETP.GE.AND P5, PT, R19, RZ, PT ;  /* 0x000000ff1300720c */ /* 0x000fe40003fa6270 */
[----:B------:R-:W-:-:S04]  /*6340*/  IADD3 R19, PT, PT, R13, 0x300, RZ ;  /* 0x000003000d137810 */ /* 0x000fc80007ffe0ff */
[----:B------:R-:W-:Y:S02]  /*6350*/  @P3 IADD3 R32, PT, PT, R32, 0x1, RZ ;  /* 0x0000000120203810 */ /* 0x000fe40007ffe0ff */
[----:B------:R-:W-:Y:S02]  /*6360*/  ISETP.GE.U32.AND P3, PT, R22, R5, PT ;  /* 0x000000051600720c */ /* 0x000fe40003f66070 */
[----:B------:R-:W-:Y:S02]  /*6370*/  IABS R23, R19 ;  /* 0x0000001300177213 */ /* 0x000fe40000000000 */
[----:B------:R-:W-:-:S04]  /*6380*/  LOP3.LUT R22, R13, R10, RZ, 0x3c, !PT ;  /* 0x0000000a0d167212 */ /* 0x000fc800078e3cff */
[----:B------:R-:W-:Y:S01]  /*6390*/  ISETP.GE.AND P4, PT, R22, RZ, PT ;  /* 0x000000ff1600720c */ /* 0x000fe20003f86270 */
[----:B------:R-:W-:-:S04]  /*63a0*/  IMAD.HI.U32 R22, R6, R23, RZ ;  /* 0x0000001706167227 */ /* 0x000fc800078e00ff */
[----:B0-----:R-:W-:-:S04]  /*63b0*/  IMAD.MOV R26, RZ, RZ, -R22 ;  /* 0x000000ffff1a7224 */ /* 0x001fc800078e0a16 */
[----:B------:R-:W-:-:S05]  /*63c0*/  IMAD R26, R11, R26, R23 ;  /* 0x0000001a0b1a7224 */ /* 0x000fca00078e0217 */
[----:B------:R-:W-:Y:S01]  /*63d0*/  ISETP.GT.U32.AND P6, PT, R5, R26, PT ;  /* 0x0000001a0500720c */ /* 0x000fe20003fc4070 */
[----:B------:R-:W-:Y:S01]  /*63e0*/  @!P5 IMAD.MOV R32, RZ, RZ, -R32 ;  /* 0x000000ffff20d224 */ /* 0x000fe200078e0a20 */
[----:B------:R-:W-:Y:S01]  /*63f0*/  LOP3.LUT R23, R19, R10, RZ, 0x3c, !PT ;  /* 0x0000000a13177212 */ /* 0x000fe200078e3cff */
[----:B------:R-:W-:-:S10]  /*6400*/  @!P2 VIADD R18, R18, 0x1 ;  /* 0x000000011212a836 */ /* 0x000fd40000000000 */
[----:B------:R-:W-:-:S04]  /*6410*/  @!P6 IADD3 R26, PT, PT, R26, -R11, RZ ;  /* 0x8000000b1a1ae210 */ /* 0x000fc80007ffe0ff */
[----:B------:R-:W-:Y:S02]  /*6420*/  ISETP.GE.U32.AND P5, PT, R26, R5, PT ;  /* 0x000000051a00720c */ /* 0x000fe40003fa6070 */
[----:B---3--:R-:W-:Y:S01]  /*6430*/  IADD3 R21, PT, PT, R27, R24, R21 ;  /* 0x000000181b157210 */ /* 0x008fe20007ffe015 */
[----:B------:R-:W-:Y:S01]  /*6440*/  @!P6 VIADD R22, R22, 0x1 ;  /* 0x000000011616e836 */ /* 0x000fe20000000000 */
[----:B------:R-:W-:Y:S02]  /*6450*/  SEL R24, R4, R32, !P1 ;  /* 0x0000002004187207 */ /* 0x000fe40004800000 */
[----:B------:R-:W-:Y:S02]  /*6460*/  ISETP.GE.AND P2, PT, R23, RZ, PT ;  /* 0x000000ff1700720c */ /* 0x000fe40003f46270 */
[----:B------:R-:W-:Y:S02]  /*6470*/  IADD3 R25, PT, PT, -R24, RZ, RZ ;  /* 0x000000ff18197210 */ /* 0x000fe40007ffe1ff */
[----:B------:R-:W-:-:S03]  /*6480*/  @P3 IADD3 R18, PT, PT, R18, 0x1, RZ ;  /* 0x0000000112123810 */ /* 0x000fc60007ffe0ff */
[----:B------:R-:W-:Y:S01]  /*6490*/  @P5 IADD3 R22, PT, PT, R22, 0x1, RZ ;  /* 0x0000000116165810 */ /* 0x000fe20007ffe0ff */
[----:B------:R-:W-:Y:S02]  /*64a0*/  IMAD R33, R10, R25, R33 ;  /* 0x000000190a217224 */ /* 0x000fe400078e0221 */
[----:B------:R-:W-:Y:S01]  /*64b0*/  @!P4 IMAD.MOV R18, RZ, RZ, -R18 ;  /* 0x000000ffff12c224 */ /* 0x000fe200078e0a12 */
[----:B------:R-:W-:Y:S01]  /*64c0*/  MOV R25, R22 ;  /* 0x0000001600197202 */ /* 0x000fe20000000f00 */
[----:B------:R-:W-:Y:S01]  /*64d0*/  IMAD.IADD R33, R33, 0x1, R2 ;  /* 0x0000000121217824 */ /* 0x000fe200078e0202 */
[----:B------:R-:W-:Y:S02]  /*64e0*/  IADD3 R23, PT, PT, R24, R3, RZ ;  /* 0x0000000318177210 */ /* 0x000fe40007ffe0ff */
[----:B------:R-:W-:Y:S01]  /*64f0*/  SEL R22, R4, R18, !P1 ;  /* 0x0000001204167207 */ /* 0x000fe20004800000 */
[----:B------:R-:W-:Y:S02]  /*6500*/  @!P2 IMAD.MOV R25, RZ, RZ, -R25 ;  /* 0x000000ffff19a224 */ /* 0x000fe400078e0a19 */
[----:B------:R-:W-:Y:S01]  /*6510*/  IMAD R33, R23, R0, R33 ;  /* 0x0000000017217224 */ /* 0x000fe200078e0221 */
[----:B------:R-:W-:-:S02]  /*6520*/  IADD3 R23, PT, PT, -R22, RZ, RZ ;  /* 0x000000ff16177210 */ /* 0x000fc40007ffe1ff */
[----:B------:R-:W-:-:S03]  /*6530*/  SEL R18, R4, R25, !P1 ;  /* 0x0000001904127207 */ /* 0x000fc60004800000 */
[----:B------:R-:W-:Y:S01]  /*6540*/  IMAD R23, R10, R23, R13 ;  /* 0x000000170a177224 */ /* 0x000fe200078e020d */
[-C--:B------:R-:W-:Y:S01]  /*6550*/  IADD3 R25, PT, PT, R22, R3.reuse, RZ ;  /* 0x0000000316197210 */ /* 0x080fe20007ffe0ff */
[----:B------:R-:W-:Y:S02]  /*6560*/  IMAD.MOV R24, RZ, RZ, -R18 ;  /* 0x000000ffff187224 */ /* 0x000fe400078e0a12 */
[--C-:B------:R-:W-:Y:S01]  /*6570*/  IMAD.IADD R23, R23, 0x1, R2.reuse ;  /* 0x0000000117177824 */ /* 0x100fe200078e0202 */
[----:B------:R-:W-:Y:S01]  /*6580*/  IADD3 R27, PT, PT, R13, 0x200, RZ ;  /* 0x000002000d1b7810 */ /* 0x000fe20007ffe0ff */
[----:B------:R-:W-:Y:S02]  /*6590*/  IMAD R19, R10, R24, R19 ;  /* 0x000000180a137224 */ /* 0x000fe400078e0213 */
[----:B------:R-:W-:Y:S01]  /*65a0*/  IMAD R23, R25, R0, R23 ;  /* 0x0000000019177224 */ /* 0x000fe200078e0217 */
[----:B------:R-:W-:Y:S01]  /*65b0*/  IADD3 R25, PT, PT, R18, R3, RZ ;  /* 0x0000000312197210 */ /* 0x000fe20007ffe0ff */
[----:B------:R-:W-:Y:S01]  /*65c0*/  IMAD.IADD R19, R19, 0x1, R2 ;  /* 0x0000000113137824 */ /* 0x000fe200078e0202 */
[----:B------:R-:W-:-:S03]  /*65d0*/  IABS R26, R27 ;  /* 0x0000001b001a7213 */ /* 0x000fc60000000000 */
[----:B------:R-:W-:Y:S02]  /*65e0*/  IMAD R25, R25, R0, R19 ;  /* 0x0000000019197224 */ /* 0x000fe400078e0213 */
[----:B------:R-:W-:-:S04]  /*65f0*/  IMAD.WIDE R18, R33, 0x4, R16 ;  /* 0x0000000421127825 */ /* 0x000fc800078e0210 */
[----:B------:R-:W-:Y:S01]  /*6600*/  IMAD.HI.U32 R33, R6, R26, RZ ;  /* 0x0000001a06217227 */ /* 0x000fe200078e00ff */
[----:B------:R0:W2:Y:S03]  /*6610*/  LDG.E R32, desc[UR6][R18.64] ;  /* 0x0000000612207981 */ /* 0x0000a6000c1e1900 */
        /* <DEDUP_REMOVED lines=10> */
[----:B0-----:R-:W-:-:S04]  /*66c0*/  SEL R18, R4, R33, !P1 ;  /* 0x0000002104127207 */ /* 0x001fc80004800000 */
[----:B------:R-:W-:-:S05]  /*66d0*/  IADD3 R19, PT, PT, -R18, RZ, RZ ;  /* 0x000000ff12137210 */ /* 0x000fca0007ffe1ff */
[----:B------:R-:W-:Y:S02]  /*66e0*/  IMAD R27, R10, R19, R27 ;  /* 0x000000130a1b7224 */ /* 0x000fe400078e021b */
[----:B------:R-:W-:-:S03]  /*66f0*/  IMAD.IADD R19, R18, 0x1, R3 ;  /* 0x0000000112137824 */ /* 0x000fc600078e0203 */
[----:B------:R-:W-:Y:S01]  /*6700*/  IADD3 R27, PT, PT, R27, R2, RZ ;  /* 0x000000021b1b7210 */ /* 0x000fe20007ffe0ff */
[----:B------:R-:W-:-:S04]  /*6710*/  IMAD.WIDE R22, R23, 0x4, R16 ;  /* 0x0000000417167825 */ /* 0x000fc800078e0210 */
[----:B------:R-:W-:Y:S01]  /*6720*/  IMAD R19, R19, R0, R27 ;  /* 0x0000000013137224 */ /* 0x000fe200078e021b */
[----:B------:R0:W2:Y:S03]  /*6730*/  LDG.E R24, desc[UR6][R22.64] ;  /* 0x0000000616187981 */ /* 0x0000a6000c1e1900 */
[----:B0-----:R-:W-:-:S04]  /*6740*/  IMAD.WIDE R22, R19, 0x4, R16 ;  /* 0x0000000413167825 */ /* 0x001fc800078e0210 */
[----:B------:R-:W-:Y:S02]  /*6750*/  IMAD.WIDE R18, R25, 0x4, R16 ;  /* 0x0000000419127825 */ /* 0x000fe400078e0210 */
[----:B------:R-:W3:Y:S04]  /*6760*/  LDG.E R22, desc[UR6][R22.64] ;  /* 0x0000000616167981 */ /* 0x000ee8000c1e1900 */
[----:B------:R-:W3:Y:S01]  /*6770*/  LDG.E R18, desc[UR6][R18.64] ;  /* 0x0000000612127981 */ /* 0x000ee2000c1e1900 */
[----:B------:R-:W-:-:S05]  /*6780*/  VIADD R12, R12, 0x8 ;  /* 0x000000080c0c7836 */ /* 0x000fca0000000000 */
[----:B------:R-:W-:Y:S01]  /*6790*/  ISETP.NE.AND P2, PT, R12, RZ, PT ;  /* 0x000000ff0c00720c */ /* 0x000fe20003f45270 */
[----:B------:R-:W-:Y:S01]  /*67a0*/  VIADD R13, R13, 0x800 ;  /* 0x000008000d0d7836 */ /* 0x000fe20000000000 */
[----:B------:R-:W-:Y:S02]  /*67b0*/  IADD3 R28, PT, PT, R28, 0x800, RZ ;  /* 0x000008001c1c7810 */ /* 0x000fe40007ffe0ff */
[----:B--2---:R-:W-:-:S04]  /*67c0*/  IADD3 R21, PT, PT, R32, R24, R21 ;  /* 0x0000001820157210 */ /* 0x004fc80007ffe015 */
[----:B---3--:R-:W-:-:S05]  /*67d0*/  IADD3 R21, PT, PT, R18, R22, R21 ;  /* 0x0000001612157210 */ /* 0x008fca0007ffe015 */
[----:B------:R-:W-:Y:S05]  /*67e0*/  @P2 BRA `(.L_x_194) ;  /* 0xfffffff000f02947 */ /* 0x000fea000383ffff */
.L_x_193:
[----:B------:R-:W-:Y:S05]  /*67f0*/  BSYNC.RECONVERGENT B2 ;  /* 0x0000000000027941 */ /* 0x000fea0003800200 */
.L_x_192:
[----:B------:R-:W-:Y:S05]  /*6800*/  @!P0 BRA `(.L_x_191) ;  /* 0x0000000800cc8947 */ /* 0x000fea0003800000 */
        /* <DEDUP_REMOVED lines=29> */
[----:B------:R-:W-:Y:S02]  /*69e0*/  IMAD R32, R11, R12, R32 ;  /* 0x0000000c0b207224 */ /* 0x000fe400078e0220 */
        /* <DEDUP_REMOVED lines=17> */
[-C--:B------:R-:W-:Y:S02]  /*6b00*/  LOP3.LUT R13, R23, R10.reuse, RZ, 0x3c, !PT ;  /* 0x0000000a170d7212 */ /* 0x080fe400078e3cff */
[----:B------:R-:W-:Y:S02]  /*6b10*/  LOP3.LUT R24, R15, R10, RZ, 0x3c, !PT ;  /* 0x0000000a0f187212 */ /* 0x000fe400078e3cff */
[----:B------:R-:W-:Y:S02]  /*6b20*/  @!P3 IADD3 R26, PT, PT, R26, -R11, RZ ;  /* 0x8000000b1a1ab210 */ /* 0x000fe40007ffe0ff */
[----:B------:R-:W-:Y:S02]  /*6b30*/  @!P3 IADD3 R12, PT, PT, R12, 0x1, RZ ;  /* 0x000000010c0cb810 */ /* 0x000fe40007ffe0ff */
[----:B------:R-:W-:Y:S01]  /*6b40*/  @P4 IADD3 R22, PT, PT, R22, 0x1, RZ ;  /* 0x0000000116164810 */ /* 0x000fe20007ffe0ff */
[----:B------:R-:W-:Y:S01]  /*6b50*/  @P5 VIADD R18, R18, 0x1 ;  /* 0x0000000112125836 */ /* 0x000fe20000000000 */
[----:B------:R-:W-:Y:S01]  /*6b60*/  ISETP.GE.AND P4, PT, R13, RZ, PT ;  /* 0x000000ff0d00720c */ /* 0x000fe20003f86270 */
[----:B------:R-:W-:Y:S01]  /*6b70*/  @!P6 IMAD.MOV R14, RZ, RZ, -R14 ;  /* 0x000000ffff0ee224 */ /* 0x000fe200078e0a0e */
[----:B------:R-:W-:-:S02]  /*6b80*/  ISETP.GE.AND P5, PT, R24, RZ, PT ;  /* 0x000000ff1800720c */ /* 0x000fc40003fa6270 */
[----:B------:R-:W-:Y:S02]  /*6b90*/  ISETP.GE.U32.AND P2, PT, R26, R5, PT ;  /* 0x000000051a00720c */ /* 0x000fe40003f46070 */
        /* <DEDUP_REMOVED lines=14> */
[C---:B------:R-:W-:Y:S02]  /*6c80*/  IMAD R19, R10.reuse, R13, R19 ;  /* 0x0000000d0a137224 */ /* 0x040fe400078e0213 */
[----:B------:R-:W-:Y:S01]  /*6c90*/  IMAD R23, R10, R24, R23 ;  /* 0x000000180a177224 */ /* 0x000fe200078e0217 */
[----:B------:R-:W-:Y:S01]  /*6ca0*/  IADD3 R29, PT, PT, -R12, RZ, RZ ;  /* 0x000000ff0c1d7210 */ /* 0x000fe20007ffe1ff */
[----:B------:R-:W-:Y:S01]  /*6cb0*/  IMAD R27, R10, R27, R15 ;  /* 0x0000001b0a1b7224 */ /* 0x000fe200078e020f */
[----:B------:R-:W-:Y:S01]  /*6cc0*/  IADD3 R15, PT, PT, R22, R3, RZ ;  /* 0x00000003160f7210 */ /* 0x000fe20007ffe0ff */
        /* <DEDUP_REMOVED lines=24> */
.L_x_196:
[----:B------:R-:W-:Y:S05]  /*6e50*/  BSYNC.RECONVERGENT B2 ;  /* 0x0000000000027941 */ /* 0x000fea0003800200 */
.L_x_195:
        /* <DEDUP_REMOVED lines=39> */
[--C-:B------:R-:W-:Y:S01]  /*70d0*/  IMAD.IADD R13, R14, 0x1, R3.reuse ;  /* 0x000000010e0d7824 */ /* 0x100fe200078e0203 */
[C---:B------:R-:W-:Y:S01]  /*70e0*/  IADD3 R12, PT, PT, -R8.reuse, RZ, RZ ;  /* 0x000000ff080c7210 */ /* 0x040fe20007ffe1ff */
[----:B------:R-:W-:Y:S01]  /*70f0*/  IMAD.IADD R19, R8, 0x1, R3 ;  /* 0x0000000108137824 */ /* 0x000fe200078e0203 */
[----:B------:R-:W-:-:S03]  /*7100*/  IADD3 R7, PT, PT, R7, R2, RZ ;  /* 0x0000000207077210 */ /* 0x000fc60007ffe0ff */
[----:B------:R-:W-:Y:S02]  /*7110*/  IMAD R15, R10, R12, R15 ;  /* 0x0000000c0a0f7224 */ /* 0x000fe400078e020f */
[----:B------:R-:W-:-:S03]  /*7120*/  IMAD R13, R13, R0, R7 ;  /* 0x000000000d0d7224 */ /* 0x000fc600078e0207 */
        /* <DEDUP_REMOVED lines=9> */
.L_x_198:
[----:B------:R-:W-:Y:S05]  /*71c0*/  BSYNC.RECONVERGENT B2 ;  /* 0x0000000000027941 */ /* 0x000fea0003800200 */
.L_x_197:
        /* <DEDUP_REMOVED lines=23> */
.L_x_191:
[----:B------:R-:W-:Y:S05]  /*7340*/  BSYNC.RECONVERGENT B1 ;  /* 0x0000000000017941 */ /* 0x000fea0003800200 */
.L_x_188:
[----:B------:R-:W0:Y:S01]  /*7350*/  S2R R8, SR_LANEID ;  /* 0x0000000000087919 */ /* 0x000e220000000000 */
[----:B------:R-:W1:Y:S01]  /*7360*/  SHFL.DOWN PT, R0, R21, 0x1, 0x1f ;  /* 0x08201f0015007f89 */ /* 0x000e6200000e0000 */
[----:B------:R-:W2:Y:S01]  /*7370*/  S2R R6, SR_TID.X ;  /* 0x0000000000067919 */ /* 0x000ea20000002100 */
[C---:B0-----:R-:W-:Y:S02]  /*7380*/  ISETP.GT.AND P0, PT, R8.reuse, 0x1e, PT ;  /* 0x0000001e0800780c */ /* 0x041fe40003f04270 */
[----:B------:R-:W-:Y:S02]  /*7390*/  ISETP.NE.AND P1, PT, R8, RZ, PT ;  /* 0x000000ff0800720c */ /* 0x000fe40003f25270 */
[----:B-1----:R-:W-:Y:S02]  /*73a0*/  SEL R0, R0, RZ, !P0 ;  /* 0x000000ff00007207 */ /* 0x002fe40004000000 */
[----:B------:R-:W-:Y:S02]  /*73b0*/  ISETP.GT.AND P0, PT, R8, 0x1d, PT ;  /* 0x0000001d0800780c */ /* 0x000fe40003f04270 */
[----:B------:R-:W-:-:S05]  /*73c0*/  IADD3 R0, PT, PT, R0, R21, RZ ;  /* 0x0000001500007210 */ /* 0x000fca0007ffe0ff */
[----:B------:R-:W0:Y:S02]  /*73d0*/  SHFL.DOWN PT, R2, R0, 0x2, 0x1f ;  /* 0x08401f0000027f89 */ /* 0x000e2400000e0000 */
[----:B------:R-:W1:Y:S01]  /*73e0*/  @!P1 S2R R7, SR_CgaCtaId ;  /* 0x0000000000079919 */ /* 0x000e620000008800 */
[----:B0-----:R-:W-:Y:S02]  /*73f0*/  SEL R3, R2, RZ, !P0 ;  /* 0x000000ff02037207 */ /* 0x001fe40004000000 */
[----:B------:R-:W-:-:S03]  /*7400*/  ISETP.GT.AND P0, PT, R8, 0x1b, PT ;  /* 0x0000001b0800780c */ /* 0x000fc60003f04270 */
[----:B------:R-:W-:-:S05]  /*7410*/  IMAD.IADD R3, R0, 0x1, R3 ;  /* 0x0000000100037824 */ /* 0x000fca00078e0203 */
[----:B------:R-:W0:Y:S02]  /*7420*/  SHFL.DOWN PT, R2, R3, 0x4, 0x1f ;  /* 0x08801f0003027f89 */ /* 0x000e2400000e0000 */
[----:B0-----:R-:W-:Y:S02]  /*7430*/  SEL R2, R2, RZ, !P0 ;  /* 0x000000ff02027207 */ /* 0x001fe40004000000 */
[----:B------:R-:W-:Y:S02]  /*7440*/  ISETP.GT.AND P0, PT, R8, 0x17, PT ;  /* 0x000000170800780c */ /* 0x000fe40003f04270 */
[----:B------:R-:W-:Y:S02]  /*7450*/  IADD3 R2, PT, PT, R3, R2, RZ ;  /* 0x0000000203027210 */ /* 0x000fe40007ffe0ff */
[----:B--2---:R-:W-:-:S03]  /*7460*/  @!P1 SHF.R.U32.HI R3, RZ, 0x3, R6 ;  /* 0x00000003ff039819 */ /* 0x004fc60000011606 */
[----:B------:R-:W0:Y:S01]  /*7470*/  SHFL.DOWN PT, R4, R2, 0x8, 0x1f ;  /* 0x09001f0002047f89 */ /* 0x000e2200000e0000 */
[----:B------:R-:W-:Y:S02]  /*7480*/  @!P1 LOP3.LUT R3, R3, 0x7c, RZ, 0xc0, !PT ;  /* 0x0000007c03039812 */ /* 0x000fe400078ec0ff */
[----:B0-----:R-:W-:Y:S02]  /*7490*/  SEL R5, R4, RZ, !P0 ;  /* 0x000000ff04057207 */ /* 0x001fe40004000000 */
[----:B------:R-:W-:Y:S02]  /*74a0*/  ISETP.GT.AND P0, PT, R8, 0xf, PT ;  /* 0x0000000f0800780c */ /* 0x000fe40003f04270 */
[----:B------:R-:W-:Y:S01]  /*74b0*/  @!P1 MOV R4, 0x400 ;  /* 0x0000040000049802 */ /* 0x000fe20000000f00 */
[----:B------:R-:W-:-:S03]  /*74c0*/  IMAD.IADD R5, R2, 0x1, R5 ;  /* 0x0000000102057824 */ /* 0x000fc600078e0205 */
[----:B-1----:R-:W-:Y:S02]  /*74d0*/  @!P1 LEA R4, R7, R4, 0x18 ;  /* 0x0000000407049211 */ /* 0x002fe400078ec0ff */
[----:B------:R-:W0:Y:S02]  /*74e0*/  SHFL.DOWN PT, R0, R5, 0x10, 0x1f ;  /* 0x0a001f0005007f89 */ /* 0x000e2400000e0000 */
[----:B------:R-:W-:Y:S02]  /*74f0*/  @!P1 IADD3 R4, PT, PT, R3, R4, RZ ;  /* 0x0000000403049210 */ /* 0x000fe40007ffe0ff */
        /* <DEDUP_REMOVED lines=10> */
[----:B0-----:R-:W0:Y:S04]  /*75a0*/  LDS.128 R4, [UR4+0x10] ;  /* 0x00001004ff047984 */ /* 0x001e280008000c00 */
[----:B------:R-:W1:Y:S01]  /*75b0*/  LDS.64 R2, [UR4+0x20] ;  /* 0x00002004ff027984 */ /* 0x000e620008000a00 */
[----:B0-----:R-:W-:-:S04]  /*75c0*/  IADD3 R0, PT, PT, R4, R0, R11 ;  /* 0x0000000004007210 */ /* 0x001fc80007ffe00b */
[----:B------:R-:W-:-:S04]  /*75d0*/  IADD3 R0, PT, PT, R6, R0, R5 ;  /* 0x0000000006007210 */ /* 0x000fc80007ffe005 */
[----:B-1----:R-:W-:-:S04]  /*75e0*/  IADD3 R0, PT, PT, R2, R0, R7 ;  /* 0x0000000002007210 */ /* 0x002fc80007ffe007 */
[----:B------:R-:W-:-:S07]  /*75f0*/  IADD3 R11, PT, PT, R0, R3, RZ ;  /* 0x00000003000b7210 */ /* 0x000fce0007ffe0ff */
.L_x_187:
[----:B------:R-:W-:Y:S05]  /*7600*/  BSYNC.RECONVERGENT B0 ;  /* 0x0000000000007941 */ /* 0x000fea0003800200 */
.L_x_172:
[----:B------:R-:W-:Y:S05]  /*7610*/  @P0 EXIT ;  /* 0x000000000000094d */ /* 0x000fea0003800000 */
[----:B--2---:R-:W2:Y:S02]  /*7620*/  LDC.64 R2, c[0x0][0x3a0] ;  /* 0x0000e800ff027b82 */ /* 0x004ea40000000a00 */
[----:B--2---:R-:W-:-:S05]  /*7630*/  IMAD.WIDE.U32 R2, R9, 0x4, R2 ;  /* 0x0000000409027825 */ /* 0x004fca00078e0002 */
[----:B------:R-:W-:Y:S01]  /*7640*/  STG.E desc[UR6][R2.64], R11 ;  /* 0x0000000b02007986 */ /* 0x000fe2000c101906 */
[----:B------:R-:W-:Y:S05]  /*7650*/  EXIT ;  /* 0x000000000000794d */ /* 0x000fea0003800000 */
.L_x_199:
        /* <DEDUP_REMOVED lines=10> */
.L_x_235:


//--------------------- .text._ZN3cub18CUB_300001_SM_10006detail6reduce28DeviceReduceSingleTileKernelINS2_10policy_hubIijN4cuda3std3__44plusIiEEE10Policy1000EN6thrust24THRUST_300001_SM_1000_NS20permutation_iteratorINSD_10device_ptrIKiEENSD_18transform_iteratorI16SubarrayIndexMapNSD_17counting_iteratorIiNSD_11use_defaultESL_SL_EESL_SL_EEEEPijS9_iiNS7_10__identityEEEvT0_T1_T2_T3_T4_T6_ --------------------------
	.section	.text._ZN3cub18CUB_300001_SM_10006detail6reduce28DeviceReduceSingleTileKernelINS2_10policy_hubIijN4cuda3std3__44plusIiEEE10Policy1000EN6thrust24THRUST_300001_SM_1000_NS20permutation_iteratorINSD_10device_ptrIKiEENSD_18transform_iteratorI16SubarrayIndexMapNSD_17counting_iteratorIiNSD_11use_defaultESL_SL_EESL_SL_EEEEPijS9_iiNS7_10__identityEEEvT0_T1_T2_T3_T4_T6_,"ax",@progbits
	.align	128
        .global         _ZN3cub18CUB_300001_SM_10006detail6reduce28DeviceReduceSingleTileKernelINS2_10policy_hubIijN4cuda3std3__44plusIiEEE10Policy1000EN6thrust24THRUST_300001_SM_1000_NS20permutation_iteratorINSD_10device_ptrIKiEENSD_18transform_iteratorI16SubarrayIndexMapNSD_17counting_iteratorIiNSD_11use_defaultESL_SL_EESL_SL_EEEEPijS9_iiNS7_10__identityEEEvT0_T1_T2_T3_T4_T6_
        .type           _ZN3cub18CUB_300001_SM_10006detail6reduce28DeviceReduceSingleTileKernelINS2_10policy_hubIijN4cuda3std3__44plusIiEEE10Policy1000EN6thrust24THRUST_300001_SM_1000_NS20permutation_iteratorINSD_10device_ptrIKiEENSD_18transform_iteratorI16SubarrayIndexMapNSD_17counting_iteratorIiNSD_11use_defaultESL_SL_EESL_SL_EEEEPijS9_iiNS7_10__identityEEEvT0_T1_T2_T3_T4_T6_,@function
        .size           _ZN3cub18CUB_300001_SM_10006detail6reduce28DeviceReduceSingleTileKernelINS2_10policy_hubIijN4cuda3std3__44plusIiEEE10Policy1000EN6thrust24THRUST_300001_SM_1000_NS20permutation_iteratorINSD_10device_ptrIKiEENSD_18transform_iteratorI16SubarrayIndexMapNSD_17counting_iteratorIiNSD_11use_defaultESL_SL_EESL_SL_EEEEPijS9_iiNS7_10__identityEEEvT0_T1_T2_T3_T4_T6_,(.L_x_236 - _ZN3cub18CUB_300001_SM_10006detail6reduce28DeviceReduceSingleTileKernelINS2_10policy_hubIijN4cuda3std3__44plusIiEEE10Policy1000EN6thrust24THRUST_300001_SM_1000_NS20permutation_iteratorINSD_10device_ptrIKiEENSD_18transform_iteratorI16SubarrayIndexMapNSD_17counting_iteratorIiNSD_11use_defaultESL_SL_EESL_SL_EEEEPijS9_iiNS7_10__identityEEEvT0_T1_T2_T3_T4_T6_)
        .other          _ZN3cub18CUB_300001_SM_10006detail6reduce28DeviceReduceSingleTileKernelINS2_10policy_hubIijN4cuda3std3__44plusIiEEE10Policy1000EN6thrust24THRUST_300001_SM_1000_NS20permutation_iteratorINSD_10device_ptrIKiEENSD_18transform_iteratorI16SubarrayIndexMapNSD_17counting_iteratorIiNSD_11use_defaultESL_SL_EESL_SL_EEEEPijS9_iiNS7_10__identityEEEvT0_T1_T2_T3_T4_T6_,@"STO_CUDA_ENTRY STV_DEFAULT"
_ZN3cub18CUB_300001_SM_10006detail6reduce28DeviceReduceSingleTileKernelINS2_10policy_hubIijN4cuda3std3__44plusIiEEE10Policy1000EN6thrust24THRUST_300001_SM_1000_NS20permutation_iteratorINSD_10device_ptrIKiEENSD_18transform_iteratorI16SubarrayIndexMapNSD_17counting_iteratorIiNSD_11use_defaultESL_SL_EESL_SL_EEEEPijS9_iiNS7_10__identityEEEvT0_T1_T2_T3_T4_T6_:
.text._ZN3cub18CUB_300001_SM_10006detail6reduce28DeviceReduceSingleTileKernelINS2_10policy_hubIijN4cuda3std3__44plusIiEEE10Policy1000EN6thrust24THRUST_300001_SM_1000_NS20permutation_iteratorINSD_10device_ptrIKiEENSD_18transform_iteratorI16SubarrayIndexMapNSD_17counting_iteratorIiNSD_11use_defaultESL_SL_EESL_SL_EEEEPijS9_iiNS7_10__identityEEEvT0_T1_T2_T3_T4_T6_:
[----:B------:R-:W-:Y:S01]  /*0000*/  LDC R1, c[0x0][0x37c] ;  /* 0x0000df00ff017b82 */ /* 0x000fe20000000800 */
[----:B------:R-:W0:Y:S01]  /*0010*/  LDCU UR4, c[0x0][0x3a8] ;  /* 0x00007500ff0477ac */ /* 0x000e220008000800 */
[----:B------:R-:W1:Y:S01]  /*0020*/  LDCU.64 UR6, c[0x0][0x358] ;  /* 0x00006b00ff0677ac */ /* 0x000e620008000a00 */
[----:B0-----:R-:W-:-:S09]  /*0030*/  UISETP.NE.AND UP0, UPT, UR4, URZ, UPT ;  /* 0x000000ff0400728c */ /* 0x001fd2000bf05270 */
        /* <DEDUP_REMOVED lines=8> */
.L_x_200:
[----:B------:R-:W-:Y:S01]  /*00c0*/  UISETP.GT.U32.AND UP0, UPT, UR4, 0xfff, UPT ;  /* 0x00000fff0400788c */ /* 0x000fe2000bf04070 */
[----:B------:R-:W-:Y:S08]  /*00d0*/  BSSY.RECONVERGENT B0, `(.L_x_201) ;  /* 0x0000728000007945 */ /* 0x000ff00003800200 */
        /* <DEDUP_REMOVED lines=17> */
[----:B0-----:R-:W-:-:S06]  /*01f0*/  IADD3 R2, PT, PT, R5, 0xffffffe, RZ ;  /* 0x0ffffffe05027810 */ /* 0x001fcc0007ffe0ff */
[----:B------:R0:W3:Y:S02]  /*0200*/  F2I.FTZ.U32.TRUNC.NTZ R3, R2 ;  /* 0x0000000200037305 */ /* 0x0000e4000021f000 */
[----:B0-----:R-:W-:Y:S02]  /*0210*/  HFMA2 R2, -RZ, RZ, 0, 0 ;  /* 0x00000000ff027431 */ /* 0x001fe400000001ff */
[----:B---3--:R-:W-:-:S04]  /*0220*/  IMAD.MOV R6, RZ, RZ, -R3 ;  /* 0x000000ffff067224 */ /* 0x008fc800078e0a03 */
[----:B------:R-:W-:Y:S01]  /*0230*/  IMAD R11, R6, R7, RZ ;  /* 0x00000007060b7224 */ /* 0x000fe200078e02ff */
[----:B------:R-:W-:-:S03]  /*0240*/  IABS R6, R4 ;  /* 0x0000000400067213 */ /* 0x000fc60000000000 */
        /* <DEDUP_REMOVED lines=24> */
.L_x_204:
[----:B------:R-:W-:Y:S05]  /*03d0*/  BSYNC.RECONVERGENT B1 ;  /* 0x0000000000017941 */ /* 0x000fea0003800200 */
.L_x_203:
[----:B------:R-:W-:Y:S01]  /*03e0*/  ISETP.GE.U32.AND P0, PT, R6, UR4, PT ;  /* 0x0000000406007c0c */ /* 0x000fe2000bf06070 */
[----:B------:R-:W-:-:S12]  /*03f0*/  BSSY.RECONVERGENT B1, `(.L_x_205) ;  /* 0x00001bb000017945 */ /* 0x000fd80003800200 */
[----:B------:R-:W-:Y:S05]  /*0400*/  @P0 BRA `(.L_x_206) ;  /* 0x0000001800e40947 */ /* 0x000fea0003800000 */
[----:B------:R-:W-:Y:S01]  /*0410*/  LOP3.LUT R4, RZ, R6, RZ, 0x33, !PT ;  /* 0x00000006ff047212 */ /* 0x000fe200078e33ff */
[----:B------:R-:W-:Y:S04]  /*0420*/  BSSY.RECONVERGENT B2, `(.L_x_207) ;  /* 0x00000da000027945 */ /* 0x000fe80003800200 */
[----:B------:R-:W-:-:S05]  /*0430*/  VIADD R4, R4, UR4 ;  /* 0x0000000404047c36 */ /* 0x000fca0008000000 */
[C---:B------:R-:W-:Y:S02]  /*0440*/  ISETP.GE.U32.AND P0, PT, R4.reuse, 0x700, PT ;  /* 0x000007000400780c */ /* 0x040fe40003f06070 */
[----:B------:R-:W-:-:S04]  /*0450*/  LEA.HI R8, R4, 0x1, RZ, 0x18 ;  /* 0x0000000104087811 */ /* 0x000fc800078fc0ff */
[----:B------:R-:W-:-:S07]  /*0460*/  LOP3.LUT R30, R8, 0x7, RZ, 0xc0, !PT ;  /* 0x00000007081e7812 */ /* 0x000fce00078ec0ff */
[----:B------:R-:W-:Y:S05]  /*0470*/  @!P0 BRA `(.L_x_208) ;  /* 0x0000000c00508947 */ /* 0x000fea0003800000 */
[----:B0-----:R-:W0:Y:S01]  /*0480*/  LDC R2, c[0x0][0x390] ;  /* 0x0000e400ff027b82 */ /* 0x001e220000000800 */
[----:B------:R-:W1:Y:S01]  /*0490*/  LDCU UR5, c[0x0][0x380] ;  /* 0x00007000ff0577ac */ /* 0x000e620008000800 */
[----:B------:R-:W-:Y:S01]  /*04a0*/  LOP3.LUT R7, R8, 0x1fffff8, RZ, 0xc0, !PT ;  /* 0x01fffff808077812 */ /* 0x000fe200078ec0ff */
[----:B------:R-:W-:Y:S01]  /*04b0*/  IMAD.MOV.U32 R12, RZ, RZ, RZ ;  /* 0x000000ffff0c7224 */ /* 0x000fe200078e00ff */
[----:B------:R-:W-:Y:S04]  /*04c0*/  BSSY.RECONVERGENT B3, `(.L_x_209) ;  /* 0x00000ce000037945 */ /* 0x000fe80003800200 */
[----:B------:R-:W2:Y:S01]  /*04d0*/  LDC R9, c[0x0][0x390] ;  /* 0x0000e400ff097b82 */ /* 0x000ea20000000800 */
[----:B-1----:R-:W-:Y:S01]  /*04e0*/  VIADD R14, R6, UR5 ;  /* 0x00000005060e7c36 */ /* 0x002fe20008000000 */
[----:B0-----:R-:W-:-:S06]  /*04f0*/  IABS R10, R2 ;  /* 0x00000002000a7213 */ /* 0x001fcc0000000000 */
[----:B------:R-:W0:Y:S01]  /*0500*/  LDC.64 R2, c[0x0][0x398] ;  /* 0x0000e600ff027b82 */ /* 0x000e220000000a00 */
[----:B------:R-:W1:Y:S08]  /*0510*/  I2F.RP R11, R10 ;  /* 0x0000000a000b7306 */ /* 0x000e700000209400 */
[----:B-1----:R-:W1:Y:S02]  /*0520*/  MUFU.RCP R11, R11 ;  /* 0x0000000b000b7308 */ /* 0x002e640000001000 */
[----:B-1----:R-:W-:-:S06]  /*0530*/  IADD3 R13, PT, PT, R11, 0xffffffe, RZ ;  /* 0x0ffffffe0b0d7810 */ /* 0x002fcc0007ffe0ff */
[----:B------:R-:W1:Y:S02]  /*0540*/  F2I.FTZ.U32.TRUNC.NTZ R13, R13 ;  /* 0x0000000d000d7305 */ /* 0x000e64000021f000 */
[----:B-1----:R-:W-:-:S04]  /*0550*/  IMAD.MOV R15, RZ, RZ, -R13 ;  /* 0x000000ffff0f7224 */ /* 0x002fc800078e0a0d */
[----:B------:R-:W-:-:S04]  /*0560*/  IMAD R15, R15, R10, RZ ;  /* 0x0000000a0f0f7224 */ /* 0x000fc800078e02ff */
[----:B------:R-:W-:Y:S01]  /*0570*/  IMAD.HI.U32 R11, R13, R15, R12 ;  /* 0x0000000f0d0b7227 */ /* 0x000fe200078e000c */
[----:B------:R-:W-:-:S03]  /*0580*/  IADD3 R12, PT, PT, R6, 0x400, RZ ;  /* 0x00000400060c7810 */ /* 0x000fc60007ffe0ff */
[----:B0-2---:R-:W-:-:S07]  /*0590*/  IMAD.MOV R13, RZ, RZ, -R7 ;  /* 0x000000ffff0d7224 */ /* 0x005fce00078e0a07 */
.L_x_210:
[----:B------:R-:W-:Y:S01]  /*05a0*/  IABS R6, R9 ;  /* 0x0000000900067213 */ /* 0x000fe20000000000 */
[C---:B------:R-:W-:Y:S01]  /*05b0*/  VIADD R24, R14.reuse, 0x300 ;  /* 0x000003000e187836 */ /* 0x040fe20000000000 */
[----:B------:R-:W-:Y:S02]  /*05c0*/  IABS R19, R14 ;  /* 0x0000000e00137213 */ /* 0x000fe40000000000 */
[----:B------:R-:W0:Y:S01]  /*05d0*/  I2F.RP R18, R6 ;  /* 0x0000000600127306 */ /* 0x000e220000209400 */
[C---:B------:R-:W-:Y:S02]  /*05e0*/  IADD3 R22, PT, PT, R14.reuse, 0x100, RZ ;  /* 0x000001000e167810 */ /* 0x040fe40007ffe0ff */
[----:B------:R-:W-:Y:S01]  /*05f0*/  IMAD.HI.U32 R15, R11, R19, RZ ;  /* 0x000000130b0f7227 */ /* 0x000fe200078e00ff */
[----:B------:R-:W-:Y:S02]  /*0600*/  IADD3 R28, PT, PT, R14, 0x200, RZ ;  /* 0x000002000e1c7810 */ /* 0x000fe40007ffe0ff */
[----:B------:R-:W-:Y:S01]  /*0610*/  IABS R27, R22 ;  /* 0x00000016001b7213 */ /* 0x000fe20000000000 */
[----:B------:R-:W-:Y:S01]  /*0620*/  IMAD.MOV R7, RZ, RZ, -R15 ;  /* 0x000000ffff077224 */ /* 0x000fe200078e0a0f */
[----:B------:R-:W-:-:S02]  /*0630*/  IABS R29, R28 ;  /* 0x0000001c001d7213 */ /* 0x000fc40000000000 */
[----:B------:R-:W-:Y:S01]  /*0640*/  IADD3 R26, PT, PT, R14, 0x400, RZ ;  /* 0x000004000e1a7810 */ /* 0x000fe20007ffe0ff */
[----:B------:R-:W-:Y:S01]  /*0650*/  IMAD R19, R6, R7, R19 ;  /* 0x0000000706137224 */ /* 0x000fe200078e0213 */
[----:B------:R-:W-:Y:S02]  /*0660*/  IABS R31, R24 ;  /* 0x00000018001f7213 */ /* 0x000fe40000000000 */
[----:B------:R-:W-:Y:S01]  /*0670*/  IABS R33, R26 ;  /* 0x0000001a00217213 */ /* 0x000fe20000000000 */
[----:B0-----:R-:W0:Y:S01]  /*0680*/  MUFU.RCP R18, R18 ;  /* 0x0000001200127308 */ /* 0x001e220000001000 */
[----:B------:R-:W-:-:S13]  /*0690*/  ISETP.GT.U32.AND P5, PT, R10, R19, PT ;  /* 0x000000130a00720c */ /* 0x000fda0003fa4070 */
[----:B------:R-:W-:Y:S02]  /*06a0*/  @!P5 IMAD.IADD R19, R19, 0x1, -R6 ;  /* 0x000000011313d824 */ /* 0x000fe400078e0a06 */
[----:B------:R-:W-:Y:S01]  /*06b0*/  @!P5 VIADD R15, R15, 0x1 ;  /* 0x000000010f0fd836 */ /* 0x000fe20000000000 */
[----:B0-----:R-:W-:Y:S01]  /*06c0*/  IADD3 R16, PT, PT, R18, 0xffffffe, RZ ;  /* 0x0ffffffe12107810 */ /* 0x001fe20007ffe0ff */
[----:B------:R-:W-:Y:S01]  /*06d0*/  VIADD R18, R14, 0x600 ;  /* 0x000006000e127836 */ /* 0x000fe20000000000 */
[----:B------:R-:W-:Y:S02]  /*06e0*/  ISETP.GE.U32.AND P0, PT, R19, R10, PT ;  /* 0x0000000a1300720c */ /* 0x000fe40003f06070 */
[----:B------:R0:W1:Y:S01]  /*06f0*/  F2I.FTZ.U32.TRUNC.NTZ R17, R16 ;  /* 0x0000001000117305 */ /* 0x000062000021f000 */
[----:B------:R-:W-:Y:S02]  /*0700*/  MOV R10, R6 ;  /* 0x00000006000a7202 */ /* 0x000fe40000000f00 */
[----:B------:R-:W-:Y:S01]  /*0710*/  IABS R37, R18 ;  /* 0x0000001200257213 */ /* 0x000fe20000000000 */
[----:B0-----:R-:W-:-:S07]  /*0720*/  IMAD.MOV.U32 R16, RZ, RZ, RZ ;  /* 0x000000ffff107224 */ /* 0x001fce00078e00ff */
[----:B------:R-:W-:Y:S02]  /*0730*/  @P0 VIADD R15, R15, 0x1 ;  /* 0x000000010f0f0836 */ /* 0x000fe40000000000 */
[----:B-1----:R-:W-:-:S04]  /*0740*/  IMAD.MOV R11, RZ, RZ, -R17 ;  /* 0x000000ffff0b7224 */ /* 0x002fc800078e0a11 */
[----:B------:R-:W-:-:S04]  /*0750*/  IMAD R11, R11, R6, RZ ;  /* 0x000000060b0b7224 */ /* 0x000fc800078e02ff */
[----:B------:R-:W-:Y:S01]  /*0760*/  IMAD.HI.U32 R11, R17, R11, R16 ;  /* 0x0000000b110b7227 */ /* 0x000fe200078e0010 */
[----:B------:R-:W-:-:S04]  /*0770*/  LOP3.LUT R16, R14, R9, RZ, 0x3c, !PT ;  /* 0x000000090e107212 */ /* 0x000fc800078e3cff */
[----:B------:R-:W-:Y:S01]  /*0780*/  ISETP.GE.AND P2, PT, R16, RZ, PT ;  /* 0x000000ff1000720c */ /* 0x000fe20003f46270 */
[----:B------:R-:W-:-:S04]  /*0790*/  IMAD.HI.U32 R7, R11, R27, RZ ;  /* 0x0000001b0b077227 */ /* 0x000fc800078e00ff */
[----:B------:R-:W-:-:S04]  /*07a0*/  IMAD.HI.U32 R21, R11, R29, RZ ;  /* 0x0000001d0b157227 */ /* 0x000fc800078e00ff */
[----:B------:R-:W-:Y:S02]  /*07b0*/  IMAD.MOV R16, RZ, RZ, -R7 ;  /* 0x000000ffff107224 */ /* 0x000fe400078e0a07 */
[----:B------:R-:W-:Y:S02]  /*07c0*/  IMAD.MOV R20, RZ, RZ, -R21 ;  /* 0x000000ffff147224 */ /* 0x000fe400078e0a15 */
[----:B------:R-:W-:Y:S02]  /*07d0*/  IMAD R27, R6, R16, R27 ;  /* 0x00000010061b7224 */ /* 0x000fe400078e021b */
[----:B------:R-:W-:-:S03]  /*07e0*/  IMAD.HI.U32 R19, R11, R31, RZ ;  /* 0x0000001f0b137227 */ /* 0x000fc600078e00ff */
[----:B------:R-:W-:Y:S01]  /*07f0*/  ISETP.GT.U32.AND P6, PT, R10, R27, PT ;  /* 0x0000001b0a00720c */ /* 0x000fe20003fc4070 */
[----:B------:R-:W-:Y:S02]  /*0800*/  IMAD R29, R6, R20, R29 ;  /* 0x00000014061d7224 */ /* 0x000fe400078e021d */
[----:B------:R-:W-:-:S03]  /*0810*/  IMAD.HI.U32 R17, R11, R33, RZ ;  /* 0x000000210b117227 */ /* 0x000fc600078e00ff */
[----:B------:R-:W-:Y:S01]  /*0820*/  ISETP.GT.U32.AND P1, PT, R10, R29, PT ;  /* 0x0000001d0a00720c */ /* 0x000fe20003f24070 */
[C---:B------:R-:W-:Y:S01]  /*0830*/  VIADD R16, R14.reuse, 0x500 ;  /* 0x000005000e107836 */ /* 0x040fe20000000000 */
[----:B------:R-:W-:Y:S01]  /*0840*/  IADD3 R25, PT, PT, -R17, RZ, RZ ;  /* 0x000000ff11197210 */ /* 0x000fe20007ffe1ff */
[----:B------:R-:W-:Y:S02]  /*0850*/  IMAD.MOV R23, RZ, RZ, -R19 ;  /* 0x000000ffff177224 */ /* 0x000fe400078e0a13 */
[----:B------:R-:W-:Y:S01]  /*0860*/  VIADD R20, R14, 0x700 ;  /* 0x000007000e147836 */ /* 0x000fe20000000000 */
[----:B------:R-:W-:Y:S01]  /*0870*/  IABS R35, R16 ;  /* 0x0000001000237213 */ /* 0x000fe20000000000 */
[C---:B------:R-:W-:Y:S01]  /*0880*/  IMAD R31, R6.reuse, R23, R31 ;  /* 0x00000017061f7224 */ /* 0x040fe200078e021f */
[----:B------:R-:W-:Y:S01]  /*0890*/  @!P6 IADD3 R27, PT, PT, R27, -R6, RZ ;  /* 0x800000061b1be210 */ /* 0x000fe20007ffe0ff */
[----:B------:R-:W-:Y:S01]  /*08a0*/  IMAD R33, R6, R25, R33 ;  /* 0x0000001906217224 */ /* 0x000fe200078e0221 */
[----:B------:R-:W-:Y:S01]  /*08b0*/  IABS R34, R20 ;  /* 0x0000001400227213 */ /* 0x000fe20000000000 */
[----:B------:R-:W-:Y:S01]  /*08c0*/  IMAD.HI.U32 R23, R11, R35, RZ ;  /* 0x000000230b177227 */ /* 0x000fe200078e00ff */
[----:B------:R-:W-:-:S02]  /*08d0*/  ISETP.GT.U32.AND P3, PT, R10, R31, PT ;  /* 0x0000001f0a00720c */ /* 0x000fc40003f64070 */
[----:B------:R-:W-:Y:S01]  /*08e0*/  ISETP.GT.U32.AND P5, PT, R10, R33, PT ;  /* 0x000000210a00720c */ /* 0x000fe20003fa4070 */
[----:B------:R-:W-:Y:S01]  /*08f0*/  IMAD.MOV R32, RZ, RZ, -R23 ;  /* 0x000000ffff207224 */ /* 0x000fe200078e0a17 */
[----:B------:R-:W-:Y:S01]  /*0900*/  @!P1 IADD3 R29, PT, PT, R29, -R6, RZ ;  /* 0x800000061d1d9210 */ /* 0x000fe20007ffe0ff */
[----:B------:R-:W-:Y:S01]  /*0910*/  IMAD.HI.U32 R25, R11, R37, RZ ;  /* 0x000000250b197227 */ /* 0x000fe200078e00ff */
[-C--:B------:R-:W-:Y:S02]  /*0920*/  ISETP.GE.U32.AND P4, PT, R27, R10.reuse, PT ;  /* 0x0000000a1b00720c */ /* 0x080fe40003f86070 */
[----:B------:R-:W-:Y:S01]  /*0930*/  ISETP.GE.U32.AND P0, PT, R29, R10, PT ;  /* 0x0000000a1d00720c */ /* 0x000fe20003f06070 */
[----:B------:R-:W-:Y:S01]  /*0940*/  IMAD R35, R6, R32, R35 ;  /* 0x0000002006237224 */ /* 0x000fe200078e0223 */
[----:B------:R-:W-:Y:S01]  /*0950*/  LOP3.LUT R29, R22, R9, RZ, 0x3c, !PT ;  /* 0x00000009161d7212 */ /* 0x000fe200078e3cff */
[----:B------:R-:W-:Y:S02]  /*0960*/  IMAD.MOV R32, RZ, RZ, -R25 ;  /* 0x000000ffff207224 */ /* 0x000fe400078e0a19 */
[----:B------:R-:W-:-:S04]  /*0970*/  IMAD.HI.U32 R27, R11, R34, RZ ;  /* 0x000000220b1b7227 */ /* 0x000fc800078e00ff */
[----:B------:R-:W-:Y:S01]  /*0980*/  IMAD R37, R6, R32, R37 ;  /* 0x0000002006257224 */ /* 0x000fe200078e0225 */
[----:B------:R-:W-:Y:S01]  /*0990*/  MOV R32, R15 ;  /* 0x0000000f00207202 */ /* 0x000fe20000000f00 */
[--C-:B------:R-:W-:Y:S02]  /*09a0*/  @!P3 IMAD.IADD R31, R31, 0x1, -R6.reuse ;  /* 0x000000011f1fb824 */ /* 0x100fe400078e0a06 */
[----:B------:R-:W-:Y:S01]  /*09b0*/  @!P6 VIADD R7, R7, 0x1 ;  /* 0x000000010707e836 */ /* 0x000fe20000000000 */
[----:B------:R-:W-:Y:S01]  /*09c0*/  @!P2 IADD3 R32, PT, PT, -R32, RZ, RZ ;  /* 0x000000ff2020a210 */ /* 0x000fe20007ffe1ff */
[----:B------:R-:W-:Y:S01]  /*09d0*/  IMAD.MOV R15, RZ, RZ, -R27 ;  /* 0x000000ffff0f7224 */ /* 0x000fe200078e0a1b */
[-C--:B------:R-:W-:Y:S01]  /*09e0*/  ISETP.GE.U32.AND P6, PT, R31, R10.reuse, PT ;  /* 0x0000000a1f00720c */ /* 0x080fe20003fc6070 */
[----:B------:R-:W-:Y:S01]  /*09f0*/  @!P5 IMAD.IADD R33, R33, 0x1, -R6 ;  /* 0x000000012121d824 */ /* 0x000fe200078e0a06 */
[C---:B------:R-:W-:Y:S01]  /*0a00*/  ISETP.GT.U32.AND P2, PT, R10.reuse, R35, PT ;  /* 0x000000230a00720c */ /* 0x040fe20003f44070 */
[----:B------:R-:W-:Y:S01]  /*0a10*/  @!P1 VIADD R21, R21, 0x1 ;  /* 0x0000000115159836 */ /* 0x000fe20000000000 */
[----:B------:R-:W-:Y:S01]  /*0a20*/  ISETP.GT.U32.AND P1, PT, R10, R37, PT ;  /* 0x000000250a00720c */ /* 0x000fe20003f24070 */
[----:B------:R-:W-:Y:S01]  /*0a30*/  IMAD R31, R6, R15, R34 ;  /* 0x0000000f061f7224 */ /* 0x000fe200078e0222 */
[----:B------:R-:W-:Y:S01]  /*0a40*/  @P4 IADD3 R7, PT, PT, R7, 0x1, RZ ;  /* 0x0000000107074810 */ /* 0x000fe20007ffe0ff */
[----:B------:R-:W-:Y:S01]  /*0a50*/  @P0 VIADD R21, R21, 0x1 ;  /* 0x0000000115150836 */ /* 0x000fe20000000000 */
[----:B------:R-:W-:Y:S01]  /*0a60*/  ISETP.GE.U32.AND P4, PT, R33, R10, PT ;  /* 0x0000000a2100720c */ /* 0x000fe20003f86070 */
[----:B------:R-:W-:Y:S01]  /*0a70*/  @!P3 VIADD R19, R19, 0x1 ;  /* 0x000000011313b836 */ /* 0x000fe20000000000 */
[----:B------:R-:W-:Y:S01]  /*0a80*/  ISETP.NE.AND P0, PT, R9, RZ, PT ;  /* 0x000000ff0900720c */ /* 0x000fe20003f05270 */
[----:B------:R-:W-:Y:S01]  /*0a90*/  @!P5 VIADD R17, R17, 0x1 ;  /* 0x000000011111d836 */ /* 0x000fe20000000000 */
[----:B------:R-:W-:Y:S01]  /*0aa0*/  LOP3.LUT R15, RZ, R9, RZ, 0x33, !PT ;  /* 0x00000009ff0f7212 */ /* 0x000fe200078e33ff */
[----:B------:R-:W-:Y:S01]  /*0ab0*/  @P6 VIADD R19, R19, 0x1 ;  /* 0x0000000113136836 */ /* 0x000fe20000000000 */
[----:B------:R-:W-:-:S02]  /*0ac0*/  ISETP.GT.U32.AND P3, PT, R10, R31, PT ;  /* 0x0000001f0a00720c */ /* 0x000fc40003f64070 */
[----:B------:R-:W-:Y:S01]  /*0ad0*/  SEL R32, R15, R32, !P0 ;  /* 0x000000200f207207 */ /* 0x000fe20004000000 */
[----:B------:R-:W-:Y:S01]  /*0ae0*/  @!P1 VIADD R25, R25, 0x1 ;  /* 0x0000000119199836 */ /* 0x000fe20000000000 */
[-C--:B------:R-:W-:Y:S02]  /*0af0*/  @!P2 IADD3 R35, PT, PT, R35, -R6.reuse, RZ ;  /* 0x800000062323a210 */ /* 0x080fe40007ffe0ff */
[----:B------:R-:W-:Y:S01]  /*0b00*/  ISETP.GE.AND P6, PT, R29, RZ, PT ;  /* 0x000000ff1d00720c */ /* 0x000fe20003fc6270 */
[----:B------:R-:W-:Y:S01]  /*0b10*/  IMAD.MOV R29, RZ, RZ, -R32 ;  /* 0x000000ffff1d7224 */ /* 0x000fe200078e0a20 */
[----:B------:R-:W-:Y:S01]  /*0b20*/  @!P1 IADD3 R37, PT, PT, R37, -R6, RZ ;  /* 0x8000000625259210 */ /* 0x000fe20007ffe0ff */
[----:B------:R-:W-:Y:S01]  /*0b30*/  @P4 VIADD R17, R17, 0x1 ;  /* 0x0000000111114836 */ /* 0x000fe20000000000 */
[-C--:B------:R-:W-:Y:S01]  /*0b40*/  ISETP.GE.U32.AND P5, PT, R35, R10.reuse, PT ;  /* 0x0000000a2300720c */ /* 0x080fe20003fa6070 */
[----:B------:R-:W-:Y:S01]  /*0b50*/  IMAD R29, R9, R29, R14 ;  /* 0x0000001d091d7224 */ /* 0x000fe200078e020e */
[----:B------:R-:W-:Y:S01]  /*0b60*/  ISETP.GE.U32.AND P4, PT, R37, R10, PT ;  /* 0x0000000a2500720c */ /* 0x000fe20003f86070 */
[----:B------:R-:W-:Y:S01]  /*0b70*/  @!P3 IMAD.IADD R31, R31, 0x1, -R6 ;  /* 0x000000011f1fb824 */ /* 0x000fe200078e0a06 */
[----:B------:R-:W-:Y:S01]  /*0b80*/  LOP3.LUT R33, R28, R9, RZ, 0x3c, !PT ;  /* 0x000000091c217212 */ /* 0x000fe200078e3cff */
[----:B------:R-:W-:Y:S01]  /*0b90*/  VIADD R32, R32, UR10 ;  /* 0x0000000a20207c36 */ /* 0x000fe20008000000 */
[----:B------:R-:W-:Y:S01]  /*0ba0*/  IADD3 R29, PT, PT, R29, UR11, RZ ;  /* 0x0000000b1d1d7c10 */ /* 0x000fe2000fffe0ff */
[----:B------:R-:W-:Y:S01]  /*0bb0*/  @!P3 VIADD R27, R27, 0x1 ;  /* 0x000000011b1bb836 */ /* 0x000fe20000000000 */
[----:B------:R-:W-:-:S02]  /*0bc0*/  @!P2 IADD3 R23, PT, PT, R23, 0x1, RZ ;  /* 0x000000011717a810 */ /* 0x000fc40007ffe0ff */
[----:B------:R-:W-:Y:S01]  /*0bd0*/  ISETP.GE.U32.AND P1, PT, R31, R10, PT ;  /* 0x0000000a1f00720c */ /* 0x000fe20003f26070 */
[----:B------:R-:W-:Y:S01]  /*0be0*/  IMAD R29, R32, UR12, R29 ;  /* 0x0000000c201d7c24 */ /* 0x000fe2000f8e021d */
[----:B------:R-:W-:Y:S01]  /*0bf0*/  ISETP.GE.AND P2, PT, R33, RZ, PT ;  /* 0x000000ff2100720c */ /* 0x000fe20003f46270 */
[----:B------:R-:W-:Y:S01]  /*0c00*/  IMAD.MOV.U32 R32, RZ, RZ, R7 ;  /* 0x000000ffff207224 */ /* 0x000fe200078e0007 */
[-C--:B------:R-:W-:Y:S01]  /*0c10*/  LOP3.LUT R6, R24, R9.reuse, RZ, 0x3c, !PT ;  /* 0x0000000918067212 */ /* 0x080fe200078e3cff */
[----:B------:R-:W-:Y:S01]  /*0c20*/  @P5 VIADD R23, R23, 0x1 ;  /* 0x0000000117175836 */ /* 0x000fe20000000000 */
[----:B------:R-:W-:Y:S02]  /*0c30*/  LOP3.LUT R33, R26, R9, RZ, 0x3c, !PT ;  /* 0x000000091a217212 */ /* 0x000fe400078e3cff */
[----:B------:R-:W-:Y:S02]  /*0c40*/  @P4 IADD3 R25, PT, PT, R25, 0x1, RZ ;  /* 0x0000000119194810 */ /* 0x000fe40007ffe0ff */
[----:B------:R-:W-:Y:S01]  /*0c50*/  ISETP.GE.AND P5, PT, R6, RZ, PT ;  /* 0x000000ff0600720c */ /* 0x000fe20003fa6270 */
[----:B------:R-:W-:Y:S01]  /*0c60*/  IMAD.WIDE R6, R29, 0x4, R2 ;  /* 0x000000041d067825 */ /* 0x000fe200078e0202 */
[----:B------:R-:W-:-:S02]  /*0c70*/  ISETP.GE.AND P4, PT, R33, RZ, PT ;  /* 0x000000ff2100720c */ /* 0x000fc40003f86270 */
[-C--:B------:R-:W-:Y:S01]  /*0c80*/  LOP3.LUT R31, R16, R9.reuse, RZ, 0x3c, !PT ;  /* 0x00000009101f7212 */ /* 0x080fe200078e3cff */
[----:B------:R-:W-:Y:S01]  /*0c90*/  @P1 VIADD R27, R27, 0x1 ;  /* 0x000000011b1b1836 */ /* 0x000fe20000000000 */
[-C--:B------:R-:W-:Y:S02]  /*0ca0*/  LOP3.LUT R33, R18, R9.reuse, RZ, 0x3c, !PT ;  /* 0x0000000912217212 */ /* 0x080fe400078e3cff */
[----:B------:R-:W-:Y:S01]  /*0cb0*/  LOP3.LUT R34, R20, R9, RZ, 0x3c, !PT ;  /* 0x0000000914227212 */ /* 0x000fe200078e3cff */
[----:B------:R-:W-:Y:S01]  /*0cc0*/  @!P2 IMAD.MOV R21, RZ, RZ, -R21 ;  /* 0x000000ffff15a224 */ /* 0x000fe200078e0a15 */
[----:B------:R-:W-:Y:S01]  /*0cd0*/  @!P6 IADD3 R32, PT, PT, -R32, RZ, RZ ;  /* 0x000000ff2020e210 */ /* 0x000fe20007ffe1ff */
[----:B------:R0:W2:Y:S01]  /*0ce0*/  LDG.E R6, desc[UR6][R6.64] ;  /* 0x0000000606067981 */ /* 0x0000a2000c1e1900 */
[----:B------:R-:W-:Y:S02]  /*0cf0*/  ISETP.GE.AND P6, PT, R31, RZ, PT ;  /* 0x000000ff1f00720c */ /* 0x000fe40003fc6270 */
[----:B------:R-:W-:-:S02]  /*0d00*/  ISETP.GE.AND P3, PT, R33, RZ, PT ;  /* 0x000000ff2100720c */ /* 0x000fc40003f66270 */
[----:B------:R-:W-:Y:S01]  /*0d10*/  ISETP.GE.AND P1, PT, R34, RZ, PT ;  /* 0x000000ff2200720c */ /* 0x000fe20003f26270 */
[----:B------:R-:W-:Y:S01]  /*0d20*/  IMAD.MOV.U32 R34, RZ, RZ, R23 ;  /* 0x000000ffff227224 */ /* 0x000fe200078e0017 */
[----:B------:R-:W-:Y:S01]  /*0d30*/  MOV R36, R25 ;  /* 0x0000001900247202 */ /* 0x000fe20000000f00 */
[----:B------:R-:W-:Y:S01]  /*0d40*/  @!P5 IMAD.MOV R19, RZ, RZ, -R19 ;  /* 0x000000ffff13d224 */ /* 0x000fe200078e0a13 */
[----:B------:R-:W-:Y:S02]  /*0d50*/  SEL R32, R15, R32, !P0 ;  /* 0x000000200f207207 */ /* 0x000fe40004000000 */
[----:B------:R-:W-:Y:S02]  /*0d60*/  @!P4 IADD3 R17, PT, PT, -R17, RZ, RZ ;  /* 0x000000ff1111c210 */ /* 0x000fe40007ffe1ff */
[C---:B------:R-:W-:Y:S01]  /*0d70*/  SEL R23, R15.reuse, R19, !P0 ;  /* 0x000000130f177207 */ /* 0x040fe20004000000 */
[----:B------:R-:W-:Y:S01]  /*0d80*/  @!P6 IMAD.MOV R34, RZ, RZ, -R34 ;  /* 0x000000ffff22e224 */ /* 0x000fe200078e0a22 */
[C---:B------:R-:W-:Y:S01]  /*0d90*/  SEL R21, R15.reuse, R21, !P0 ;  /* 0x000000150f157207 */ /* 0x040fe20004000000 */
[----:B------:R-:W-:Y:S01]  /*0da0*/  @!P3 IMAD.MOV R36, RZ, RZ, -R36 ;  /* 0x000000ffff24b224 */ /* 0x000fe200078e0a24 */
[----:B------:R-:W-:Y:S01]  /*0db0*/  SEL R25, R15, R17, !P0 ;  /* 0x000000110f197207 */ /* 0x000fe20004000000 */
[----:B------:R-:W-:Y:S01]  /*0dc0*/  IMAD.MOV R19, RZ, RZ, -R32 ;  /* 0x000000ffff137224 */ /* 0x000fe200078e0a20 */
[----:B------:R-:W-:-:S02]  /*0dd0*/  @!P1 IADD3 R27, PT, PT, -R27, RZ, RZ ;  /* 0x000000ff1b1b9210 */ /* 0x000fc40007ffe1ff */
[----:B------:R-:W-:Y:S02]  /*0de0*/  SEL R34, R15, R34, !P0 ;  /* 0x000000220f227207 */ /* 0x000fe40004000000 */
[----:B------:R-:W-:Y:S01]  /*0df0*/  IADD3 R31, PT, PT, -R23, RZ, RZ ;  /* 0x000000ff171f7210 */ /* 0x000fe20007ffe1ff */
[----:B------:R-:W-:Y:S01]  /*0e00*/  IMAD.MOV R29, RZ, RZ, -R21 ;  /* 0x000000ffff1d7224 */ /* 0x000fe200078e0a15 */
[----:B------:R-:W-:Y:S01]  /*0e10*/  SEL R17, R15, R36, !P0 ;  /* 0x000000240f117207 */ /* 0x000fe20004000000 */
[----:B------:R-:W-:Y:S01]  /*0e20*/  IMAD R22, R9, R19, R22 ;  /* 0x0000001309167224 */ /* 0x000fe200078e0216 */
[----:B0-----:R-:W-:Y:S01]  /*0e30*/  SEL R7, R15, R27, !P0 ;  /* 0x0000001b0f077207 */ /* 0x001fe20004000000 */
[----:B------:R-:W-:Y:S02]  /*0e40*/  IMAD.MOV R33, RZ, RZ, -R25 ;  /* 0x000000ffff217224 */ /* 0x000fe400078e0a19 */
[----:B------:R-:W-:Y:S02]  /*0e50*/  IMAD R24, R9, R31, R24 ;  /* 0x0000001f09187224 */ /* 0x000fe400078e0218 */
[----:B------:R-:W-:-:S02]  /*0e60*/  IMAD.MOV R19, RZ, RZ, -R34 ;  /* 0x000000ffff137224 */ /* 0x000fc400078e0a22 */
[----:B------:R-:W-:Y:S01]  /*0e70*/  IMAD R28, R9, R29, R28 ;  /* 0x0000001d091c7224 */ /* 0x000fe200078e021c */
[----:B------:R-:W-:Y:S01]  /*0e80*/  IADD3 R29, PT, PT, -R7, RZ, RZ ;  /* 0x000000ff071d7210 */ /* 0x000fe20007ffe1ff */
[----:B------:R-:W-:Y:S02]  /*0e90*/  IMAD.MOV R27, RZ, RZ, -R17 ;  /* 0x000000ffff1b7224 */ /* 0x000fe400078e0a11 */
[----:B------:R-:W-:Y:S02]  /*0ea0*/  VIADD R32, R32, UR10 ;  /* 0x0000000a20207c36 */ /* 0x000fe40008000000 */
[----:B------:R-:W-:Y:S01]  /*0eb0*/  VIADD R15, R22, UR11 ;  /* 0x0000000b160f7c36 */ /* 0x000fe20008000000 */
[----:B------:R-:W-:Y:S01]  /*0ec0*/  IADD3 R21, PT, PT, R21, UR10, RZ ;  /* 0x0000000a15157c10 */ /* 0x000fe2000fffe0ff */
[----:B------:R-:W-:Y:S01]  /*0ed0*/  IMAD R26, R9, R33, R26 ;  /* 0x00000021091a7224 */ /* 0x000fe200078e021a */
[----:B------:R-:W-:Y:S01]  /*0ee0*/  IADD3 R23, PT, PT, R23, UR10, RZ ;  /* 0x0000000a17177c10 */ /* 0x000fe2000fffe0ff */
[----:B------:R-:W-:Y:S01]  /*0ef0*/  IMAD R16, R9, R19, R16 ;  /* 0x0000001309107224 */ /* 0x000fe200078e0210 */
[----:B------:R-:W-:Y:S01]  /*0f00*/  IADD3 R24, PT, PT, R24, UR11, RZ ;  /* 0x0000000b18187c10 */ /* 0x000fe2000fffe0ff */
[----:B------:R-:W-:-:S02]  /*0f10*/  VIADD R28, R28, UR11 ;  /* 0x0000000b1c1c7c36 */ /* 0x000fc40008000000 */
[C---:B------:R-:W-:Y:S02]  /*0f20*/  IMAD R18, R9.reuse, R27, R18 ;  /* 0x0000001b09127224 */ /* 0x040fe400078e0212 */
[----:B------:R-:W-:Y:S02]  /*0f30*/  IMAD R15, R32, UR12, R15 ;  /* 0x0000000c200f7c24 */ /* 0x000fe4000f8e020f */
[----:B------:R-:W-:Y:S01]  /*0f40*/  IMAD R22, R9, R29, R20 ;  /* 0x0000001d09167224 */ /* 0x000fe200078e0214 */
[----:B------:R-:W-:Y:S01]  /*0f50*/  IADD3 R20, PT, PT, R17, UR10, RZ ;  /* 0x0000000a11147c10 */ /* 0x000fe2000fffe0ff */
[----:B------:R-:W-:Y:S02]  /*0f60*/  VIADD R25, R25, UR10 ;  /* 0x0000000a19197c36 */ /* 0x000fe40008000000 */
[----:B------:R-:W-:Y:S02]  /*0f70*/  VIADD R26, R26, UR11 ;  /* 0x0000000b1a1a7c36 */ /* 0x000fe40008000000 */
[----:B------:R-:W-:-:S02]  /*0f80*/  VIADD R34, R34, UR10 ;  /* 0x0000000a22227c36 */ /* 0x000fc40008000000 */
[----:B------:R-:W-:Y:S02]  /*0f90*/  VIADD R27, R16, UR11 ;  /* 0x0000000b101b7c36 */ /* 0x000fe40008000000 */
[----:B------:R-:W-:Y:S02]  /*0fa0*/  IMAD R19, R21, UR12, R28 ;  /* 0x0000000c15137c24 */ /* 0x000fe4000f8e021c */
[----:B------:R-:W-:Y:S02]  /*0fb0*/  VIADD R29, R18, UR11 ;  /* 0x0000000b121d7c36 */ /* 0x000fe40008000000 */
[----:B------:R-:W-:Y:S02]  /*0fc0*/  IMAD R21, R23, UR12, R24 ;  /* 0x0000000c17157c24 */ /* 0x000fe4000f8e0218 */
[----:B------:R-:W-:Y:S01]  /*0fd0*/  IMAD.WIDE R16, R15, 0x4, R2 ;  /* 0x000000040f107825 */ /* 0x000fe200078e0202 */
[----:B------:R-:W-:-:S03]  /*0fe0*/  IADD3 R24, PT, PT, R22, UR11, RZ ;  /* 0x0000000b16187c10 */ /* 0x000fc6000fffe0ff */
[----:B------:R-:W-:Y:S02]  /*0ff0*/  IMAD R23, R25, UR12, R26 ;  /* 0x0000000c19177c24 */ /* 0x000fe4000f8e021a */
[----:B------:R-:W-:Y:S01]  /*1000*/  IMAD R25, R34, UR12, R27 ;  /* 0x0000000c22197c24 */ /* 0x000fe2000f8e021b */
[----:B------:R-:W2:Y:S01]  /*1010*/  LDG.E R16, desc[UR6][R16.64] ;  /* 0x0000000610107981 */ /* 0x000ea2000c1e1900 */
[----:B------:R-:W-:Y:S02]  /*1020*/  IMAD R27, R20, UR12, R29 ;  /* 0x0000000c141b7c24 */ /* 0x000fe4000f8e021d */
[----:B------:R-:W-:Y:S02]  /*1030*/  VIADD R7, R7, UR10 ;  /* 0x0000000a07077c36 */ /* 0x000fe40008000000 */
        /* <DEDUP_REMOVED lines=23> */
.L_x_209:
[----:B------:R-:W-:-:S07]  /*11b0*/  VIADD R6, R12, 0xfffffc00 ;  /* 0xfffffc000c067836 */ /* 0x000fce0000000000 */
.L_x_208:
[----:B------:R-:W-:Y:S05]  /*11c0*/  BSYNC.RECONVERGENT B2 ;  /* 0x0000000000027941 */ /* 0x000fea0003800200 */
.L_x_207:
[----:B------:R-:W-:-:S13]  /*11d0*/  ISETP.NE.AND P0, PT, R30, RZ, PT ;  /* 0x000000ff1e00720c */ /* 0x000fda0003f05270 */
[----:B------:R-:W-:Y:S05]  /*11e0*/  @!P0 BRA `(.L_x_206) ;  /* 0x0000000c006c8947 */ /* 0x000fea0003800000 */
[----:B------:R-:W-:Y:S01]  /*11f0*/  ISETP.GE.U32.AND P1, PT, R30, 0x4, PT ;  /* 0x000000041e00780c */ /* 0x000fe20003f26070 */
[----:B------:R-:W-:Y:S01]  /*1200*/  BSSY.RECONVERGENT B2, `(.L_x_211) ;  /* 0x000006c000027945 */ /* 0x000fe20003800200 */
[----:B------:R-:W-:-:S11]  /*1210*/  LOP3.LUT P0, R8, R8, 0x3, RZ, 0xc0, !PT ;  /* 0x0000000308087812 */ /* 0x000fd6000780c0ff */
[----:B------:R-:W-:Y:S05]  /*1220*/  @!P1 BRA `(.L_x_212) ;  /* 0x0000000400a49947 */ /* 0x000fea0003800000 */
[----:B------:R-:W1:Y:S01]  /*1230*/  LDC R7, c[0x0][0x390] ;  /* 0x0000e400ff077b82 */ /* 0x000e620000000800 */
[----:B------:R-:W2:Y:S01]  /*1240*/  LDCU UR5, c[0x0][0x380] ;  /* 0x00007000ff0577ac */ /* 0x000ea20008000800 */
[----:B------:R-:W3:Y:S01]  /*1250*/  LDCU.64 UR8, c[0x0][0x388] ;  /* 0x00007100ff0877ac */ /* 0x000ee20008000a00 */
[----:B--2---:R-:W-:Y:S01]  /*1260*/  VIADD R12, R6, UR5 ;  /* 0x00000005060c7c36 */ /* 0x004fe20008000000 */
[----:B------:R-:W2:Y:S03]  /*1270*/  LDCU UR5, c[0x0][0x384] ;  /* 0x00007080ff0577ac */ /* 0x000ea60008000800 */
[C---:B------:R-:W-:Y:S01]  /*1280*/  VIADD R14, R12.reuse, 0x100 ;  /* 0x000001000c0e7836 */ /* 0x040fe20000000000 */
[----:B-1----:R-:W-:Y:S01]  /*1290*/  IABS R22, R7 ;  /* 0x0000000700167213 */ /* 0x002fe20000000000 */
[C---:B------:R-:W-:Y:S01]  /*12a0*/  VIADD R10, R12.reuse, 0x200 ;  /* 0x000002000c0a7836 */ /* 0x040fe20000000000 */
[----:B------:R-:W-:Y:S01]  /*12b0*/  IABS R15, R12 ;  /* 0x0000000c000f7213 */ /* 0x000fe20000000000 */
[----:B------:R-:W-:Y:S01]  /*12c0*/  VIADD R16, R12, 0x300 ;  /* 0x000003000c107836 */ /* 0x000fe20000000000 */
[----:B------:R-:W1:Y:S01]  /*12d0*/  I2F.RP R9, R22 ;  /* 0x0000001600097306 */ /* 0x000e620000209400 */
[----:B------:R-:W-:-:S02]  /*12e0*/  IABS R19, R14 ;  /* 0x0000000e00137213 */ /* 0x000fc40000000000 */
[----:B------:R-:W-:Y:S02]  /*12f0*/  IABS R20, R10 ;  /* 0x0000000a00147213 */ /* 0x000fe40000000000 */
[----:B------:R-:W-:-:S03]  /*1300*/  IABS R21, R16 ;  /* 0x0000001000157213 */ /* 0x000fc60000000000 */
[----:B-1----:R-:W0:Y:S02]  /*1310*/  MUFU.RCP R9, R9 ;  /* 0x0000000900097308 */ /* 0x002e240000001000 */
[----:B0-----:R-:W-:-:S06]  /*1320*/  VIADD R2, R9, 0xffffffe ;  /* 0x0ffffffe09027836 */ /* 0x001fcc0000000000 */
[----:B------:R0:W1:Y:S02]  /*1330*/  F2I.FTZ.U32.TRUNC.NTZ R3, R2 ;  /* 0x0000000200037305 */ /* 0x000064000021f000 */
[----:B0-----:R-:W-:Y:S01]  /*1340*/  HFMA2 R2, -RZ, RZ, 0, 0 ;  /* 0x00000000ff027431 */ /* 0x001fe200000001ff */
[----:B-1----:R-:W-:-:S05]  /*1350*/  IADD3 R13, PT, PT, RZ, -R3, RZ ;  /* 0x80000003ff0d7210 */ /* 0x002fca0007ffe0ff */
[----:B------:R-:W-:-:S04]  /*1360*/  IMAD R13, R13, R22, RZ ;  /* 0x000000160d0d7224 */ /* 0x000fc800078e02ff */
[----:B------:R-:W-:-:S04]  /*1370*/  IMAD.HI.U32 R24, R3, R13, R2 ;  /* 0x0000000d03187227 */ /* 0x000fc800078e0002 */
[----:B------:R-:W-:-:S04]  /*1380*/  IMAD.HI.U32 R17, R3, R13, R2 ;  /* 0x0000000d03117227 */ /* 0x000fc800078e0002 */
[----:B------:R-:W-:-:S04]  /*1390*/  IMAD.HI.U32 R9, R24, R15, RZ ;  /* 0x0000000f18097227 */ /* 0x000fc800078e00ff */
[----:B------:R-:W-:Y:S01]  /*13a0*/  IMAD.HI.U32 R11, R24, R19, RZ ;  /* 0x00000013180b7227 */ /* 0x000fe200078e00ff */
[----:B------:R-:W-:-:S03]  /*13b0*/  IADD3 R18, PT, PT, -R9, RZ, RZ ;  /* 0x000000ff09127210 */ /* 0x000fc60007ffe1ff */
[----:B------:R-:W-:-:S04]  /*13c0*/  IMAD.HI.U32 R13, R17, R20, RZ ;  /* 0x00000014110d7227 */ /* 0x000fc800078e00ff */
[C---:B------:R-:W-:Y:S02]  /*13d0*/  IMAD R2, R22.reuse, R18, R15 ;  /* 0x0000001216027224 */ /* 0x040fe400078e020f */
[----:B------:R-:W-:Y:S02]  /*13e0*/  IMAD.MOV R18, RZ, RZ, -R11 ;  /* 0x000000ffff127224 */ /* 0x000fe400078e0a0b */
[----:B------:R-:W-:Y:S01]  /*13f0*/  IMAD.MOV R15, RZ, RZ, -R13 ;  /* 0x000000ffff0f7224 */ /* 0x000fe200078e0a0d */
[C---:B------:R-:W-:Y:S01]  /*1400*/  ISETP.GT.U32.AND P3, PT, R22.reuse, R2, PT ;  /* 0x000000021600720c */ /* 0x040fe20003f64070 */
[----:B------:R-:W-:Y:S02]  /*1410*/  IMAD R3, R22, R18, R19 ;  /* 0x0000001216037224 */ /* 0x000fe400078e0213 */
[----:B------:R-:W-:-:S03]  /*1420*/  IMAD.HI.U32 R17, R24, R21, RZ ;  /* 0x0000001518117227 */ /* 0x000fc600078e00ff */
[C---:B------:R-:W-:Y:S01]  /*1430*/  ISETP.GT.U32.AND P1, PT, R22.reuse, R3, PT ;  /* 0x000000031600720c */ /* 0x040fe20003f24070 */
[----:B------:R-:W-:Y:S01]  /*1440*/  IMAD R15, R22, R15, R20 ;  /* 0x0000000f160f7224 */ /* 0x000fe200078e0214 */
[----:B------:R-:W-:-:S04]  /*1450*/  IADD3 R18, PT, PT, -R17, RZ, RZ ;  /* 0x000000ff11127210 */ /* 0x000fc80007ffe1ff */
[----:B------:R-:W-:Y:S01]  /*1460*/  ISETP.GT.U32.AND P5, PT, R22, R15, PT ;  /* 0x0000000f1600720c */ /* 0x000fe20003fa4070 */
[--C-:B------:R-:W-:Y:S02]  /*1470*/  @!P3 IMAD.IADD R2, R2, 0x1, -R22.reuse ;  /* 0x000000010202b824 */ /* 0x100fe400078e0a16 */
[----:B------:R-:W-:Y:S02]  /*1480*/  IMAD R18, R22, R18, R21 ;  /* 0x0000001216127224 */ /* 0x000fe400078e0215 */
[----:B------:R-:W-:Y:S01]  /*1490*/  @!P3 VIADD R9, R9, 0x1 ;  /* 0x000000010909b836 */ /* 0x000fe20000000000 */
[----:B------:R-:W-:Y:S01]  /*14a0*/  ISETP.GE.U32.AND P4, PT, R2, R22, PT ;  /* 0x000000160200720c */ /* 0x000fe20003f86070 */
[----:B------:R-:W-:Y:S01]  /*14b0*/  @!P1 IMAD.IADD R3, R3, 0x1, -R22 ;  /* 0x0000000103039824 */ /* 0x000fe200078e0a16 */
[----:B------:R-:W-:Y:S01]  /*14c0*/  ISETP.GT.U32.AND P2, PT, R22, R18, PT ;  /* 0x000000121600720c */ /* 0x000fe20003f44070 */
[----:B------:R-:W-:Y:S01]  /*14d0*/  @!P1 VIADD R11, R11, 0x1 ;  /* 0x000000010b0b9836 */ /* 0x000fe20000000000 */
[----:B------:R-:W-:-:S02]  /*14e0*/  LOP3.LUT R2, R12, R7, RZ, 0x3c, !PT ;  /* 0x000000070c027212 */ /* 0x000fc400078e3cff */
[-C--:B------:R-:W-:Y:S02]  /*14f0*/  ISETP.GE.U32.AND P6, PT, R3, R22.reuse, PT ;  /* 0x000000160300720c */ /* 0x080fe40003fc6070 */
[-C--:B------:R-:W-:Y:S02]  /*1500*/  @!P5 IADD3 R15, PT, PT, R15, -R22.reuse, RZ ;  /* 0x800000160f0fd210 */ /* 0x080fe40007ffe0ff */
[----:B------:R-:W-:Y:S02]  /*1510*/  @!P5 IADD3 R13, PT, PT, R13, 0x1, RZ ;  /* 0x000000010d0dd810 */ /* 0x000fe40007ffe0ff */
[-C--:B------:R-:W-:Y:S02]  /*1520*/  ISETP.GE.U32.AND P3, PT, R15, R22.reuse, PT ;  /* 0x000000160f00720c */ /* 0x080fe40003f66070 */
[----:B------:R-:W-:Y:S01]  /*1530*/  @P4 IADD3 R9, PT, PT, R9, 0x1, RZ ;  /* 0x0000000109094810 */ /* 0x000fe20007ffe0ff */
[----:B------:R-:W-:Y:S01]  /*1540*/  @!P2 IMAD.IADD R18, R18, 0x1, -R22 ;  /* 0x000000011212a824 */ /* 0x000fe200078e0a16 */
[----:B------:R-:W-:Y:S01]  /*1550*/  ISETP.GE.AND P4, PT, R2, RZ, PT ;  /* 0x000000ff0200720c */ /* 0x000fe20003f86270 */
[----:B------:R-:W-:Y:S01]  /*1560*/  @!P2 VIADD R17, R17, 0x1 ;  /* 0x000000011111a836 */ /* 0x000fe20000000000 */
[----:B------:R-:W-:Y:S01]  /*1570*/  LOP3.LUT R2, R14, R7, RZ, 0x3c, !PT ;  /* 0x000000070e027212 */ /* 0x000fe200078e3cff */
[----:B------:R-:W-:Y:S01]  /*1580*/  @P6 VIADD R11, R11, 0x1 ;  /* 0x000000010b0b6836 */ /* 0x000fe20000000000 */
[----:B------:R-:W-:-:S02]  /*1590*/  ISETP.GE.U32.AND P1, PT, R18, R22, PT ;  /* 0x000000161200720c */ /* 0x000fc40003f26070 */
[-C--:B------:R-:W-:Y:S02]  /*15a0*/  LOP3.LUT R3, R10, R7.reuse, RZ, 0x3c, !PT ;  /* 0x000000070a037212 */ /* 0x080fe400078e3cff */
[----:B------:R-:W-:Y:S01]  /*15b0*/  ISETP.GE.AND P6, PT, R2, RZ, PT ;  /* 0x000000ff0200720c */ /* 0x000fe20003fc6270 */
[----:B------:R-:W-:Y:S01]  /*15c0*/  @P3 VIADD R13, R13, 0x1 ;  /* 0x000000010d0d3836 */ /* 0x000fe20000000000 */
[----:B------:R-:W-:Y:S02]  /*15d0*/  LOP3.LUT R2, R16, R7, RZ, 0x3c, !PT ;  /* 0x0000000710027212 */ /* 0x000fe400078e3cff */
[----:B------:R-:W-:Y:S01]  /*15e0*/  ISETP.GE.AND P5, PT, R3, RZ, PT ;  /* 0x000000ff0300720c */ /* 0x000fe20003fa6270 */
[----:B------:R-:W-:Y:S01]  /*15f0*/  @!P4 IMAD.MOV R9, RZ, RZ, -R9 ;  /* 0x000000ffff09c224 */ /* 0x000fe200078e0a09 */
[----:B------:R-:W-:Y:S02]  /*1600*/  ISETP.GE.AND P3, PT, R2, RZ, PT ;  /* 0x000000ff0200720c */ /* 0x000fe40003f66270 */
[----:B------:R-:W-:Y:S01]  /*1610*/  ISETP.NE.AND P2, PT, R7, RZ, PT ;  /* 0x000000ff0700720c */ /* 0x000fe20003f45270 */
[----:B------:R-:W0:Y:S01]  /*1620*/  LDC.64 R2, c[0x0][0x398] ;  /* 0x0000e600ff027b82 */ /* 0x000e220000000a00 */
[----:B------:R-:W-:-:S02]  /*1630*/  @P1 IADD3 R17, PT, PT, R17, 0x1, RZ ;  /* 0x0000000111111810 */ /* 0x000fc40007ffe0ff */
[----:B------:R-:W-:Y:S01]  /*1640*/  LOP3.LUT R18, RZ, R7, RZ, 0x33, !PT ;  /* 0x00000007ff127212 */ /* 0x000fe200078e33ff */
[----:B------:R-:W-:-:S03]  /*1650*/  @!P6 IMAD.MOV R11, RZ, RZ, -R11 ;  /* 0x000000ffff0be224 */ /* 0x000fc600078e0a0b */
[C---:B------:R-:W-:Y:S02]  /*1660*/  SEL R9, R18.reuse, R9, !P2 ;  /* 0x0000000912097207 */ /* 0x040fe40005000000 */
[----:B------:R-:W-:Y:S01]  /*1670*/  @!P5 IADD3 R13, PT, PT, -R13, RZ, RZ ;  /* 0x000000ff0d0dd210 */ /* 0x000fe20007ffe1ff */
        /* <DEDUP_REMOVED lines=8> */
[----:B---3--:R-:W-:Y:S01]  /*1700*/  IADD3 R9, PT, PT, R9, UR8, RZ ;  /* 0x0000000809097c10 */ /* 0x008fe2000fffe0ff */
[----:B------:R-:W-:Y:S01]  /*1710*/  IMAD.MOV R20, RZ, RZ, -R17 ;  /* 0x000000ffff147224 */ /* 0x000fe200078e0a11 */
[----:B------:R-:W-:Y:S01]  /*1720*/  IADD3 R17, PT, PT, R17, UR8, RZ ;  /* 0x0000000811117c10 */ /* 0x000fe2000fffe0ff */
[----:B------:R-:W-:-:S02]  /*1730*/  IMAD R14, R7, R18, R14 ;  /* 0x00000012070e7224 */ /* 0x000fc400078e020e */
[C---:B------:R-:W-:Y:S02]  /*1740*/  IMAD R10, R7.reuse, R19, R10 ;  /* 0x00000013070a7224 */ /* 0x040fe400078e020a */
[----:B------:R-:W-:Y:S02]  /*1750*/  VIADD R12, R12, UR9 ;  /* 0x000000090c0c7c36 */ /* 0x000fe40008000000 */
[----:B------:R-:W-:Y:S01]  /*1760*/  IMAD R16, R7, R20, R16 ;  /* 0x0000001407107224 */ /* 0x000fe200078e0210 */
[----:B------:R-:W-:Y:S01]  /*1770*/  IADD3 R7, PT, PT, R13, UR8, RZ ;  /* 0x000000080d077c10 */ /* 0x000fe2000fffe0ff */
[----:B------:R-:W-:Y:S02]  /*1780*/  VIADD R11, R11, UR8 ;  /* 0x000000080b0b7c36 */ /* 0x000fe40008000000 */
[----:B------:R-:W-:Y:S02]  /*1790*/  VIADD R14, R14, UR9 ;  /* 0x000000090e0e7c36 */ /* 0x000fe40008000000 */
[----:B------:R-:W-:-:S02]  /*17a0*/  VIADD R10, R10, UR9 ;  /* 0x000000090a0a7c36 */ /* 0x000fc40008000000 */
[----:B--2---:R-:W-:Y:S02]  /*17b0*/  IMAD R9, R9, UR5, R12 ;  /* 0x0000000509097c24 */ /* 0x004fe4000f8e020c */
        /* <DEDUP_REMOVED lines=12> */
[----:B------:R-:W-:Y:S01]  /*1880*/  IADD3 R6, PT, PT, R6, 0x400, RZ ;  /* 0x0000040006067810 */ /* 0x000fe20007ffe0ff */
[----:B--2--5:R-:W-:-:S05]  /*1890*/  IMAD.IADD R5, R5, 0x1, R10 ;  /* 0x0000000105057824 */ /* 0x024fca00078e020a */
[----:B---3--:R-:W-:-:S05]  /*18a0*/  IADD3 R5, PT, PT, R14, R12, R5 ;  /* 0x0000000c0e057210 */ /* 0x008fca0007ffe005 */
[----:B----4-:R-:W-:-:S07]  /*18b0*/  IMAD.IADD R5, R5, 0x1, R2 ;  /* 0x0000000105057824 */ /* 0x010fce00078e0202 */
.L_x_212:
[----:B------:R-:W-:Y:S05]  /*18c0*/  BSYNC.RECONVERGENT B2 ;  /* 0x0000000000027941 */ /* 0x000fea0003800200 */
.L_x_211:
[----:B------:R-:W-:Y:S05]  /*18d0*/  @!P0 BRA `(.L_x_206) ;  /* 0x0000000400b08947 */ /* 0x000fea0003800000 */
[----:B------:R-:W-:Y:S01]  /*18e0*/  ISETP.NE.AND P1, PT, R8, 0x1, PT ;  /* 0x000000010800780c */ /* 0x000fe20003f25270 */
[----:B------:R-:W-:Y:S01]  /*18f0*/  BSSY.RECONVERGENT B2, `(.L_x_213) ;  /* 0x0000042000027945 */ /* 0x000fe20003800200 */
[----:B------:R-:W-:-:S11]  /*1900*/  LOP3.LUT P0, RZ, R4, 0x100, RZ, 0xc0, !PT ;  /* 0x0000010004ff7812 */ /* 0x000fd6000780c0ff */
[----:B------:R-:W-:Y:S05]  /*1910*/  @!P1 BRA `(.L_x_214) ;  /* 0x0000000000fc9947 */ /* 0x000fea0003800000 */
[----:B------:R-:W1:Y:S01]  /*1920*/  LDC R11, c[0x0][0x390] ;  /* 0x0000e400ff0b7b82 */ /* 0x000e620000000800 */
[----:B------:R-:W2:Y:S01]  /*1930*/  LDCU UR5, c[0x0][0x380] ;  /* 0x00007000ff0577ac */ /* 0x000ea20008000800 */
[----:B------:R-:W3:Y:S01]  /*1940*/  LDCU.64 UR8, c[0x0][0x388] ;  /* 0x00007100ff0877ac */ /* 0x000ee20008000a00 */
[----:B--2---:R-:W-:Y:S01]  /*1950*/  VIADD R14, R6, UR5 ;  /* 0x00000005060e7c36 */ /* 0x004fe20008000000 */
[----:B------:R-:W2:Y:S03]  /*1960*/  LDCU UR5, c[0x0][0x384] ;  /* 0x00007080ff0577ac */ /* 0x000ea60008000800 */
[----:B------:R-:W-:Y:S01]  /*1970*/  VIADD R12, R14, 0x100 ;  /* 0x000001000e0c7836 */ /* 0x000fe20000000000 */
[----:B-1----:R-:W-:Y:S02]  /*1980*/  IABS R16, R11 ;  /* 0x0000000b00107213 */ /* 0x002fe40000000000 */
[----:B------:R-:W-:-:S02]  /*1990*/  IABS R8, R14 ;  /* 0x0000000e00087213 */ /* 0x000fc40000000000 */
[----:B------:R-:W1:Y:S01]  /*19a0*/  I2F.RP R4, R16 ;  /* 0x0000001000047306 */ /* 0x000e620000209400 */
[----:B------:R-:W-:-:S07]  /*19b0*/  IABS R9, R12 ;  /* 0x0000000c00097213 */ /* 0x000fce0000000000 */
[----:B-1----:R-:W0:Y:S02]  /*19c0*/  MUFU.RCP R4, R4 ;  /* 0x0000000400047308 */ /* 0x002e240000001000 */
[----:B0-----:R-:W-:-:S06]  /*19d0*/  VIADD R2, R4, 0xffffffe ;  /* 0x0ffffffe04027836 */ /* 0x001fcc0000000000 */
[----:B------:R0:W1:Y:S02]  /*19e0*/  F2I.FTZ.U32.TRUNC.NTZ R3, R2 ;  /* 0x0000000200037305 */ /* 0x000064000021f000 */
[----:B0-----:R-:W-:Y:S02]  /*19f0*/  MOV R2, RZ ;  /* 0x000000ff00027202 */ /* 0x001fe40000000f00 */
        /* <DEDUP_REMOVED lines=11> */
[----:B------:R-:W0:Y:S02]  /*1ab0*/  LDC.64 R8, c[0x0][0x398] ;  /* 0x0000e600ff087b82 */ /* 0x000e240000000a00 */
        /* <DEDUP_REMOVED lines=12> */
[----:B------:R-:W-:Y:S02]  /*1b80*/  LOP3.LUT R3, RZ, R11, RZ, 0x33, !PT ;  /* 0x0000000bff037212 */ /* 0x000fe400078e33ff */
        /* <DEDUP_REMOVED lines=8> */
[----:B---3--:R-:W-:Y:S01]  /*1c10*/  IADD3 R2, PT, PT, R2, UR8, RZ ;  /* 0x0000000802027c10 */ /* 0x008fe2000fffe0ff */
[----:B------:R-:W-:Y:S02]  /*1c20*/  IMAD.MOV R7, RZ, RZ, -R4 ;  /* 0x000000ffff077224 */ /* 0x000fe400078e0a04 */
[C---:B------:R-:W-:Y:S02]  /*1c30*/  IMAD R3, R11.reuse, R3, R14 ;  /* 0x000000030b037224 */ /* 0x040fe400078e020e */
[----:B------:R-:W-:Y:S02]  /*1c40*/  IMAD R7, R11, R7, R12 ;  /* 0x000000070b077224 */ /* 0x000fe400078e020c */
[----:B------:R-:W-:Y:S02]  /*1c50*/  VIADD R3, R3, UR9 ;  /* 0x0000000903037c36 */ /* 0x000fe40008000000 */
[----:B------:R-:W-:Y:S01]  /*1c60*/  VIADD R4, R4, UR8 ;  /* 0x0000000804047c36 */ /* 0x000fe20008000000 */
[----:B------:R-:W-:Y:S01]  /*1c70*/  IADD3 R7, PT, PT, R7, UR9, RZ ;  /* 0x0000000907077c10 */ /* 0x000fe2000fffe0ff */
[----:B--2---:R-:W-:-:S04]  /*1c80*/  IMAD R3, R2, UR5, R3 ;  /* 0x0000000502037c24 */ /* 0x004fc8000f8e0203 */
        /* <DEDUP_REMOVED lines=8> */
.L_x_214:
[----:B------:R-:W-:Y:S05]  /*1d10*/  BSYNC.RECONVERGENT B2 ;  /* 0x0000000000027941 */ /* 0x000fea0003800200 */
.L_x_213:
[----:B------:R-:W-:Y:S05]  /*1d20*/  @P0 BRA `(.L_x_206) ;  /* 0x00000000009c0947 */ /* 0x000fea0003800000 */
[----:B------:R-:W1:Y:S01]  /*1d30*/  LDC R8, c[0x0][0x390] ;  /* 0x0000e400ff087b82 */ /* 0x000e620000000800 */
[----:B------:R-:W2:Y:S01]  /*1d40*/  LDCU UR5, c[0x0][0x380] ;  /* 0x00007000ff0577ac */ /* 0x000ea20008000800 */
[----:B0-----:R-:W-:Y:S01]  /*1d50*/  IMAD.MOV.U32 R2, RZ, RZ, RZ ;  /* 0x000000ffff027224 */ /* 0x001fe200078e00ff */
[----:B------:R-:W0:Y:S01]  /*1d60*/  LDCU.64 UR8, c[0x0][0x388] ;  /* 0x00007100ff0877ac */ /* 0x000e220008000a00 */
[----:B--2---:R-:W-:Y:S01]  /*1d70*/  IADD3 R7, PT, PT, R6, UR5, RZ ;  /* 0x0000000506077c10 */ /* 0x004fe2000fffe0ff */
[----:B------:R-:W2:Y:S03]  /*1d80*/  LDCU UR5, c[0x0][0x384] ;  /* 0x00007080ff0577ac */ /* 0x000ea60008000800 */
[----:B------:R-:W-:Y:S02]  /*1d90*/  IABS R6, R7 ;  /* 0x0000000700067213 */ /* 0x000fe40000000000 */
[----:B-1----:R-:W-:-:S04]  /*1da0*/  IABS R10, R8 ;  /* 0x00000008000a7213 */ /* 0x002fc80000000000 */
[----:B------:R-:W1:Y:S08]  /*1db0*/  I2F.RP R4, R10 ;  /* 0x0000000a00047306 */ /* 0x000e700000209400 */
[----:B-1----:R-:W1:Y:S02]  /*1dc0*/  MUFU.RCP R4, R4 ;  /* 0x0000000400047308 */ /* 0x002e640000001000 */
[----:B-1----:R-:W-:-:S06]  /*1dd0*/  VIADD R9, R4, 0xffffffe ;  /* 0x0ffffffe04097836 */ /* 0x002fcc0000000000 */
[----:B------:R-:W1:Y:S02]  /*1de0*/  F2I.FTZ.U32.TRUNC.NTZ R3, R9 ;  /* 0x0000000900037305 */ /* 0x000e64000021f000 */
[----:B-1----:R-:W-:-:S04]  /*1df0*/  IMAD.MOV R11, RZ, RZ, -R3 ;  /* 0x000000ffff0b7224 */ /* 0x002fc800078e0a03 */
        /* <DEDUP_REMOVED lines=15> */
[----:B------:R-:W1:Y:S02]  /*1ef0*/  LDC.64 R2, c[0x0][0x398] ;  /* 0x0000e600ff027b82 */ /* 0x000e640000000a00 */
[----:B------:R-:W-:Y:S01]  /*1f00*/  @!P2 IMAD.MOV R4, RZ, RZ, -R4 ;  /* 0x000000ffff04a224 */ /* 0x000fe200078e0a04 */
[----:B------:R-:W-:-:S04]  /*1f10*/  @!P1 LOP3.LUT R4, RZ, R8, RZ, 0x33, !PT ;  /* 0x00000008ff049212 */ /* 0x000fc800078e33ff */
[C---:B------:R-:W-:Y:S01]  /*1f20*/  IADD3 R6, PT, PT, -R4.reuse, RZ, RZ ;  /* 0x000000ff04067210 */ /* 0x040fe20007ffe1ff */
[----:B0-----:R-:W-:-:S04]  /*1f30*/  VIADD R4, R4, UR8 ;  /* 0x0000000804047c36 */ /* 0x001fc80008000000 */
[----:B------:R-:W-:-:S04]  /*1f40*/  IMAD R6, R8, R6, R7 ;  /* 0x0000000608067224 */ /* 0x000fc800078e0207 */
[----:B------:R-:W-:-:S04]  /*1f50*/  VIADD R7, R6, UR9 ;  /* 0x0000000906077c36 */ /* 0x000fc80008000000 */
[----:B--2---:R-:W-:-:S04]  /*1f60*/  IMAD R7, R4, UR5, R7 ;  /* 0x0000000504077c24 */ /* 0x004fc8000f8e0207 */
[----:B-1----:R-:W-:-:S06]  /*1f70*/  IMAD.WIDE R2, R7, 0x4, R2 ;  /* 0x0000000407027825 */ /* 0x002fcc00078e0202 */
[----:B------:R-:W2:Y:S02]  /*1f80*/  LDG.E R2, desc[UR6][R2.64] ;  /* 0x0000000602027981 */ /* 0x000ea4000c1e1900 */
[----:B--2--5:R-:W-:-:S07]  /*1f90*/  IADD3 R5, PT, PT, R5, R2, RZ ;  /* 0x0000000205057210 */ /* 0x024fce0007ffe0ff */
.L_x_206:
[----:B------:R-:W-:Y:S05]  /*1fa0*/  BSYNC.RECONVERGENT B1 ;  /* 0x0000000000017941 */ /* 0x000fea0003800200 */
.L_x_205:
[----:B------:R-:W1:Y:S02]  /*1fb0*/  LDC R6, c[0x0][0x3a8] ;  /* 0x0000ea00ff067b82 */ /* 0x000e640000000800 */
[----:B-1----:R-:W-:-:S13]  /*1fc0*/  ISETP.GE.U32.AND P0, PT, R6, 0x100, PT ;  /* 0x000001000600780c */ /* 0x002fda0003f06070 */
        /* <DEDUP_REMOVED lines=28> */
[----:B------:R-:W-:Y:S02]  /*2190*/  ISETP.NE.AND P0, PT, R0, RZ, PT ;  /* 0x000000ff0000720c */ /* 0x000fe40003f05270 */
        /* <DEDUP_REMOVED lines=9> */
[----:B------:R-:W2:Y:S01]  /*2230*/  LDS.64 R2, [UR4+0x20] ;  /* 0x00002004ff027984 */ /* 0x000ea20008000a00 */
[----:B0-----:R-:W-:-:S04]  /*2240*/  IADD3 R0, PT, PT, R8, R0, R7 ;  /* 0x0000000008007210 */ /* 0x001fc80007ffe007 */
[----:B------:R-:W-:-:S04]  /*2250*/  IADD3 R0, PT, PT, R10, R0, R9 ;  /* 0x000000000a007210 */ /* 0x000fc80007ffe009 */
[----:B--2---:R-:W-:-:S05]  /*2260*/  IADD3 R0, PT, PT, R2, R0, R11 ;  /* 0x0000000002007210 */ /* 0x004fca0007ffe00b */
[----:B-1----:R-:W-:Y:S01]  /*2270*/  IMAD.IADD R7, R0, 0x1, R3 ;  /* 0x0000000100077824 */ /* 0x002fe200078e0203 */
[----:B------:R-:W-:Y:S06]  /*2280*/  BRA `(.L_x_216) ;  /* 0x0000005000307947 */ /* 0x000fec0003800000 */
.L_x_215:
[----:B0-----:R-:W-:Y:S01]  /*2290*/  LOP3.LUT R2, R0, 0x3e0, RZ, 0xc0, !PT ;  /* 0x000003e000027812 */ /* 0x001fe200078ec0ff */
[----:B------:R-:W0:Y:S04]  /*22a0*/  S2R R11, SR_LANEID ;  /* 0x00000000000b7919 */ /* 0x000e280000000000 */
        /* <DEDUP_REMOVED lines=47> */
[----:B--2---:R-:W1:Y:S04]  /*25a0*/  LDS.128 R8, [UR4+0x10] ;  /* 0x00001004ff087984 */ /* 0x004e680008000c00 */
[----:B------:R-:W2:Y:S01]  /*25b0*/  LDS.64 R2, [UR4+0x20] ;  /* 0x00002004ff027984 */ /* 0x000ea20008000a00 */
[----:B0-----:R-:W-:Y:S02]  /*25c0*/  SEL R0, R0, RZ, P1 ;  /* 0x000000ff00007207 */ /* 0x001fe40000800000 */
[----:B------:R-:W-:-:S02]  /*25d0*/  ISETP.GT.U32.AND P1, PT, R6, 0x60, PT ;  /* 0x000000600600780c */ /* 0x000fc40003f24070 */
[----:B-1----:R-:W-:Y:S02]  /*25e0*/  SEL R8, R8, RZ, P2 ;  /* 0x000000ff08087207 */ /* 0x002fe40001000000 */
        /* <DEDUP_REMOVED lines=8> */
[----:B--2---:R-:W-:Y:S02]  /*2670*/  SEL R2, R2, RZ, P1 ;  /* 0x000000ff02027207 */ /* 0x004fe40000800000 */
[----:B------:R-:W-:Y:S02]  /*2680*/  SEL R3, R3, RZ, P2 ;  /* 0x000000ff03037207 */ /* 0x000fe40001000000 */
[----:B------:R-:W-:-:S05]  /*2690*/  IADD3 R0, PT, PT, R2, R0, R11 ;  /* 0x0000000002007210 */ /* 0x000fca0007ffe00b */
[----:B------:R-:W-:Y:S01]  /*26a0*/  IMAD.IADD R7, R0, 0x1, R3 ;  /* 0x0000000100077824 */ /* 0x000fe200078e0203 */
[----:B------:R-:W-:Y:S06]  /*26b0*/  BRA `(.L_x_216) ;  /* 0x0000004c00247947 */ /* 0x000fec0003800000 */
.L_x_202:
[----:B------:R-:W0:Y:S01]  /*26c0*/  LDCU UR5, c[0x0][0x390] ;  /* 0x00007200ff0577ac */ /* 0x000e220008000800 */
[----:B------:R-:W1:Y:S01]  /*26d0*/  S2R R14, SR_TID.X ;  /* 0x00000000000e7919 */ /* 0x000e620000002100 */
[----:B------:R-:W-:Y:S01]  /*26e0*/  HFMA2 R2, -RZ, RZ, 0, 0 ;  /* 0x00000000ff027431 */ /* 0x000fe200000001ff */
[----:B------:R-:W2:Y:S01]  /*26f0*/  LDCU.64 UR8, c[0x0][0x388] ;  /* 0x00007100ff0877ac */ /* 0x000ea20008000a00 */
[----:B0-----:R-:W-:Y:S01]  /*2700*/  MOV R12, UR5 ;  /* 0x00000005000c7c02 */ /* 0x001fe20008000f00 */
[----:B------:R-:W1:Y:S03]  /*2710*/  LDCU UR5, c[0x0][0x380] ;  /* 0x00007000ff0577ac */ /* 0x000e660008000800 */
[----:B------:R-:W-:-:S04]  /*2720*/  IABS R13, R12 ;  /* 0x0000000c000d7213 */ /* 0x000fc80000000000 */
[----:B------:R-:W0:Y:S01]  /*2730*/  I2F.RP R0, R13 ;  /* 0x0000000d00007306 */ /* 0x000e220000209400 */
[----:B------:R-:W-:Y:S02]  /*2740*/  IMAD.MOV.U32 R18, RZ, RZ, R13 ;  /* 0x000000ffff127224 */ /* 0x000fe400078e000d */
[----:B-1----:R-:W-:Y:S01]  /*2750*/  VIADD R17, R14, UR5 ;  /* 0x000000050e117c36 */ /* 0x002fe20008000000 */
[----:B------:R-:W1:Y:S04]  /*2760*/  LDCU UR5, c[0x0][0x384] ;  /* 0x00007080ff0577ac */ /* 0x000e680008000800 */
        /* <DEDUP_REMOVED lines=9> */
[----:B------:R-:W-:Y:S01]  /*2800*/  IABS R23, R45 ;  /* 0x0000002d00177213 */ /* 0x000fe20000000000 */
[C---:B------:R-:W-:Y:S01]  /*2810*/  VIADD R21, R17.reuse, 0x700 ;  /* 0x0000070011157836 */ /* 0x040fe20000000000 */
[C---:B------:R-:W-:Y:S01]  /*2820*/  IADD3 R35, PT, PT, R17.reuse, 0xc00, RZ ;  /* 0x00000c0011237810 */ /* 0x040fe20007ffe0ff */
[C---:B------:R-:W-:Y:S01]  /*2830*/  VIADD R43, R17.reuse, 0x900 ;  /* 0x00000900112b7836 */ /* 0x040fe20000000000 */
[----:B------:R-:W-:Y:S01]  /*2840*/  IABS R6, R27 ;  /* 0x0000001b00067213 */ /* 0x000fe20000000000 */
[C---:B------:R-:W-:Y:S01]  /*2850*/  VIADD R19, R17.reuse, 0x100 ;  /* 0x0000010011137836 */ /* 0x040fe20000000000 */
[----:B------:R-:W-:Y:S01]  /*2860*/  IABS R51, R35 ;  /* 0x0000002300337213 */ /* 0x000fe20000000000 */
[----:B------:R-:W-:-:S02]  /*2870*/  VIADD R41, R17, 0xa00 ;  /* 0x00000a0011297836 */ /* 0x000fc40000000000 */
[----:B0-----:R-:W-:Y:S01]  /*2880*/  VIADD R15, R0, 0xffffffe ;  /* 0x0ffffffe000f7836 */ /* 0x001fe20000000000 */
[----:B------:R-:W-:Y:S01]  /*2890*/  IABS R0, R37 ;  /* 0x0000002500007213 */ /* 0x000fe20000000000 */
[----:B------:R-:W-:Y:S01]  /*28a0*/  VIADD R39, R17, 0xd00 ;  /* 0x00000d0011277836 */ /* 0x000fe20000000000 */
[----:B------:R-:W-:Y:S02]  /*28b0*/  IABS R20, R19 ;  /* 0x0000001300147213 */ /* 0x000fe40000000000 */
[----:B------:R-:W-:Y:S01]  /*28c0*/  IABS R53, R41 ;  /* 0x0000002900357213 */ /* 0x000fe20000000000 */
[----:B------:R-:W0:Y:S02]  /*28d0*/  F2I.FTZ.U32.TRUNC.NTZ R15, R15 ;  /* 0x0000000f000f7305 */ /* 0x000e24000021f000 */
[----:B0-----:R-:W-:Y:S02]  /*28e0*/  IMAD R16, R15, R13, RZ ;  /* 0x0000000d0f107224 */ /* 0x001fe400078e02ff */
[----:B------:R-:W-:-:S02]  /*28f0*/  IMAD.MOV.U32 R3, RZ, RZ, R15 ;  /* 0x000000ffff037224 */ /* 0x000fc400078e000f */
[----:B------:R-:W-:-:S04]  /*2900*/  IMAD.MOV R16, RZ, RZ, -R16 ;  /* 0x000000ffff107224 */ /* 0x000fc800078e0a10 */
[----:B------:R-:W-:-:S06]  /*2910*/  IMAD.HI.U32 R3, R15, R16, R2 ;  /* 0x000000100f037227 */ /* 0x000fcc00078e0002 */
[----:B------:R-:W-:-:S04]  /*2920*/  IMAD.HI.U32 R36, R3, R0, RZ ;  /* 0x0000000003247227 */ /* 0x000fc800078e00ff */
[----:B------:R-:W-:Y:S02]  /*2930*/  IMAD.MOV.U32 R3, RZ, RZ, R15 ;  /* 0x000000ffff037224 */ /* 0x000fe400078e000f */
[----:B------:R-:W-:Y:S02]  /*2940*/  IMAD.MOV R5, RZ, RZ, -R36 ;  /* 0x000000ffff057224 */ /* 0x000fe400078e0a24 */
[----:B------:R-:W-:Y:S01]  /*2950*/  IMAD.HI.U32 R3, R15, R16, R2 ;  /* 0x000000100f037227 */ /* 0x000fe200078e0002 */
[----:B------:R-:W-:Y:S02]  /*2960*/  MOV R2, R4 ;  /* 0x0000000400027202 */ /* 0x000fe40000000f00 */
[-C--:B------:R-:W-:Y:S01]  /*2970*/  LOP3.LUT R4, R33, R12.reuse, RZ, 0x3c, !PT ;  /* 0x0000000c21047212 */ /* 0x080fe200078e3cff */
[----:B------:R-:W-:Y:S01]  /*2980*/  IMAD R5, R13, R5, R0 ;  /* 0x000000050d057224 */ /* 0x000fe200078e0200 */
[----:B------:R-:W-:Y:S01]  /*2990*/  LOP3.LUT R0, R37, R12, RZ, 0x3c, !PT ;  /* 0x0000000c25007212 */ /* 0x000fe200078e3cff */
[----:B------:R-:W-:Y:S01]  /*29a0*/  IMAD.HI.U32 R30, R3, R2, RZ ;  /* 0x00000002031e7227 */ /* 0x000fe200078e00ff */
[----:B------:R-:W-:-:S02]  /*29b0*/  MOV R3, R15 ;  /* 0x0000000f00037202 */ /* 0x000fc40000000f00 */
[----:B------:R-:W-:Y:S02]  /*29c0*/  ISETP.GT.U32.AND P2, PT, R18, R5, PT ;  /* 0x000000051200720c */ /* 0x000fe40003f44070 */
[----:B------:R-:W-:Y:S02]  /*29d0*/  IADD3 R7, PT, PT, -R30, RZ, RZ ;  /* 0x000000ff1e077210 */ /* 0x000fe40007ffe1ff */
[----:B------:R-:W-:Y:S02]  /*29e0*/  ISETP.GE.AND P4, PT, R0, RZ, PT ;  /* 0x000000ff0000720c */ /* 0x000fe40003f86270 */
[----:B------:R-:W-:Y:S01]  /*29f0*/  IABS R0, R29 ;  /* 0x0000001d00007213 */ /* 0x000fe20000000000 */
[----:B------:R-:W-:Y:S01]  /*2a00*/  IMAD R7, R13, R7, R2 ;  /* 0x000000070d077224 */ /* 0x000fe200078e0202 */
[----:B------:R-:W-:Y:S01]  /*2a10*/  ISETP.GE.AND P3, PT, R4, RZ, PT ;  /* 0x000000ff0400720c */ /* 0x000fe20003f66270 */
[----:B------:R-:W-:-:S03]  /*2a20*/  IMAD.MOV.U32 R2, RZ, RZ, RZ ;  /* 0x000000ffff027224 */ /* 0x000fc600078e00ff */
[----:B------:R-:W-:Y:S01]  /*2a30*/  ISETP.GT.U32.AND P6, PT, R18, R7, PT ;  /* 0x000000071200720c */ /* 0x000fe20003fc4070 */
[----:B------:R-:W-:Y:S01]  /*2a40*/  IMAD.HI.U32 R3, R15, R16, R2 ;  /* 0x000000100f037227 */ /* 0x000fe200078e0002 */
[----:B------:R-:W-:Y:S02]  /*2a50*/  LOP3.LUT R2, R29, R12, RZ, 0x3c, !PT ;  /* 0x0000000c1d027212 */ /* 0x000fe400078e3cff */
[----:B------:R-:W-:Y:S01]  /*2a60*/  @!P2 IADD3 R36, PT, PT, R36, 0x1, RZ ;  /* 0x000000012424a810 */ /* 0x000fe20007ffe0ff */
[----:B------:R-:W-:Y:S01]  /*2a70*/  @!P2 IMAD.IADD R5, R5, 0x1, -R13 ;  /* 0x000000010505a824 */ /* 0x000fe200078e0a0d */
[----:B------:R-:W-:Y:S01]  /*2a80*/  ISETP.GE.AND P5, PT, R2, RZ, PT ;  /* 0x000000ff0200720c */ /* 0x000fe20003fa6270 */
[----:B------:R-:W-:Y:S01]  /*2a90*/  IMAD.HI.U32 R32, R3, R0, RZ ;  /* 0x0000000003207227 */ /* 0x000fe200078e00ff */
[----:B------:R-:W-:Y:S02]  /*2aa0*/  LOP3.LUT R2, R31, R12, RZ, 0x3c, !PT ;  /* 0x0000000c1f027212 */ /* 0x000fe400078e3cff */
[----:B------:R-:W-:Y:S01]  /*2ab0*/  ISETP.GE.U32.AND P0, PT, R5, R18, PT ;  /* 0x000000120500720c */ /* 0x000fe20003f06070 */
[----:B------:R-:W-:Y:S01]  /*2ac0*/  IMAD.MOV R5, RZ, RZ, -R32 ;  /* 0x000000ffff057224 */ /* 0x000fe200078e0a20 */
[----:B------:R-:W-:Y:S01]  /*2ad0*/  ISETP.GE.AND P2, PT, R2, RZ, PT ;  /* 0x000000ff0200720c */ /* 0x000fe20003f46270 */
[----:B------:R-:W-:Y:S01]  /*2ae0*/  @!P6 VIADD R30, R30, 0x1 ;  /* 0x000000011e1ee836 */ /* 0x000fe20000000000 */
[----:B------:R-:W-:Y:S01]  /*2af0*/  @!P6 IADD3 R7, PT, PT, R7, -R13, RZ ;  /* 0x8000000d0707e210 */ /* 0x000fe20007ffe0ff */
[----:B------:R-:W-:Y:S01]  /*2b00*/  IMAD R5, R13, R5, R0 ;  /* 0x000000050d057224 */ /* 0x000fe200078e0200 */
[----:B------:R-:W-:-:S02]  /*2b10*/  LOP3.LUT R2, R27, R12, RZ, 0x3c, !PT ;  /* 0x0000000c1b027212 */ /* 0x000fc400078e3cff */
[----:B------:R-:W-:Y:S02]  /*2b20*/  ISETP.GE.U32.AND P1, PT, R7, R18, PT ;  /* 0x000000120700720c */ /* 0x000fe40003f26070 */
[----:B------:R-:W-:Y:S02]  /*2b30*/  ISETP.GT.U32.AND P6, PT, R18, R5, PT ;  /* 0x000000051200720c */ /* 0x000fe40003fc4070 */
[----:B------:R-:W-:Y:S01]  /*2b40*/  MOV R3, R15 ;  /* 0x0000000f00037202 */ /* 0x000fe20000000f00 */
[----:B------:R-:W-:Y:S01]  /*2b50*/  @P0 VIADD R36, R36, 0x1 ;  /* 0x0000000124240836 */ /* 0x000fe20000000000 */
[----:B------:R-:W-:Y:S02]  /*2b60*/  ISETP.GE.AND P0, PT, R2, RZ, PT ;  /* 0x000000ff0200720c */ /* 0x000fe40003f06270 */
[----:B------:R-:W-:Y:S02]  /*2b70*/  LOP3.LUT R2, R45, R12, RZ, 0x3c, !PT ;  /* 0x0000000c2d027212 */ /* 0x000fe400078e3cff */
[----:B------:R-:W-:-:S02]  /*2b80*/  @!P4 IADD3 R36, PT, PT, -R36, RZ, RZ ;  /* 0x000000ff2424c210 */ /* 0x000fc40007ffe1ff */
[----:B------:R-:W-:Y:S01]  /*2b90*/  ISETP.GE.AND P4, PT, R2, RZ, PT ;  /* 0x000000ff0200720c */ /* 0x000fe20003f86270 */
[----:B------:R-:W-:Y:S01]  /*2ba0*/  IMAD.MOV.U32 R2, RZ, RZ, RZ ;  /* 0x000000ffff027224 */ /* 0x000fe200078e00ff */
[----:B------:R-:W-:Y:S01]  /*2bb0*/  LOP3.LUT R0, R21, R12, RZ, 0x3c, !PT ;  /* 0x0000000c15007212 */ /* 0x000fe200078e3cff */
[----:B------:R-:W-:Y:S02]  /*2bc0*/  @P1 VIADD R30, R30, 0x1 ;  /* 0x000000011e1e1836 */ /* 0x000fe40000000000 */
[----:B------:R-:W-:Y:S01]  /*2bd0*/  IMAD.HI.U32 R3, R15, R16, R2 ;  /* 0x000000100f037227 */ /* 0x000fe200078e0002 */
[----:B------:R-:W-:Y:S02]  /*2be0*/  ISETP.GE.AND P1, PT, R0, RZ, PT ;  /* 0x000000ff0000720c */ /* 0x000fe40003f26270 */
[----:B------:R-:W-:Y:S01]  /*2bf0*/  IABS R0, R31 ;  /* 0x0000001f00007213 */ /* 0x000fe20000000000 */
[----:B------:R-:W-:Y:S01]  /*2c00*/  @!P6 IMAD.IADD R5, R5, 0x1, -R13 ;  /* 0x000000010505e824 */ /* 0x000fe200078e0a0d */
[----:B------:R-:W-:Y:S01]  /*2c10*/  @!P3 IADD3 R30, PT, PT, -R30, RZ, RZ ;  /* 0x000000ff1e1eb210 */ /* 0x000fe20007ffe1ff */
[----:B------:R-:W-:Y:S01]  /*2c20*/  @!P6 VIADD R32, R32, 0x1 ;  /* 0x000000012020e836 */ /* 0x000fe20000000000 */
[----:B------:R-:W-:Y:S01]  /*2c30*/  LOP3.LUT R2, R43, R12, RZ, 0x3c, !PT ;  /* 0x0000000c2b027212 */ /* 0x000fe200078e3cff */
[----:B------:R-:W-:Y:S01]  /*2c40*/  IMAD.HI.U32 R34, R3, R0, RZ ;  /* 0x0000000003227227 */ /* 0x000fe200078e00ff */
[----:B------:R-:W-:-:S02]  /*2c50*/  ISETP.GE.U32.AND P3, PT, R5, R18, PT ;  /* 0x000000120500720c */ /* 0x000fc40003f66070 */
[----:B------:R-:W-:Y:S01]  /*2c60*/  ISETP.GE.AND P6, PT, R2, RZ, PT ;  /* 0x000000ff0200720c */ /* 0x000fe20003fc6270 */
        /* <DEDUP_REMOVED lines=13> */
[CCC-:B------:R-:W-:Y:S01]  /*2d40*/  IMAD.HI.U32 R5, R15.reuse, R16.reuse, R2.reuse ;  /* 0x000000100f057227 */ /* 0x1c0fe200078e0002 */
[----:B------:R-:W-:Y:S02]  /*2d50*/  @!P3 IADD3 R34, PT, PT, R34, 0x1, RZ ;  /* 0x000000012222b810 */ /* 0x000fe40007ffe0ff */
[----:B------:R-:W-:Y:S01]  /*2d60*/  ISETP.GT.U32.AND P3, PT, R18, R9, PT ;  /* 0x000000091200720c */ /* 0x000fe20003f64070 */
[----:B------:R-:W-:Y:S01]  /*2d70*/  IMAD.HI.U32 R0, R15, R16, R2 ;  /* 0x000000100f007227 */ /* 0x000fe200078e0002 */
[----:B------:R-:W-:Y:S02]  /*2d80*/  ISETP.GE.U32.AND P5, PT, R7, R18, PT ;  /* 0x000000120700720c */ /* 0x000fe40003fa6070 */
[----:B------:R-:W-:Y:S01]  /*2d90*/  IABS R7, R21 ;  /* 0x0000001500077213 */ /* 0x000fe20000000000 */
[----:B------:R-:W-:-:S04]  /*2da0*/  IMAD.HI.U32 R6, R5, R40, RZ ;  /* 0x0000002805067227 */ /* 0x000fc800078e00ff */
[----:B------:R-:W-:-:S04]  /*2db0*/  IMAD.HI.U32 R10, R10, R7, RZ ;  /* 0x000000070a0a7227 */ /* 0x000fc800078e00ff */
[----:B------:R-:W-:Y:S02]  /*2dc0*/  @!P3 IMAD.IADD R9, R9, 0x1, -R13 ;  /* 0x000000010909b824 */ /* 0x000fe400078e0a0d */
[--C-:B------:R-:W-:Y:S01]  /*2dd0*/  IMAD.HI.U32 R11, R15, R16, R2.reuse ;  /* 0x000000100f0b7227 */ /* 0x100fe200078e0002 */
[----:B------:R-:W-:Y:S02]  /*2de0*/  @P5 IADD3 R34, PT, PT, R34, 0x1, RZ ;  /* 0x0000000122225810 */ /* 0x000fe40007ffe0ff */
        /* <DEDUP_REMOVED lines=13> */
[C---:B------:R-:W-:Y:S02]  /*2ec0*/  IMAD R47, R13.reuse, R47, R40 ;  /* 0x0000002f0d2f7224 */ /* 0x040fe400078e0228 */
[----:B------:R-:W-:Y:S01]  /*2ed0*/  IMAD R49, R13, R49, R20 ;  /* 0x000000310d317224 */ /* 0x000fe200078e0214 */
[----:B------:R-:W-:Y:S01]  /*2ee0*/  ISETP.GT.U32.AND P2, PT, R18, R7, PT ;  /* 0x000000071200720c */ /* 0x000fe20003f44070 */
[----:B------:R-:W-:Y:S01]  /*2ef0*/  @!P3 VIADD R22, R22, 0x1 ;  /* 0x000000011616b836 */ /* 0x000fe20000000000 */
[----:B------:R-:W-:Y:S01]  /*2f00*/  ISETP.GT.U32.AND P3, PT, R18, R47, PT ;  /* 0x0000002f1200720c */ /* 0x000fe20003f64070 */
[----:B------:R-:W-:-:S04]  /*2f10*/  IMAD.HI.U32 R0, R0, R23, RZ ;  /* 0x0000001700007227 */ /* 0x000fc800078e00ff */
[----:B------:R-:W-:Y:S01]  /*2f20*/  @P5 VIADD R22, R22, 0x1 ;  /* 0x0000000116165836 */ /* 0x000fe20000000000 */
[----:B------:R-:W-:Y:S01]  /*2f30*/  ISETP.GT.U32.AND P5, PT, R18, R49, PT ;  /* 0x000000311200720c */ /* 0x000fe20003fa4070 */
[----:B------:R-:W-:Y:S02]  /*2f40*/  IMAD.MOV R38, RZ, RZ, -R0 ;  /* 0x000000ffff267224 */ /* 0x000fe400078e0a00 */
[----:B------:R-:W-:Y:S02]  /*2f50*/  IMAD.HI.U32 R11, R11, R2, RZ ;  /* 0x000000020b0b7227 */ /* 0x000fe400078e00ff */
[----:B------:R-:W-:Y:S02]  /*2f60*/  @!P2 IADD3 R10, PT, PT, R10, 0x1, RZ ;  /* 0x000000010a0aa810 */ /* 0x000fe40007ffe0ff */
[----:B------:R-:W-:Y:S01]  /*2f70*/  IMAD R3, R13, R38, R23 ;  /* 0x000000260d037224 */ /* 0x000fe200078e0217 */
[----:B------:R-:W-:Y:S01]  /*2f80*/  @!P3 IADD3 R47, PT, PT, R47, -R13, RZ ;  /* 0x8000000d2f2fb210 */ /* 0x000fe20007ffe0ff */
[----:B------:R-:W-:Y:S01]  /*2f90*/  @!P2 IMAD.IADD R7, R7, 0x1, -R13 ;  /* 0x000000010707a824 */ /* 0x000fe200078e0a0d */
[----:B------:R-:W-:Y:S01]  /*2fa0*/  IABS R23, R39 ;  /* 0x0000002700177213 */ /* 0x000fe20000000000 */
[----:B------:R-:W-:Y:S01]  /*2fb0*/  @!P3 VIADD R6, R6, 0x1 ;  /* 0x000000010606b836 */ /* 0x000fe20000000000 */
[----:B------:R-:W-:Y:S01]  /*2fc0*/  ISETP.GT.U32.AND P3, PT, R18, R3, PT ;  /* 0x000000031200720c */ /* 0x000fe20003f64070 */
[----:B------:R-:W-:Y:S01]  /*2fd0*/  @!P5 VIADD R5, R5, 0x1 ;  /* 0x000000010505d836 */ /* 0x000fe20000000000 */
[----:B------:R-:W-:Y:S01]  /*2fe0*/  @!P5 IADD3 R49, PT, PT, R49, -R13, RZ ;  /* 0x8000000d3131d210 */ /* 0x000fe20007ffe0ff */
[----:B------:R-:W-:Y:S01]  /*2ff0*/  VIADD R9, R17, 0xb00 ;  /* 0x00000b0011097836 */ /* 0x000fe20000000000 */
[----:B------:R-:W-:Y:S01]  /*3000*/  ISETP.GE.U32.AND P5, PT, R7, R18, PT ;  /* 0x000000120700720c */ /* 0x000fe20003fa6070 */
[----:B------:R-:W-:-:S02]  /*3010*/  IMAD.MOV R25, RZ, RZ, -R11 ;  /* 0x000000ffff197224 */ /* 0x000fc400078e0a0b */
[----:B------:R-:W-:Y:S01]  /*3020*/  IMAD.HI.U32 R24, R24, R53, RZ ;  /* 0x0000003518187227 */ /* 0x000fe200078e00ff */
[----:B------:R-:W-:-:S03]  /*3030*/  IABS R20, R9 ;  /* 0x0000000900147213 */ /* 0x000fc60000000000 */
[----:B------:R-:W-:Y:S01]  /*3040*/  IMAD R25, R13, R25, R2 ;  /* 0x000000190d197224 */ /* 0x000fe200078e0202 */
[----:B------:R-:W-:Y:S01]  /*3050*/  MOV R2, R23 ;  /* 0x0000001700027202 */ /* 0x000fe20000000f00 */
[----:B------:R-:W-:Y:S01]  /*3060*/  IMAD.MOV R38, RZ, RZ, -R24 ;  /* 0x000000ffff267224 */ /* 0x000fe200078e0a18 */
[----:B------:R-:W-:Y:S01]  /*3070*/  @!P3 IADD3 R3, PT, PT, R3, -R13, RZ ;  /* 0x8000000d0303b210 */ /* 0x000fe20007ffe0ff */
[----:B------:R-:W-:Y:S01]  /*3080*/  IMAD.HI.U32 R26, R26, R20, RZ ;  /* 0x000000141a1a7227 */ /* 0x000fe200078e00ff */
[----:B------:R-:W-:Y:S02]  /*3090*/  ISETP.GT.U32.AND P2, PT, R18, R25, PT ;  /* 0x000000191200720c */ /* 0x000fe40003f44070 */
[----:B------:R-:W-:Y:S01]  /*30a0*/  @!P3 IADD3 R0, PT, PT, R0, 0x1, RZ ;  /* 0x000000010000b810 */ /* 0x000fe20007ffe0ff */
[----:B------:R-:W-:Y:S02]  /*30b0*/  IMAD R53, R13, R38, R53 ;  /* 0x000000260d357224 */ /* 0x000fe400078e0235 */
[----:B------:R-:W-:Y:S01]  /*30c0*/  @P5 VIADD R10, R10, 0x1 ;  /* 0x000000010a0a5836 */ /* 0x000fe20000000000 */
[----:B------:R-:W-:Y:S01]  /*30d0*/  ISETP.GE.U32.AND P5, PT, R3, R18, PT ;  /* 0x000000120300720c */ /* 0x000fe20003fa6070 */
[----:B------:R-:W-:Y:S01]  /*30e0*/  @!P0 IMAD.MOV R22, RZ, RZ, -R22 ;  /* 0x000000ffff168224 */ /* 0x000fe200078e0a16 */
[----:B------:R-:W-:Y:S01]  /*30f0*/  ISETP.GT.U32.AND P0, PT, R18, R53, PT ;  /* 0x000000351200720c */ /* 0x000fe20003f04070 */
[----:B------:R-:W-:-:S04]  /*3100*/  IMAD.HI.U32 R28, R28, R51, RZ ;  /* 0x000000331c1c7227 */ /* 0x000fc800078e00ff */
[----:B------:R-:W-:Y:S01]  /*3110*/  IMAD.MOV R7, RZ, RZ, -R26 ;  /* 0x000000ffff077224 */ /* 0x000fe200078e0a1a */
[----:B------:R-:W-:Y:S01]  /*3120*/  @!P2 IADD3 R25, PT, PT, R25, -R13, RZ ;  /* 0x8000000d1919a210 */ /* 0x000fe20007ffe0ff */
[----:B------:R-:W-:Y:S01]  /*3130*/  IMAD.MOV R38, RZ, RZ, -R28 ;  /* 0x000000ffff267224 */ /* 0x000fe200078e0a1c */
[----:B------:R-:W-:Y:S01]  /*3140*/  @!P2 IADD3 R11, PT, PT, R11, 0x1, RZ ;  /* 0x000000010b0ba810 */ /* 0x000fe20007ffe0ff */
[C---:B------:R-:W-:Y:S02]  /*3150*/  IMAD R7, R13.reuse, R7, R20 ;  /* 0x000000070d077224 */ /* 0x040fe400078e0214 */
[----:B------:R-:W-:Y:S02]  /*3160*/  IMAD R51, R13, R38, R51 ;  /* 0x000000260d337224 */ /* 0x000fe400078e0233 */
[----:B------:R-:W-:Y:S01]  /*3170*/  IMAD.HI.U32 R4, R4, R2, RZ ;  /* 0x0000000204047227 */ /* 0x000fe200078e00ff */
[----:B------:R-:W-:-:S03]  /*3180*/  ISETP.GT.U32.AND P3, PT, R18, R7, PT ;  /* 0x000000071200720c */ /* 0x000fc60003f64070 */
[----:B------:R-:W-:Y:S01]  /*3190*/  @!P1 IMAD.MOV R10, RZ, RZ, -R10 ;  /* 0x000000ffff0a9224 */ /* 0x000fe200078e0a0a */
[-C--:B------:R-:W-:Y:S01]  /*31a0*/  ISETP.GE.U32.AND P1, PT, R25, R18.reuse, PT ;  /* 0x000000121900720c */ /* 0x080fe20003f26070 */
[----:B------:R-:W-:Y:S02]  /*31b0*/  @!P0 IMAD.IADD R53, R53, 0x1, -R13 ;  /* 0x0000000135358824 */ /* 0x000fe400078e0a0d */
[----:B------:R-:W-:Y:S01]  /*31c0*/  @P5 VIADD R0, R0, 0x1 ;  /* 0x0000000100005836 */ /* 0x000fe20000000000 */
[----:B------:R-:W-:Y:S01]  /*31d0*/  ISETP.GT.U32.AND P5, PT, R18, R51, PT ;  /* 0x000000331200720c */ /* 0x000fe20003fa4070 */
[----:B------:R-:W-:Y:S01]  /*31e0*/  IMAD.MOV R38, RZ, RZ, -R4 ;  /* 0x000000ffff267224 */ /* 0x000fe200078e0a04 */
[----:B------:R-:W-:Y:S01]  /*31f0*/  ISETP.GE.U32.AND P2, PT, R53, R18, PT ;  /* 0x000000123500720c */ /* 0x000fe20003f46070 */
[C---:B------:R-:W-:Y:S02]  /*3200*/  VIADD R25, R17.reuse, 0xf00 ;  /* 0x00000f0011197836 */ /* 0x040fe40000000000 */
[----:B------:R-:W-:Y:S01]  /*3210*/  VIADD R23, R17, 0xe00 ;  /* 0x00000e0011177836 */ /* 0x000fe20000000000 */
[----:B------:R-:W-:Y:S01]  /*3220*/  @!P3 IADD3 R7, PT, PT, R7, -R13, RZ ;  /* 0x8000000d0707b210 */ /* 0x000fe20007ffe0ff */
[----:B------:R-:W-:Y:S01]  /*3230*/  IMAD R38, R13, R38, R2 ;  /* 0x000000260d267224 */ /* 0x000fe200078e0202 */
[----:B------:R-:W-:Y:S01]  /*3240*/  IABS R42, R25 ;  /* 0x00000019002a7213 */ /* 0x000fe20000000000 */
[----:B------:R-:W-:Y:S01]  /*3250*/  IMAD.MOV.U32 R2, RZ, RZ, RZ ;  /* 0x000000ffff027224 */ /* 0x000fe200078e00ff */
[----:B------:R-:W-:Y:S01]  /*3260*/  IABS R40, R23 ;  /* 0x0000001700287213 */ /* 0x000fe20000000000 */
[----:B------:R-:W-:-:S02]  /*3270*/  IMAD.MOV.U32 R3, RZ, RZ, R15 ;  /* 0x000000ffff037224 */ /* 0x000fc400078e000f */
[----:B------:R-:W-:Y:S01]  /*3280*/  @P1 VIADD R11, R11, 0x1 ;  /* 0x000000010b0b1836 */ /* 0x000fe20000000000 */
[----:B------:R-:W-:Y:S01]  /*3290*/  ISETP.GT.U32.AND P1, PT, R18, R38, PT ;  /* 0x000000261200720c */ /* 0x000fe20003f24070 */
[----:B------:R-:W-:-:S04]  /*32a0*/  IMAD.HI.U32 R20, R15, R16, R2 ;  /* 0x000000100f147227 */ /* 0x000fc800078e0002 */
[----:B------:R-:W-:Y:S02]  /*32b0*/  IMAD.MOV.U32 R2, RZ, RZ, R42 ;  /* 0x000000ffff027224 */ /* 0x000fe400078e002a */
[----:B------:R-:W-:-:S04]  /*32c0*/  IMAD.HI.U32 R8, R8, R40, RZ ;  /* 0x0000002808087227 */ /* 0x000fc800078e00ff */
[----:B------:R-:W-:Y:S01]  /*32d0*/  @!P0 VIADD R24, R24, 0x1 ;  /* 0x0000000118188836 */ /* 0x000fe20000000000 */
[----:B------:R-:W-:Y:S01]  /*32e0*/  ISETP.GE.U32.AND P0, PT, R7, R18, PT ;  /* 0x000000120700720c */ /* 0x000fe20003f06070 */
[----:B------:R-:W-:Y:S01]  /*32f0*/  @!P5 IMAD.IADD R51, R51, 0x1, -R13 ;  /* 0x000000013333d824 */ /* 0x000fe200078e0a0d */
[----:B------:R-:W-:Y:S01]  /*3300*/  IADD3 R3, PT, PT, -R8, RZ, RZ ;  /* 0x000000ff08037210 */ /* 0x000fe20007ffe1ff */
[----:B------:R-:W-:Y:S01]  /*3310*/  IMAD.HI.U32 R7, R20, R2, RZ ;  /* 0x0000000214077227 */ /* 0x000fe200078e00ff */
[----:B------:R-:W-:Y:S02]  /*3320*/  @P2 IADD3 R24, PT, PT, R24, 0x1, RZ ;  /* 0x0000000118182810 */ /* 0x000fe40007ffe0ff */
[----:B------:R-:W-:Y:S01]  /*3330*/  ISETP.GE.U32.AND P2, PT, R51, R18, PT ;  /* 0x000000123300720c */ /* 0x000fe20003f46070 */
[----:B------:R-:W-:Y:S01]  /*3340*/  IMAD.MOV R51, RZ, RZ, -R7 ;  /* 0x000000ffff337224 */ /* 0x000fe200078e0a07 */
[----:B------:R-:W-:Y:S01]  /*3350*/  @!P1 IADD3 R38, PT, PT, R38, -R13, RZ ;  /* 0x8000000d26269210 */ /* 0x000fe20007ffe0ff */
[----:B------:R-:W-:Y:S01]  /*3360*/  IMAD R3, R13, R3, R40 ;  /* 0x000000030d037224 */ /* 0x000fe200078e0228 */
[----:B------:R-:W-:Y:S01]  /*3370*/  LOP3.LUT R40, R41, R12, RZ, 0x3c, !PT ;  /* 0x0000000c29287212 */ /* 0x000fe200078e3cff */
[----:B------:R-:W-:-:S02]  /*3380*/  @!P3 VIADD R26, R26, 0x1 ;  /* 0x000000011a1ab836 */ /* 0x000fc40000000000 */
[----:B------:R-:W-:Y:S01]  /*3390*/  IMAD R51, R13, R51, R2 ;  /* 0x000000330d337224 */ /* 0x000fe200078e0202 */
[----:B------:R-:W-:Y:S01]  /*33a0*/  MOV R2, R11 ;  /* 0x0000000b00027202 */ /* 0x000fe20000000f00 */
[----:B------:R-:W-:Y:S01]  /*33b0*/  @P0 VIADD R26, R26, 0x1 ;  /* 0x000000011a1a0836 */ /* 0x000fe20000000000 */
[----:B------:R-:W-:Y:S01]  /*33c0*/  LOP3.LUT R11, R9, R12, RZ, 0x3c, !PT ;  /* 0x0000000c090b7212 */ /* 0x000fe200078e3cff */
[----:B------:R-:W-:Y:S01]  /*33d0*/  @!P5 VIADD R28, R28, 0x1 ;  /* 0x000000011c1cd836 */ /* 0x000fe20000000000 */
[----:B------:R-:W-:Y:S01]  /*33e0*/  ISETP.GT.U32.AND P0, PT, R18, R3, PT ;  /* 0x000000031200720c */ /* 0x000fe20003f04070 */
[----:B------:R-:W-:Y:S01]  /*33f0*/  @!P4 IMAD.MOV R0, RZ, RZ, -R0 ;  /* 0x000000ffff00c224 */ /* 0x000fe200078e0a00 */
[----:B------:R-:W-:Y:S01]  /*3400*/  ISETP.GE.AND P5, PT, R11, RZ, PT ;  /* 0x000000ff0b00720c */ /* 0x000fe20003fa6270 */
[----:B------:R-:W-:Y:S01]  /*3410*/  @!P1 VIADD R4, R4, 0x1 ;  /* 0x0000000104049836 */ /* 0x000fe20000000000 */
[----:B------:R-:W-:Y:S01]  /*3420*/  ISETP.GE.U32.AND P4, PT, R38, R18, PT ;  /* 0x000000122600720c */ /* 0x000fe20003f86070 */
[----:B------:R-:W-:Y:S01]  /*3430*/  @!P6 IMAD.MOV R2, RZ, RZ, -R2 ;  /* 0x000000ffff02e224 */ /* 0x000fe200078e0a02 */
[----:B------:R-:W-:-:S02]  /*3440*/  LOP3.LUT R11, R39, R12, RZ, 0x3c, !PT ;  /* 0x0000000c270b7212 */ /* 0x000fc400078e3cff */
[----:B------:R-:W-:Y:S02]  /*3450*/  @P2 IADD3 R28, PT, PT, R28, 0x1, RZ ;  /* 0x000000011c1c2810 */ /* 0x000fe40007ffe0ff */
[----:B------:R-:W-:Y:S02]  /*3460*/  ISETP.GE.AND P1, PT, R11, RZ, PT ;  /* 0x000000ff0b00720c */ /* 0x000fe40003f26270 */
[----:B------:R-:W-:Y:S01]  /*3470*/  LOP3.LUT R38, R35, R12, RZ, 0x3c, !PT ;  /* 0x0000000c23267212 */ /* 0x000fe200078e3cff */
[----:B------:R-:W-:Y:S01]  /*3480*/  @!P0 IMAD.IADD R3, R3, 0x1, -R13 ;  /* 0x0000000103038824 */ /* 0x000fe200078e0a0d */
[----:B------:R-:W-:Y:S02]  /*3490*/  ISETP.GT.U32.AND P2, PT, R18, R51, PT ;  /* 0x000000331200720c */ /* 0x000fe40003f44070 */
[----:B------:R-:W-:Y:S01]  /*34a0*/  ISETP.GE.AND P6, PT, R38, RZ, PT ;  /* 0x000000ff2600720c */ /* 0x000fe20003fc6270 */
[----:B------:R-:W-:Y:S01]  /*34b0*/  @P4 VIADD R4, R4, 0x1 ;  /* 0x0000000104044836 */ /* 0x000fe20000000000 */
[----:B------:R-:W-:-:S02]  /*34c0*/  ISETP.GE.U32.AND P4, PT, R3, R18, PT ;  /* 0x000000120300720c */ /* 0x000fc40003f86070 */
[-C--:B------:R-:W-:Y:S02]  /*34d0*/  LOP3.LUT R3, R19, R12.reuse, RZ, 0x3c, !PT ;  /* 0x0000000c13037212 */ /* 0x080fe400078e3cff */
[-C--:B------:R-:W-:Y:S01]  /*34e0*/  LOP3.LUT R11, RZ, R12.reuse, RZ, 0x33, !PT ;  /* 0x0000000cff0b7212 */ /* 0x080fe200078e33ff */
[----:B------:R-:W-:Y:S01]  /*34f0*/  @!P1 IMAD.MOV R4, RZ, RZ, -R4 ;  /* 0x000000ffff049224 */ /* 0x000fe200078e0a04 */
[----:B------:R-:W-:Y:S02]  /*3500*/  ISETP.NE.AND P1, PT, R12, RZ, PT ;  /* 0x000000ff0c00720c */ /* 0x000fe40003f25270 */
[----:B------:R-:W-:Y:S01]  /*3510*/  @!P5 IADD3 R26, PT, PT, -R26, RZ, RZ ;  /* 0x000000ff1a1ad210 */ /* 0x000fe20007ffe1ff */
[----:B------:R-:W-:Y:S01]  /*3520*/  @!P2 IMAD.IADD R51, R51, 0x1, -R13 ;  /* 0x000000013333a824 */ /* 0x000fe200078e0a0d */
[----:B------:R-:W-:Y:S01]  /*3530*/  ISETP.GE.AND P5, PT, R3, RZ, PT ;  /* 0x000000ff0300720c */ /* 0x000fe20003fa6270 */
[----:B------:R-:W-:Y:S01]  /*3540*/  @!P6 IMAD.MOV R28, RZ, RZ, -R28 ;  /* 0x000000ffff1ce224 */ /* 0x000fe200078e0a1c */
[----:B------:R-:W-:Y:S01]  /*3550*/  LOP3.LUT R3, R23, R12, RZ, 0x3c, !PT ;  /* 0x0000000c17037212 */ /* 0x000fe200078e3cff */
[----:B------:R-:W-:Y:S01]  /*3560*/  @!P2 VIADD R7, R7, 0x1 ;  /* 0x000000010707a836 */ /* 0x000fe20000000000 */
[----:B------:R-:W-:-:S02]  /*3570*/  ISETP.GE.AND P3, PT, R40, RZ, PT ;  /* 0x000000ff2800720c */ /* 0x000fc40003f66270 */
[----:B------:R-:W-:Y:S02]  /*3580*/  SEL R36, R11, R36, !P1 ;  /* 0x000000240b247207 */ /* 0x000fe40004800000 */
[----:B------:R-:W-:Y:S02]  /*3590*/  @!P0 IADD3 R8, PT, PT, R8, 0x1, RZ ;  /* 0x0000000108088810 */ /* 0x000fe40007ffe0ff */
[----:B------:R-:W-:Y:S02]  /*35a0*/  ISETP.GE.AND P0, PT, R3, RZ, PT ;  /* 0x000000ff0300720c */ /* 0x000fe40003f06270 */
[----:B------:R-:W-:Y:S01]  /*35b0*/  IADD3 R3, PT, PT, -R36, RZ, RZ ;  /* 0x000000ff24037210 */ /* 0x000fe20007ffe1ff */
[----:B------:R-:W-:Y:S01]  /*35c0*/  @P4 VIADD R8, R8, 0x1 ;  /* 0x0000000108084836 */ /* 0x000fe20000000000 */
[----:B------:R-:W-:Y:S02]  /*35d0*/  SEL R32, R11, R32, !P1 ;  /* 0x000000200b207207 */ /* 0x000fe40004800000 */
[----:B------:R-:W-:Y:S01]  /*35e0*/  ISETP.GE.U32.AND P6, PT, R51, R18, PT ;  /* 0x000000123300720c */ /* 0x000fe20003fc6070 */
[----:B------:R-:W-:Y:S01]  /*35f0*/  IMAD R37, R12, R3, R37 ;  /* 0x000000030c257224 */ /* 0x000fe200078e0225 */
[----:B------:R-:W-:-:S02]  /*3600*/  LOP3.LUT R38, R17, R12, RZ, 0x3c, !PT ;  /* 0x0000000c11267212 */ /* 0x000fc400078e3cff */
[----:B------:R-:W-:Y:S02]  /*3610*/  IADD3 R3, PT, PT, -R32, RZ, RZ ;  /* 0x000000ff20037210 */ /* 0x000fe40007ffe1ff */
[C---:B------:R-:W-:Y:S02]  /*3620*/  SEL R22, R11.reuse, R22, !P1 ;  /* 0x000000160b167207 */ /* 0x040fe40004800000 */
[----:B------:R-:W-:Y:S01]  /*3630*/  SEL R0, R11, R0, !P1 ;  /* 0x000000000b007207 */ /* 0x000fe20004800000 */
[----:B------:R-:W-:Y:S01]  /*3640*/  IMAD R29, R12, R3, R29 ;  /* 0x000000030c1d7224 */ /* 0x000fe200078e021d */
[----:B------:R-:W-:Y:S01]  /*3650*/  @!P3 IADD3 R24, PT, PT, -R24, RZ, RZ ;  /* 0x000000ff1818b210 */ /* 0x000fe20007ffe1ff */
[----:B------:R-:W-:Y:S01]  /*3660*/  IMAD.MOV R3, RZ, RZ, -R22 ;  /* 0x000000ffff037224 */ /* 0x000fe200078e0a16 */
[----:B------:R-:W-:Y:S01]  /*3670*/  ISETP.GE.AND P3, PT, R38, RZ, PT ;  /* 0x000000ff2600720c */ /* 0x000fe20003f66270 */
[----:B------:R-:W-:Y:S01]  /*3680*/  IMAD.MOV R42, RZ, RZ, -R0 ;  /* 0x000000ffff2a7224 */ /* 0x000fe200078e0a00 */
[----:B------:R-:W-:Y:S01]  /*3690*/  LOP3.LUT R38, R25, R12, RZ, 0x3c, !PT ;  /* 0x0000000c19267212 */ /* 0x000fe200078e3cff */
[----:B------:R-:W-:Y:S01]  /*36a0*/  @P6 VIADD R7, R7, 0x1 ;  /* 0x0000000107076836 */ /* 0x000fe20000000000 */
[C---:B------:R-:W-:Y:S01]  /*36b0*/  SEL R30, R11.reuse, R30, !P1 ;  /* 0x0000001e0b1e7207 */ /* 0x040fe20004800000 */
[C---:B------:R-:W-:Y:S01]  /*36c0*/  IMAD R27, R12.reuse, R3, R27 ;  /* 0x000000030c1b7224 */ /* 0x040fe200078e021b */
[C---:B------:R-:W-:Y:S01]  /*36d0*/  SEL R28, R11.reuse, R28, !P1 ;  /* 0x0000001c0b1c7207 */ /* 0x040fe20004800000 */
[----:B------:R-:W-:Y:S01]  /*36e0*/  IMAD R3, R12, R42, R45 ;  /* 0x0000002a0c037224 */ /* 0x000fe200078e022d */
[----:B------:R-:W-:-:S02]  /*36f0*/  SEL R4, R11, R4, !P1 ;  /* 0x000000040b047207 */ /* 0x000fc40004800000 */
[----:B------:R-:W-:Y:S01]  /*3700*/  ISETP.GE.AND P4, PT, R38, RZ, PT ;  /* 0x000000ff2600720c */ /* 0x000fe20003f86270 */
[----:B------:R-:W-:Y:S01]  /*3710*/  IMAD.MOV R38, RZ, RZ, -R30 ;  /* 0x000000ffff267224 */ /* 0x000fe200078e0a1e */
[----:B------:R-:W-:Y:S02]  /*3720*/  ISETP.GE.U32.AND P2, PT, R47, R18, PT ;  /* 0x000000122f00720c */ /* 0x000fe40003f46070 */
[----:B------:R-:W-:Y:S01]  /*3730*/  SEL R10, R11, R10, !P1 ;  /* 0x0000000a0b0a7207 */ /* 0x000fe20004800000 */
[----:B------:R-:W-:Y:S01]  /*3740*/  IMAD R33, R12, R38, R33 ;  /* 0x000000260c217224 */ /* 0x000fe200078e0221 */
[----:B------:R-:W-:Y:S01]  /*3750*/  ISETP.GE.U32.AND P6, PT, R49, R18, PT ;  /* 0x000000123100720c */ /* 0x000fe20003fc6070 */
[----:B------:R-:W-:Y:S01]  /*3760*/  IMAD.MOV R49, RZ, RZ, -R28 ;  /* 0x000000ffff317224 */ /* 0x000fe200078e0a1c */
[C---:B------:R-:W-:Y:S02]  /*3770*/  SEL R34, R11.reuse, R34, !P1 ;  /* 0x000000220b227207 */ /* 0x040fe40004800000 */
[----:B------:R-:W-:Y:S01]  /*3780*/  IADD3 R42, PT, PT, -R4, RZ, RZ ;  /* 0x000000ff042a7210 */ /* 0x000fe20007ffe1ff */
[----:B------:R-:W-:Y:S01]  /*3790*/  IMAD R49, R12, R49, R35 ;  /* 0x000000310c317224 */ /* 0x000fe200078e0223 */
[----:B------:R-:W-:Y:S01]  /*37a0*/  IADD3 R40, PT, PT, -R10, RZ, RZ ;  /* 0x000000ff0a287210 */ /* 0x000fe20007ffe1ff */
[----:B------:R-:W-:Y:S01]  /*37b0*/  IMAD.MOV R38, RZ, RZ, -R34 ;  /* 0x000000ffff267224 */ /* 0x000fe200078e0a22 */
[C---:B------:R-:W-:Y:S01]  /*37c0*/  SEL R24, R11.reuse, R24, !P1 ;  /* 0x000000180b187207 */ /* 0x040fe20004800000 */
[C---:B------:R-:W-:Y:S01]  /*37d0*/  IMAD R35, R12.reuse, R42, R39 ;  /* 0x0000002a0c237224 */ /* 0x040fe200078e0227 */
[C---:B------:R-:W-:Y:S01]  /*37e0*/  SEL R2, R11.reuse, R2, !P1 ;  /* 0x000000020b027207 */ /* 0x040fe20004800000 */
[----:B------:R-:W-:Y:S01]  /*37f0*/  IMAD.MOV.U32 R42, RZ, RZ, R7 ;  /* 0x000000ffff2a7224 */ /* 0x000fe200078e0007 */
[----:B------:R-:W-:Y:S01]  /*3800*/  SEL R26, R11, R26, !P1 ;  /* 0x0000001a0b1a7207 */ /* 0x000fe20004800000 */
[----:B------:R-:W-:Y:S01]  /*3810*/  IMAD R21, R12, R40, R21 ;  /* 0x000000280c157224 */ /* 0x000fe200078e0215 */
[----:B------:R-:W-:Y:S01]  /*3820*/  IADD3 R40, PT, PT, -R24, RZ, RZ ;  /* 0x000000ff18287210 */ /* 0x000fe20007ffe1ff */
[----:B------:R-:W-:Y:S01]  /*3830*/  IMAD R31, R12, R38, R31 ;  /* 0x000000260c1f7224 */ /* 0x000fe200078e021f */
[----:B------:R-:W-:Y:S01]  /*3840*/  @P6 IADD3 R5, PT, PT, R5, 0x1, RZ ;  /* 0x0000000105056810 */ /* 0x000fe20007ffe0ff */
[----:B------:R-:W-:Y:S01]  /*3850*/  IMAD.MOV R38, RZ, RZ, -R2 ;  /* 0x000000ffff267224 */ /* 0x000fe200078e0a02 */
[----:B-1----:R-:W-:Y:S01]  /*3860*/  MOV R7, UR5 ;  /* 0x0000000500077c02 */ /* 0x002fe20008000f00 */
[----:B------:R-:W-:-:S02]  /*3870*/  @P2 VIADD R6, R6, 0x1 ;  /* 0x0000000106062836 */ /* 0x000fc40000000000 */
[----:B------:R-:W-:Y:S02]  /*3880*/  @!P4 IMAD.MOV R42, RZ, RZ, -R42 ;  /* 0x000000ffff2ac224 */ /* 0x000fe400078e0a2a */
[----:B------:R-:W-:Y:S02]  /*3890*/  IMAD.MOV R47, RZ, RZ, -R26 ;  /* 0x000000ffff2f7224 */ /* 0x000fe400078e0a1a */
[C---:B------:R-:W-:Y:S02]  /*38a0*/  IMAD R41, R12.reuse, R40, R41 ;  /* 0x000000280c297224 */ /* 0x040fe400078e0229 */
[C---:B------:R-:W-:Y:S02]  /*38b0*/  IMAD R43, R12.reuse, R38, R43 ;  /* 0x000000260c2b7224 */ /* 0x040fe400078e022b */
[----:B------:R-:W-:Y:S01]  /*38c0*/  IMAD.MOV.U32 R40, RZ, RZ, R6 ;  /* 0x000000ffff287224 */ /* 0x000fe200078e0006 */
[----:B------:R-:W-:Y:S01]  /*38d0*/  SEL R6, R11, R42, !P1 ;  /* 0x0000002a0b067207 */ /* 0x000fe20004800000 */
[----:B------:R-:W-:Y:S01]  /*38e0*/  IMAD R47, R12, R47, R9 ;  /* 0x0000002f0c2f7224 */ /* 0x000fe200078e0209 */
[----:B------:R-:W-:Y:S01]  /*38f0*/  MOV R42, R5 ;  /* 0x00000005002a7202 */ /* 0x000fe20000000f00 */
[----:B------:R-:W-:Y:S01]  /*3900*/  IMAD.MOV.U32 R38, RZ, RZ, R8 ;  /* 0x000000ffff267224 */ /* 0x000fe200078e0008 */
[----:B--2---:R-:W-:Y:S01]  /*3910*/  MOV R8, UR9 ;  /* 0x0000000900087c02 */ /* 0x004fe20008000f00 */
[----:B------:R-:W-:Y:S01]  /*3920*/  IMAD.U32 R9, RZ, RZ, UR8 ;  /* 0x00000008ff097e24 */ /* 0x000fe2000f8e00ff */
[----:B------:R-:W0:Y:S01]  /*3930*/  LDCU.64 UR8, c[0x0][0x398] ;  /* 0x00007300ff0877ac */ /* 0x000e220008000a00 */
[----:B------:R-:W-:Y:S01]  /*3940*/  @!P3 IMAD.MOV R40, RZ, RZ, -R40 ;  /* 0x000000ffff28b224 */ /* 0x000fe200078e0a28 */
[----:B------:R-:W-:Y:S01]  /*3950*/  IADD3 R37, PT, PT, R37, R8, RZ ;  /* 0x0000000825257210 */ /* 0x000fe20007ffe0ff */
[----:B------:R-:W-:Y:S01]  /*3960*/  IMAD.MOV R5, RZ, RZ, -R6 ;  /* 0x000000ffff057224 */ /* 0x000fe200078e0a06 */
[----:B------:R-:W-:Y:S01]  /*3970*/  IADD3 R30, PT, PT, R30, R9, RZ ;  /* 0x000000091e1e7210 */ /* 0x000fe20007ffe0ff */
[----:B------:R-:W-:Y:S01]  /*3980*/  IMAD.IADD R36, R36, 0x1, R9 ;  /* 0x0000000124247824 */ /* 0x000fe200078e0209 */
[----:B------:R-:W-:Y:S01]  /*3990*/  SEL R40, R11, R40, !P1 ;  /* 0x000000280b287207 */ /* 0x000fe20004800000 */
[----:B------:R-:W-:Y:S01]  /*39a0*/  @!P5 IMAD.MOV R42, RZ, RZ, -R42 ;  /* 0x000000ffff2ad224 */ /* 0x000fe200078e0a2a */
[-C--:B------:R-:W-:Y:S01]  /*39b0*/  IADD3 R29, PT, PT, R29, R8.reuse, RZ ;  /* 0x000000081d1d7210 */ /* 0x080fe20007ffe0ff */
[----:B------:R-:W-:Y:S01]  /*39c0*/  IMAD.IADD R33, R33, 0x1, R8 ;  /* 0x0000000121217824 */ /* 0x000fe200078e0208 */
[----:B------:R-:W-:Y:S01]  /*39d0*/  IADD3 R3, PT, PT, R3, R8, RZ ;  /* 0x0000000803037210 */ /* 0x000fe20007ffe0ff */
[----:B------:R-:W-:Y:S01]  /*39e0*/  IMAD R5, R12, R5, R25 ;  /* 0x000000050c057224 */ /* 0x000fe200078e0219 */
[----:B------:R-:W-:Y:S01]  /*39f0*/  IADD3 R24, PT, PT, R24, R9, RZ ;  /* 0x0000000918187210 */ /* 0x000fe20007ffe0ff */
[-C--:B------:R-:W-:Y:S01]  /*3a00*/  IMAD R25, R36, R7.reuse, R37 ;  /* 0x0000000724197224 */ /* 0x080fe200078e0225 */
[----:B------:R-:W-:Y:S01]  /*3a10*/  SEL R36, R11, R42, !P1 ;  /* 0x0000002a0b247207 */ /* 0x000fe20004800000 */
[----:B------:R-:W-:Y:S01]  /*3a20*/  IMAD R45, R30, R7, R33 ;  /* 0x000000071e2d7224 */ /* 0x000fe200078e0221 */
[----:B------:R-:W-:Y:S01]  /*3a30*/  IADD3 R33, PT, PT, -R40, RZ, RZ ;  /* 0x000000ff28217210 */ /* 0x000fe20007ffe1ff */
[----:B------:R-:W-:Y:S01]  /*3a40*/  @!P0 IMAD.MOV R38, RZ, RZ, -R38 ;  /* 0x000000ffff268224 */ /* 0x000fe200078e0a26 */
[-C--:B------:R-:W-:Y:S01]  /*3a50*/  IADD3 R5, PT, PT, R5, R8.reuse, RZ ;  /* 0x0000000805057210 */ /* 0x080fe20007ffe0ff */
[----:B------:R-:W-:Y:S01]  /*3a60*/  IMAD.IADD R32, R32, 0x1, R9 ;  /* 0x0000000120207824 */ /* 0x000fe200078e0209 */
[----:B------:R-:W-:Y:S01]  /*3a70*/  IADD3 R21, PT, PT, R21, R8, RZ ;  /* 0x0000000815157210 */ /* 0x000fe20007ffe0ff */
[----:B------:R-:W-:Y:S01]  /*3a80*/  IMAD.MOV R37, RZ, RZ, -R36 ;  /* 0x000000ffff257224 */ /* 0x000fe200078e0a24 */
[----:B------:R-:W-:Y:S01]  /*3a90*/  SEL R38, R11, R38, !P1 ;  /* 0x000000260b267207 */ /* 0x000fe20004800000 */
[----:B------:R-:W-:-:S02]  /*3aa0*/  IMAD R33, R12, R33, R17 ;  /* 0x000000210c217224 */ /* 0x000fc400078e0211 */
[----:B------:R-:W-:Y:S02]  /*3ab0*/  IMAD R29, R32, R7, R29 ;  /* 0x00000007201d7224 */ /* 0x000fe400078e021d */
[----:B------:R-:W-:Y:S02]  /*3ac0*/  IMAD R37, R12, R37, R19 ;  /* 0x000000250c257224 */ /* 0x000fe400078e0213 */
[--C-:B------:R-:W-:Y:S01]  /*3ad0*/  IMAD.IADD R30, R22, 0x1, R9.reuse ;  /* 0x00000001161e7824 */ /* 0x100fe200078e0209 */
[-C--:B------:R-:W-:Y:S01]  /*3ae0*/  IADD3 R22, PT, PT, R40, R9.reuse, RZ ;  /* 0x0000000928167210 */ /* 0x080fe20007ffe0ff */
[----:B------:R-:W-:Y:S01]  /*3af0*/  IMAD.IADD R32, R27, 0x1, R8 ;  /* 0x000000011b207824 */ /* 0x000fe200078e0208 */
[----:B------:R-:W-:Y:S01]  /*3b00*/  IADD3 R27, PT, PT, R33, R8, RZ ;  /* 0x00000008211b7210 */ /* 0x000fe20007ffe0ff */
[--C-:B------:R-:W-:Y:S02]  /*3b10*/  IMAD.IADD R0, R0, 0x1, R9.reuse ;  /* 0x0000000100007824 */ /* 0x100fe400078e0209 */
[----:B------:R-:W-:Y:S01]  /*3b20*/  IMAD.MOV R39, RZ, RZ, -R38 ;  /* 0x000000ffff277224 */ /* 0x000fe200078e0a26 */
[----:B------:R-:W-:Y:S01]  /*3b30*/  IADD3 R38, PT, PT, R38, R9, RZ ;  /* 0x0000000926267210 */ /* 0x000fe20007ffe0ff */
[----:B------:R-:W-:-:S02]  /*3b40*/  IMAD.IADD R2, R2, 0x1, R9 ;  /* 0x0000000102027824 */ /* 0x000fc400078e0209 */
[--C-:B------:R-:W-:Y:S02]  /*3b50*/  IMAD.IADD R43, R43, 0x1, R8.reuse ;  /* 0x000000012b2b7824 */ /* 0x100fe400078e0208 */
[----:B------:R-:W-:Y:S02]  /*3b60*/  IMAD.IADD R36, R36, 0x1, R9 ;  /* 0x0000000124247824 */ /* 0x000fe400078e0209 */
[----:B------:R-:W-:Y:S02]  /*3b70*/  IMAD.IADD R37, R37, 0x1, R8 ;  /* 0x0000000125257824 */ /* 0x000fe400078e0208 */
[----:B------:R-:W-:Y:S01]  /*3b80*/  IMAD R53, R0, R7, R3 ;  /* 0x0000000700357224 */ /* 0x000fe200078e0203 */
[----:B0-----:R-:W-:Y:S01]  /*3b90*/  MOV R3, UR9 ;  /* 0x0000000900037c02 */ /* 0x001fe20008000f00 */
[----:B------:R-:W-:Y:S01]  /*3ba0*/  IMAD R23, R12, R39, R23 ;  /* 0x000000270c177224 */ /* 0x000fe200078e0217 */
[----:B------:R-:W-:Y:S01]  /*3bb0*/  IADD3 R39, PT, PT, R47, R8, RZ ;  /* 0x000000082f277210 */ /* 0x000fe20007ffe0ff */
[----:B------:R-:W-:-:S02]  /*3bc0*/  IMAD R22, R22, R7, R27 ;  /* 0x0000000716167224 */ /* 0x000fc400078e021b */
[--C-:B------:R-:W-:Y:S02]  /*3bd0*/  IMAD.IADD R41, R41, 0x1, R8.reuse ;  /* 0x0000000129297824 */ /* 0x100fe400078e0208 */
[-C--:B------:R-:W-:Y:S02]  /*3be0*/  IMAD R51, R2, R7.reuse, R43 ;  /* 0x0000000702337224 */ /* 0x080fe400078e022b */
[--C-:B------:R-:W-:Y:S02]  /*3bf0*/  IMAD.IADD R4, R4, 0x1, R9.reuse ;  /* 0x0000000104047824 */ /* 0x100fe400078e0209 */
[----:B------:R-:W-:Y:S02]  /*3c00*/  IMAD.IADD R35, R35, 0x1, R8 ;  /* 0x0000000123237824 */ /* 0x000fe400078e0208 */
[----:B------:R-:W-:Y:S02]  /*3c10*/  IMAD.IADD R6, R6, 0x1, R9 ;  /* 0x0000000106067824 */ /* 0x000fe400078e0209 */
[----:B------:R-:W-:-:S02]  /*3c20*/  IMAD R27, R36, R7, R37 ;  /* 0x00000007241b7224 */ /* 0x000fc400078e0225 */
[----:B------:R-:W-:Y:S02]  /*3c30*/  IMAD.U32 R2, RZ, RZ, UR8 ;  /* 0x00000008ff027e24 */ /* 0x000fe4000f8e00ff */
[--C-:B------:R-:W-:Y:S02]  /*3c40*/  IMAD.IADD R37, R49, 0x1, R8.reuse ;  /* 0x0000000131257824 */ /* 0x100fe400078e0208 */
[--C-:B------:R-:W-:Y:S02]  /*3c50*/  IMAD.IADD R26, R26, 0x1, R9.reuse ;  /* 0x000000011a1a7824 */ /* 0x100fe400078e0209 */
[----:B------:R-:W-:Y:S02]  /*3c60*/  IMAD.IADD R28, R28, 0x1, R9 ;  /* 0x000000011c1c7824 */ /* 0x000fe400078e0209 */
[----:B------:R-:W-:Y:S02]  /*3c70*/  IMAD R41, R24, R7, R41 ;  /* 0x0000000718297224 */ /* 0x000fe400078e0229 */
[----:B------:R-:W-:-:S02]  /*3c80*/  IMAD.IADD R47, R23, 0x1, R8 ;  /* 0x00000001172f7824 */ /* 0x000fc400078e0208 */
[-C--:B------:R-:W-:Y:S02]  /*3c90*/  IMAD R49, R4, R7.reuse, R35 ;  /* 0x0000000704317224 */ /* 0x080fe400078e0223 */
[----:B------:R-:W-:Y:S02]  /*3ca0*/  IMAD R43, R6, R7, R5 ;  /* 0x00000007062b7224 */ /* 0x000fe400078e0205 */
[----:B------:R-:W-:Y:S02]  /*3cb0*/  IMAD.IADD R34, R34, 0x1, R9 ;  /* 0x0000000122227824 */ /* 0x000fe400078e0209 */
[----:B------:R-:W-:Y:S02]  /*3cc0*/  IMAD.IADD R31, R31, 0x1, R8 ;  /* 0x000000011f1f7824 */ /* 0x000fe400078e0208 */
[----:B------:R-:W-:-:S04]  /*3cd0*/  IMAD.WIDE R22, R22, 0x4, R2 ;  /* 0x0000000416167825 */ /* 0x000fc800078e0202 */
[--C-:B------:R-:W-:Y:S01]  /*3ce0*/  IMAD.WIDE R24, R25, 0x4, R2.reuse ;  /* 0x0000000419187825 */ /* 0x100fe200078e0202 */
[----:B------:R0:W2:Y:S03]  /*3cf0*/  LDG.E R0, desc[UR6][R22.64] ;  /* 0x0000000616007981 */ /* 0x0000a6000c1e1900 */
[----:B------:R-:W-:-:S04]  /*3d00*/  IMAD.WIDE R4, R27, 0x4, R2 ;  /* 0x000000041b047825 */ /* 0x000fc800078e0202 */
[----:B------:R-:W-:Y:S01]  /*3d10*/  IMAD.IADD R10, R10, 0x1, R9 ;  /* 0x000000010a0a7824 */ /* 0x000fe200078e0209 */
[----:B------:R-:W2:Y:S01]  /*3d20*/  LDG.E R6, desc[UR6][R4.64] ;  /* 0x0000000604067981 */ /* 0x000ea2000c1e1900 */
[-C--:B------:R-:W-:Y:S02]  /*3d30*/  IMAD R39, R26, R7.reuse, R39 ;  /* 0x000000071a277224 */ /* 0x080fe400078e0227 */
[-C--:B------:R-:W-:Y:S02]  /*3d40*/  IMAD R37, R28, R7.reuse, R37 ;  /* 0x000000071c257224 */ /* 0x080fe400078e0225 */
[-C--:B------:R-:W-:Y:S02]  /*3d50*/  IMAD R31, R34, R7.reuse, R31 ;  /* 0x00000007221f7224 */ /* 0x080fe400078e021f */
[----:B------:R-:W-:Y:S02]  /*3d60*/  IMAD R33, R30, R7, R32 ;  /* 0x000000071e217224 */ /* 0x000fe400078e0220 */
[----:B------:R-:W-:-:S02]  /*3d70*/  IMAD.WIDE R26, R45, 0x4, R2 ;  /* 0x000000042d1a7825 */ /* 0x000fc400078e0202 */
[----:B------:R1:W2:Y:S02]  /*3d80*/  LDG.E R45, desc[UR6][R24.64] ;  /* 0x00000006182d7981 */ /* 0x0002a4000c1e1900 */
[----:B------:R-:W-:-:S04]  /*3d90*/  IMAD.WIDE R28, R29, 0x4, R2 ;  /* 0x000000041d1c7825 */ /* 0x000fc800078e0202 */
[----:B------:R-:W-:Y:S01]  /*3da0*/  IMAD R21, R10, R7, R21 ;  /* 0x000000070a157224 */ /* 0x000fe200078e0215 */
[----:B------:R-:W3:Y:S01]  /*3db0*/  LDG.E R36, desc[UR6][R28.64] ;  /* 0x000000061c247981 */ /* 0x000ee2000c1e1900 */
[----:B------:R-:W-:-:S03]  /*3dc0*/  IMAD.WIDE R30, R31, 0x4, R2 ;  /* 0x000000041f1e7825 */ /* 0x000fc600078e0202 */
[----:B------:R4:W3:Y:S01]  /*3dd0*/  LDG.E R10, desc[UR6][R26.64] ;  /* 0x000000061a0a7981 */ /* 0x0008e2000c1e1900 */
[----:B------:R-:W-:-:S04]  /*3de0*/  IMAD.WIDE R32, R33, 0x4, R2 ;  /* 0x0000000421207825 */ /* 0x000fc800078e0202 */
[----:B0-----:R-:W-:-:S04]  /*3df0*/  IMAD.WIDE R22, R53, 0x4, R2 ;  /* 0x0000000435167825 */ /* 0x001fc800078e0202 */
[----:B------:R-:W-:Y:S02]  /*3e00*/  IMAD R47, R38, R7, R47 ;  /* 0x00000007262f7224 */ /* 0x000fe400078e022f */
[--C-:B------:R-:W-:Y:S01]  /*3e10*/  IMAD.WIDE R34, R21, 0x4, R2.reuse ;  /* 0x0000000415227825 */ /* 0x100fe200078e0202 */
[----:B------:R-:W5:Y:S04]  /*3e20*/  LDG.E R38, desc[UR6][R32.64] ;  /* 0x0000000620267981 */ /* 0x000f68000c1e1900 */
[----:B------:R0:W5:Y:S01]  /*3e30*/  LDG.E R21, desc[UR6][R30.64] ;  /* 0x000000061e157981 */ /* 0x000162000c1e1900 */
[----:B-1----:R-:W-:-:S03]  /*3e40*/  IMAD.WIDE R24, R51, 0x4, R2 ;  /* 0x0000000433187825 */ /* 0x002fc600078e0202 */
[----:B------:R1:W5:Y:S01]  /*3e50*/  LDG.E R40, desc[UR6][R34.64] ;  /* 0x0000000622287981 */ /* 0x000362000c1e1900 */
[----:B------:R-:W-:-:S03]  /*3e60*/  IMAD.WIDE R4, R41, 0x4, R2 ;  /* 0x0000000429047825 */ /* 0x000fc600078e0202 */
[----:B------:R-:W5:Y:S01]  /*3e70*/  LDG.E R22, desc[UR6][R22.64] ;  /* 0x0000000616167981 */ /* 0x000f62000c1e1900 */
[----:B----4-:R-:W-:-:S03]  /*3e80*/  IMAD.WIDE R26, R39, 0x4, R2 ;  /* 0x00000004271a7825 */ /* 0x010fc600078e0202 */
[----:B------:R-:W4:Y:S01]  /*3e90*/  LDG.E R24, desc[UR6][R24.64] ;  /* 0x0000000618187981 */ /* 0x000f22000c1e1900 */
[----:B------:R-:W-:-:S03]  /*3ea0*/  IMAD.WIDE R28, R37, 0x4, R2 ;  /* 0x00000004251c7825 */ /* 0x000fc600078e0202 */
[----:B------:R-:W4:Y:S01]  /*3eb0*/  LDG.E R4, desc[UR6][R4.64] ;  /* 0x0000000604047981 */ /* 0x000f22000c1e1900 */
[----:B0-----:R-:W-:-:S03]  /*3ec0*/  IMAD.WIDE R30, R49, 0x4, R2 ;  /* 0x00000004311e7825 */ /* 0x001fc600078e0202 */
[----:B------:R-:W4:Y:S01]  /*3ed0*/  LDG.E R26, desc[UR6][R26.64] ;  /* 0x000000061a1a7981 */ /* 0x000f22000c1e1900 */
[----:B------:R-:W-:-:S03]  /*3ee0*/  IMAD.WIDE R32, R47, 0x4, R2 ;  /* 0x000000042f207825 */ /* 0x000fc600078e0202 */
[----:B------:R-:W4:Y:S01]  /*3ef0*/  LDG.E R28, desc[UR6][R28.64] ;  /* 0x000000061c1c7981 */ /* 0x000f22000c1e1900 */
[----:B-1----:R-:W-:-:S03]  /*3f00*/  IMAD.WIDE R34, R43, 0x4, R2 ;  /* 0x000000042b227825 */ /* 0x002fc600078e0202 */
[----:B------:R-:W4:Y:S04]  /*3f10*/  LDG.E R30, desc[UR6][R30.64] ;  /* 0x000000061e1e7981 */ /* 0x000f28000c1e1900 */
[----:B------:R-:W4:Y:S04]  /*3f20*/  LDG.E R32, desc[UR6][R32.64] ;  /* 0x0000000620207981 */ /* 0x000f28000c1e1900 */
[----:B------:R-:W4:Y:S01]  /*3f30*/  LDG.E R34, desc[UR6][R34.64] ;  /* 0x0000000622227981 */ /* 0x000f22000c1e1900 */
[----:B------:R-:W-:-:S04]  /*3f40*/  UIADD3 UR5, UPT, UPT, UR4, -0x1000, URZ ;  /* 0xfffff00004057890 */ /* 0x000fc8000fffe0ff */
[----:B------:R-:W-:Y:S01]  /*3f50*/  UISETP.GE.U32.AND UP0, UPT, UR5, 0x1000, UPT ;  /* 0x000010000500788c */ /* 0x000fe2000bf06070 */
[----:B--2---:R-:W-:-:S04]  /*3f60*/  IADD3 R45, PT, PT, R45, R6, R0 ;  /* 0x000000062d2d7210 */ /* 0x004fc80007ffe000 */
[----:B---3--:R-:W-:-:S04]  /*3f70*/  IADD3 R10, PT, PT, R36, R10, R45 ;  /* 0x0000000a240a7210 */ /* 0x008fc80007ffe02d */
[----:B-----5:R-:W-:-:S04]  /*3f80*/  IADD3 R21, PT, PT, R38, R21, R10 ;  /* 0x0000001526157210 */ /* 0x020fc80007ffe00a */
[----:B------:R-:W-:-:S04]  /*3f90*/  IADD3 R21, PT, PT, R22, R40, R21 ;  /* 0x0000002816157210 */ /* 0x000fc80007ffe015 */
[----:B----4-:R-:W-:-:S04]  /*3fa0*/  IADD3 R21, PT, PT, R4, R24, R21 ;  /* 0x0000001804157210 */ /* 0x010fc80007ffe015 */
[----:B------:R-:W-:Y:S01]  /*3fb0*/  IADD3 R21, PT, PT, R28, R26, R21 ;  /* 0x0000001a1c157210 */ /* 0x000fe20007ffe015 */
[----:B------:R-:W-:-:S03]  /*3fc0*/  IMAD.MOV.U32 R22, RZ, RZ, 0x1000 ;  /* 0x00001000ff167424 */ /* 0x000fc600078e00ff */
[----:B------:R-:W-:-:S05]  /*3fd0*/  IADD3 R21, PT, PT, R32, R30, R21 ;  /* 0x0000001e20157210 */ /* 0x000fca0007ffe015 */
[----:B------:R-:W-:Y:S01]  /*3fe0*/  IMAD.IADD R21, R34, 0x1, R21 ;  /* 0x0000000122157824 */ /* 0x000fe200078e0215 */
[----:B------:R-:W-:Y:S06]  /*3ff0*/  BRA.U !UP0, `(.L_x_217) ;  /* 0x0000001508f47547 */ /* 0x000fec000b800000 */
[----:B------:R-:W-:Y:S01]  /*4000*/  MOV R22, 0x1000 ;  /* 0x0000100000167802 */ /* 0x000fe20000000f00 */
[----:B------:R-:W0:Y:S01]  /*4010*/  LDCU UR8, c[0x0][0x390] ;  /* 0x00007200ff0877ac */ /* 0x000e220008000800 */
[----:B------:R-:W1:Y:S01]  /*4020*/  LDCU UR9, c[0x0][0x384] ;  /* 0x00007080ff0977ac */ /* 0x000e620008000800 */
[----:B------:R-:W2:Y:S01]  /*4030*/  LDCU.64 UR12, c[0x0][0x398] ;  /* 0x00007300ff0c77ac */ /* 0x000ea20008000a00 */
[----:B------:R-:W3:Y:S01]  /*4040*/  LDCU UR4, c[0x0][0x3a8] ;  /* 0x00007500ff0477ac */ /* 0x000ee20008000800 */
[----:B------:R-:W4:Y:S01]  /*4050*/  LDCU.64 UR10, c[0x0][0x388] ;  /* 0x00007100ff0a77ac */ /* 0x000f220008000a00 */
[----:B------:R-:W-:Y:S01]  /*4060*/  NOP ;  /* 0x0000000000007918 */ /* 0x000fe20000000000 */
.L_x_219:
[----:B0-----:R-:W-:Y:S02]  /*4070*/  IMAD.U32 R12, RZ, RZ, UR8 ;  /* 0x00000008ff0c7e24 */ /* 0x001fe4000f8e00ff */
[--C-:B------:R-:W-:Y:S02]  /*4080*/  IMAD.IADD R3, R17, 0x1, R22.reuse ;  /* 0x0000000111037824 */ /* 0x100fe400078e0216 */
[----:B------:R-:W-:Y:S01]  /*4090*/  IMAD.IADD R47, R19, 0x1, R22 ;  /* 0x00000001132f7824 */ /* 0x000fe200078e0216 */
[-C--:B------:R-:W-:Y:S01]  /*40a0*/  IABS R13, R12.reuse ;  /* 0x0000000c000d7213 */ /* 0x080fe20000000000 */
[C---:B------:R-:W-:Y:S01]  /*40b0*/  VIADD R45, R3.reuse, 0x200 ;  /* 0x00000200032d7836 */ /* 0x040fe20000000000 */
[----:B------:R-:W-:Y:S01]  /*40c0*/  IABS R7, R3 ;  /* 0x0000000300077213 */ /* 0x000fe20000000000 */
[----:B------:R-:W-:Y:S01]  /*40d0*/  VIADD R41, R3, 0x300 ;  /* 0x0000030003297836 */ /* 0x000fe20000000000 */
[----:B------:R-:W0:Y:S01]  /*40e0*/  I2F.RP R4, R13 ;  /* 0x0000000d00047306 */ /* 0x000e220000209400 */
[----:B------:R-:W-:Y:S01]  /*40f0*/  LOP3.LUT R6, R47, R12, RZ, 0x3c, !PT ;  /* 0x0000000c2f067212 */ /* 0x000fe200078e3cff */
[C---:B------:R-:W-:Y:S01]  /*4100*/  VIADD R51, R3.reuse, 0x400 ;  /* 0x0000040003337836 */ /* 0x040fe20000000000 */
[----:B------:R-:W-:Y:S01]  /*4110*/  IADD3 R49, PT, PT, R3, 0xa00, RZ ;  /* 0x00000a0003317810 */ /* 0x000fe20007ffe0ff */
[----:B------:R-:W-:Y:S01]  /*4120*/  IMAD.HI.U32 R2, R20, R7, RZ ;  /* 0x0000000714027227 */ /* 0x000fe200078e00ff */
[----:B------:R-:W-:-:S02]  /*4130*/  ISETP.GE.AND P3, PT, R6, RZ, PT ;  /* 0x000000ff0600720c */ /* 0x000fc40003f66270 */
[----:B------:R-:W-:Y:S01]  /*4140*/  LOP3.LUT R6, R45, R12, RZ, 0x3c, !PT ;  /* 0x0000000c2d067212 */ /* 0x000fe200078e3cff */
[----:B------:R-:W-:Y:S01]  /*4150*/  IMAD.MOV R0, RZ, RZ, -R2 ;  /* 0x000000ffff007224 */ /* 0x000fe200078e0a02 */
[----:B------:R-:W-:Y:S01]  /*4160*/  IABS R11, R49 ;  /* 0x00000031000b7213 */ /* 0x000fe20000000000 */
[----:B------:R-:W-:Y:S01]  /*4170*/  VIADD R33, R3, 0x500 ;  /* 0x0000050003217836 */ /* 0x000fe20000000000 */
[----:B------:R-:W-:Y:S01]  /*4180*/  ISETP.GE.AND P2, PT, R6, RZ, PT ;  /* 0x000000ff0600720c */ /* 0x000fe20003f46270 */
[----:B------:R-:W-:Y:S01]  /*4190*/  IMAD R7, R13, R0, R7 ;  /* 0x000000000d077224 */ /* 0x000fe200078e0207 */
[----:B------:R-:W-:Y:S01]  /*41a0*/  IABS R0, R47 ;  /* 0x0000002f00007213 */ /* 0x000fe20000000000 */
[C---:B------:R-:W-:Y:S01]  /*41b0*/  VIADD R37, R3.reuse, 0x600 ;  /* 0x0000060003257836 */ /* 0x040fe20000000000 */
[----:B0-----:R-:W0:Y:S01]  /*41c0*/  MUFU.RCP R4, R4 ;  /* 0x0000000400047308 */ /* 0x001e220000001000 */
[----:B------:R-:W-:Y:S01]  /*41d0*/  IABS R6, R51 ;  /* 0x0000003300067213 */ /* 0x000fe20000000000 */
[C---:B------:R-:W-:Y:S01]  /*41e0*/  VIADD R35, R3.reuse, 0x700 ;  /* 0x0000070003237836 */ /* 0x040fe20000000000 */
[----:B------:R-:W-:Y:S01]  /*41f0*/  ISETP.GT.U32.AND P1, PT, R18, R7, PT ;  /* 0x000000071200720c */ /* 0x000fe20003f24070 */
[----:B------:R-:W-:Y:S01]  /*4200*/  VIADD R39, R3, 0x800 ;  /* 0x0000080003277836 */ /* 0x000fe20000000000 */
[----:B------:R-:W-:Y:S01]  /*4210*/  LOP3.LUT R8, R51, R12, RZ, 0x3c, !PT ;  /* 0x0000000c33087212 */ /* 0x000fe200078e3cff */
[C---:B------:R-:W-:Y:S01]  /*4220*/  VIADD R43, R3.reuse, 0x900 ;  /* 0x00000900032b7836 */ /* 0x040fe20000000000 */
[----:B------:R-:W-:Y:S01]  /*4230*/  IABS R9, R35 ;  /* 0x0000002300097213 */ /* 0x000fe20000000000 */
[C---:B------:R-:W-:Y:S01]  /*4240*/  VIADD R23, R3.reuse, 0xb00 ;  /* 0x00000b0003177836 */ /* 0x040fe20000000000 */
[----:B------:R-:W-:Y:S01]  /*4250*/  IABS R27, R39 ;  /* 0x00000027001b7213 */ /* 0x000fe20000000000 */
[C---:B------:R-:W-:Y:S01]  /*4260*/  VIADD R31, R3.reuse, 0xf00 ;  /* 0x00000f00031f7836 */ /* 0x040fe20000000000 */
[----:B------:R-:W-:-:S02]  /*4270*/  IADD3 R25, PT, PT, R3, 0xc00, RZ ;  /* 0x00000c0003197810 */ /* 0x000fc40007ffe0ff */
[----:B------:R-:W-:Y:S02]  /*4280*/  IADD3 R29, PT, PT, R3, 0xe00, RZ ;  /* 0x00000e00031d7810 */ /* 0x000fe40007ffe0ff */
[----:B------:R-:W-:Y:S01]  /*4290*/  IABS R26, R31 ;  /* 0x0000001f001a7213 */ /* 0x000fe20000000000 */
[----:B------:R-:W-:Y:S01]  /*42a0*/  @!P1 IMAD.IADD R7, R7, 0x1, -R13 ;  /* 0x0000000107079824 */ /* 0x000fe200078e0a0d */
[----:B0-----:R-:W-:Y:S01]  /*42b0*/  IADD3 R15, PT, PT, R4, 0xffffffe, RZ ;  /* 0x0ffffffe040f7810 */ /* 0x001fe20007ffe0ff */
[----:B------:R-:W-:Y:S01]  /*42c0*/  IMAD.MOV.U32 R4, RZ, RZ, RZ ;  /* 0x000000ffff047224 */ /* 0x000fe200078e00ff */
[----:B------:R-:W-:Y:S01]  /*42d0*/  IABS R53, R29 ;  /* 0x0000001d00357213 */ /* 0x000fe20000000000 */
[----:B------:R-:W-:Y:S01]  /*42e0*/  @!P1 VIADD R2, R2, 0x1 ;  /* 0x0000000102029836 */ /* 0x000fe20000000000 */
[----:B------:R-:W-:Y:S02]  /*42f0*/  ISETP.GE.U32.AND P4, PT, R7, R18, PT ;  /* 0x000000120700720c */ /* 0x000fe40003f86070 */
[----:B------:R-:W0:Y:S01]  /*4300*/  F2I.FTZ.U32.TRUNC.NTZ R15, R15 ;  /* 0x0000000f000f7305 */ /* 0x000e22000021f000 */
[----:B------:R-:W-:-:S10]  /*4310*/  MOV R18, R13 ;  /* 0x0000000d00127202 */ /* 0x000fd40000000f00 */
[----:B------:R-:W-:Y:S02]  /*4320*/  @P4 VIADD R2, R2, 0x1 ;  /* 0x0000000102024836 */ /* 0x000fe40000000000 */
[----:B0-----:R-:W-:Y:S01]  /*4330*/  IMAD R16, R15, R13, RZ ;  /* 0x0000000d0f107224 */ /* 0x001fe200078e02ff */
[----:B------:R-:W-:-:S04]  /*4340*/  MOV R5, R15 ;  /* 0x0000000f00057202 */ /* 0x000fc80000000f00 */
[----:B------:R-:W-:-:S05]  /*4350*/  IADD3 R16, PT, PT, -R16, RZ, RZ ;  /* 0x000000ff10107210 */ /* 0x000fca0007ffe1ff */
[----:B------:R-:W-:Y:S01]  /*4360*/  IMAD.HI.U32 R20, R15, R16, R4 ;  /* 0x000000100f147227 */ /* 0x000fe200078e0004 */
[----:B------:R-:W-:-:S03]  /*4370*/  IABS R4, R45 ;  /* 0x0000002d00047213 */ /* 0x000fc60000000000 */
[----:B------:R-:W-:Y:S02]  /*4380*/  IMAD.MOV.U32 R5, RZ, RZ, R0 ;  /* 0x000000ffff057224 */ /* 0x000fe400078e0000 */
[----:B------:R-:W-:-:S04]  /*4390*/  IMAD.HI.U32 R42, R20, R4, RZ ;  /* 0x00000004142a7227 */ /* 0x000fc800078e00ff */
[----:B------:R-:W-:-:S04]  /*43a0*/  IMAD.HI.U32 R40, R20, R5, RZ ;  /* 0x0000000514287227 */ /* 0x000fc800078e00ff */
[----:B------:R-:W-:Y:S01]  /*43b0*/  IMAD.MOV R7, RZ, RZ, -R42 ;  /* 0x000000ffff077224 */ /* 0x000fe200078e0a2a */
[----:B------:R-:W-:Y:S01]  /*43c0*/  IADD3 R0, PT, PT, -R40, RZ, RZ ;  /* 0x000000ff28007210 */ /* 0x000fe20007ffe1ff */
[----:B------:R-:W-:-:S04]  /*43d0*/  IMAD.HI.U32 R32, R20, R9, RZ ;  /* 0x0000000914207227 */ /* 0x000fc800078e00ff */
[C---:B------:R-:W-:Y:S01]  /*43e0*/  IMAD R5, R13.reuse, R0, R5 ;  /* 0x000000000d057224 */ /* 0x040fe200078e0205 */
[----:B------:R-:W-:Y:S01]  /*43f0*/  IABS R0, R41 ;  /* 0x0000002900007213 */ /* 0x000fe20000000000 */
[----:B------:R-:W-:Y:S01]  /*4400*/  IMAD R7, R13, R7, R4 ;  /* 0x000000070d077224 */ /* 0x000fe200078e0204 */
[----:B------:R-:W-:Y:S01]  /*4410*/  LOP3.LUT R4, R3, R12, RZ, 0x3c, !PT ;  /* 0x0000000c03047212 */ /* 0x000fe200078e3cff */
[----:B------:R-:W-:Y:S01]  /*4420*/  IMAD.HI.U32 R48, R20, R27, RZ ;  /* 0x0000001b14307227 */ /* 0x000fe200078e00ff */
[----:B------:R-:W-:Y:S02]  /*4430*/  ISETP.GT.U32.AND P5, PT, R18, R5, PT ;  /* 0x000000051200720c */ /* 0x000fe40003fa4070 */
[----:B------:R-:W-:Y:S01]  /*4440*/  ISETP.GE.AND P0, PT, R4, RZ, PT ;  /* 0x000000ff0400720c */ /* 0x000fe20003f06270 */
[----:B------:R-:W-:Y:S01]  /*4450*/  IMAD.HI.U32 R24, R20, R0, RZ ;  /* 0x0000000014187227 */ /* 0x000fe200078e00ff */
[----:B------:R-:W-:-:S03]  /*4460*/  ISETP.GT.U32.AND P6, PT, R18, R7, PT ;  /* 0x000000071200720c */ /* 0x000fc60003fc4070 */
[----:B------:R-:W-:Y:S01]  /*4470*/  IMAD.HI.U32 R28, R20, R11, RZ ;  /* 0x0000000b141c7227 */ /* 0x000fe200078e00ff */
[----:B------:R-:W-:-:S03]  /*4480*/  IADD3 R4, PT, PT, -R24, RZ, RZ ;  /* 0x000000ff18047210 */ /* 0x000fc60007ffe1ff */
[----:B------:R-:W-:Y:S02]  /*4490*/  IMAD.HI.U32 R10, R20, R26, RZ ;  /* 0x0000001a140a7227 */ /* 0x000fe400078e00ff */
[----:B------:R-:W-:Y:S02]  /*44a0*/  @!P5 IADD3 R40, PT, PT, R40, 0x1, RZ ;  /* 0x000000012828d810 */ /* 0x000fe40007ffe0ff */
[--C-:B------:R-:W-:Y:S01]  /*44b0*/  @!P5 IMAD.IADD R5, R5, 0x1, -R13.reuse ;  /* 0x000000010505d824 */ /* 0x100fe200078e0a0d */
[----:B------:R-:W-:Y:S01]  /*44c0*/  @!P0 IADD3 R2, PT, PT, -R2, RZ, RZ ;  /* 0x000000ff02028210 */ /* 0x000fe20007ffe1ff */
[----:B------:R-:W-:Y:S01]  /*44d0*/  @!P6 IMAD.IADD R7, R7, 0x1, -R13 ;  /* 0x000000010707e824 */ /* 0x000fe200078e0a0d */
[----:B------:R-:W-:Y:S02]  /*44e0*/  @!P6 IADD3 R42, PT, PT, R42, 0x1, RZ ;  /* 0x000000012a2ae810 */ /* 0x000fe40007ffe0ff */
[----:B------:R-:W-:Y:S01]  /*44f0*/  ISETP.GE.U32.AND P1, PT, R5, R18, PT ;  /* 0x000000120500720c */ /* 0x000fe20003f26070 */
[----:B------:R-:W-:Y:S01]  /*4500*/  IMAD R5, R13, R4, R0 ;  /* 0x000000040d057224 */ /* 0x000fe200078e0200 */
[----:B------:R-:W-:-:S02]  /*4510*/  MOV R0, R6 ;  /* 0x0000000600007202 */ /* 0x000fc40000000f00 */
[----:B------:R-:W-:Y:S02]  /*4520*/  ISETP.GE.U32.AND P4, PT, R7, R18, PT ;  /* 0x000000120700720c */ /* 0x000fe40003f86070 */
[----:B------:R-:W-:Y:S01]  /*4530*/  ISETP.GT.U32.AND P5, PT, R18, R5, PT ;  /* 0x000000051200720c */ /* 0x000fe20003fa4070 */
[----:B------:R-:W-:Y:S01]  /*4540*/  IMAD.HI.U32 R38, R20, R0, RZ ;  /* 0x0000000014267227 */ /* 0x000fe200078e00ff */
[-C--:B------:R-:W-:Y:S02]  /*4550*/  LOP3.LUT R6, R41, R12.reuse, RZ, 0x3c, !PT ;  /* 0x0000000c29067212 */ /* 0x080fe400078e3cff */
[----:B------:R-:W-:Y:S01]  /*4560*/  IABS R4, R33 ;  /* 0x0000002100047213 */ /* 0x000fe20000000000 */
[----:B------:R-:W-:Y:S01]  /*4570*/  IMAD.MOV R7, RZ, RZ, -R38 ;  /* 0x000000ffff077224 */ /* 0x000fe200078e0a26 */
[----:B------:R-:W-:Y:S01]  /*4580*/  ISETP.GE.AND P6, PT, R8, RZ, PT ;  /* 0x000000ff0800720c */ /* 0x000fe20003fc6270 */
[----:B------:R-:W-:Y:S01]  /*4590*/  @P1 VIADD R40, R40, 0x1 ;  /* 0x0000000128281836 */ /* 0x000fe20000000000 */
[----:B------:R-:W-:Y:S01]  /*45a0*/  ISETP.GE.AND P1, PT, R6, RZ, PT ;  /* 0x000000ff0600720c */ /* 0x000fe20003f26270 */
[----:B------:R-:W-:Y:S01]  /*45b0*/  IMAD R7, R13, R7, R0 ;  /* 0x000000070d077224 */ /* 0x000fe200078e0200 */
[----:B------:R-:W-:Y:S01]  /*45c0*/  LOP3.LUT R0, R33, R12, RZ, 0x3c, !PT ;  /* 0x0000000c21007212 */ /* 0x000fe200078e3cff */
[----:B------:R-:W-:Y:S01]  /*45d0*/  @!P3 IMAD.MOV R40, RZ, RZ, -R40 ;  /* 0x000000ffff28b224 */ /* 0x000fe200078e0a28 */
[----:B------:R-:W-:Y:S01]  /*45e0*/  @P4 IADD3 R42, PT, PT, R42, 0x1, RZ ;  /* 0x000000012a2a4810 */ /* 0x000fe20007ffe0ff */
[----:B------:R-:W-:Y:S01]  /*45f0*/  @!P5 IMAD.IADD R5, R5, 0x1, -R13 ;  /* 0x000000010505d824 */ /* 0x000fe200078e0a0d */
[----:B------:R-:W-:Y:S01]  /*4600*/  ISETP.GT.U32.AND P4, PT, R18, R7, PT ;  /* 0x000000071200720c */ /* 0x000fe20003f84070 */
[----:B------:R-:W-:Y:S01]  /*4610*/  IMAD.HI.U32 R36, R20, R4, RZ ;  /* 0x0000000414247227 */ /* 0x000fe200078e00ff */
[----:B------:R-:W-:-:S02]  /*4620*/  @!P2 IADD3 R42, PT, PT, -R42, RZ, RZ ;  /* 0x000000ff2a2aa210 */ /* 0x000fc40007ffe1ff */
[----:B------:R-:W-:Y:S01]  /*4630*/  ISETP.GE.U32.AND P3, PT, R5, R18, PT ;  /* 0x000000120500720c */ /* 0x000fe20003f66070 */
[----:B------:R-:W-:Y:S01]  /*4640*/  @!P5 VIADD R24, R24, 0x1 ;  /* 0x000000011818d836 */ /* 0x000fe20000000000 */
[----:B------:R-:W-:Y:S01]  /*4650*/  ISETP.GE.AND P2, PT, R0, RZ, PT ;  /* 0x000000ff0000720c */ /* 0x000fe20003f46270 */
[----:B------:R-:W-:Y:S01]  /*4660*/  IMAD.MOV R5, RZ, RZ, -R36 ;  /* 0x000000ffff057224 */ /* 0x000fe200078e0a24 */
[----:B------:R-:W-:Y:S02]  /*4670*/  IABS R0, R37 ;  /* 0x0000002500007213 */ /* 0x000fe40000000000 */
[-C--:B------:R-:W-:Y:S01]  /*4680*/  LOP3.LUT R6, R37, R12.reuse, RZ, 0x3c, !PT ;  /* 0x0000000c25067212 */ /* 0x080fe200078e3cff */
[----:B------:R-:W-:Y:S01]  /*4690*/  IMAD R5, R13, R5, R4 ;  /* 0x000000050d057224 */ /* 0x000fe200078e0204 */
[----:B------:R-:W-:Y:S01]  /*46a0*/  LOP3.LUT R4, R35, R12, RZ, 0x3c, !PT ;  /* 0x0000000c23047212 */ /* 0x000fe200078e3cff */
[----:B------:R-:W-:Y:S01]  /*46b0*/  IMAD.HI.U32 R34, R20, R0, RZ ;  /* 0x0000000014227227 */ /* 0x000fe200078e00ff */
[----:B------:R-:W-:-:S02]  /*46c0*/  @!P4 IADD3 R7, PT, PT, R7, -R13, RZ ;  /* 0x8000000d0707c210 */ /* 0x000fc40007ffe0ff */
[----:B------:R-:W-:Y:S01]  /*46d0*/  @!P4 IADD3 R38, PT, PT, R38, 0x1, RZ ;  /* 0x000000012626c810 */ /* 0x000fe20007ffe0ff */
[----:B------:R-:W-:Y:S01]  /*46e0*/  @P3 VIADD R24, R24, 0x1 ;  /* 0x0000000118183836 */ /* 0x000fe20000000000 */
[----:B------:R-:W-:Y:S01]  /*46f0*/  ISETP.GE.U32.AND P3, PT, R7, R18, PT ;  /* 0x000000120700720c */ /* 0x000fe20003f66070 */
[----:B------:R-:W-:Y:S01]  /*4700*/  IMAD.MOV R7, RZ, RZ, -R34 ;  /* 0x000000ffff077224 */ /* 0x000fe200078e0a22 */
[----:B------:R-:W-:Y:S02]  /*4710*/  ISETP.GE.AND P0, PT, R4, RZ, PT ;  /* 0x000000ff0400720c */ /* 0x000fe40003f06270 */
[----:B------:R-:W-:Y:S01]  /*4720*/  @!P1 IADD3 R24, PT, PT, -R24, RZ, RZ ;  /* 0x000000ff18189210 */ /* 0x000fe20007ffe1ff */
[----:B------:R-:W-:Y:S01]  /*4730*/  IMAD R7, R13, R7, R0 ;  /* 0x000000070d077224 */ /* 0x000fe200078e0200 */
[----:B------:R-:W-:Y:S01]  /*4740*/  ISETP.GT.U32.AND P1, PT, R18, R5, PT ;  /* 0x000000051200720c */ /* 0x000fe20003f24070 */
[----:B------:R-:W-:Y:S01]  /*4750*/  IMAD.MOV R0, RZ, RZ, -R32 ;  /* 0x000000ffff007224 */ /* 0x000fe200078e0a20 */
[----:B------:R-:W-:-:S02]  /*4760*/  IABS R4, R43 ;  /* 0x0000002b00047213 */ /* 0x000fc40000000000 */
[----:B------:R-:W-:Y:S01]  /*4770*/  ISETP.GE.AND P5, PT, R6, RZ, PT ;  /* 0x000000ff0600720c */ /* 0x000fe20003fa6270 */
[----:B------:R-:W-:Y:S01]  /*4780*/  IMAD R9, R13, R0, R9 ;  /* 0x000000000d097224 */ /* 0x000fe200078e0209 */
[-C--:B------:R-:W-:Y:S01]  /*4790*/  LOP3.LUT R6, R39, R12.reuse, RZ, 0x3c, !PT ;  /* 0x0000000c27067212 */ /* 0x080fe200078e3cff */
[----:B------:R-:W-:Y:S01]  /*47a0*/  @P3 VIADD R38, R38, 0x1 ;  /* 0x0000000126263836 */ /* 0x000fe20000000000 */
[----:B------:R-:W-:Y:S01]  /*47b0*/  ISETP.GT.U32.AND P3, PT, R18, R7, PT ;  /* 0x000000071200720c */ /* 0x000fe20003f64070 */
[----:B------:R-:W-:Y:S01]  /*47c0*/  IMAD.MOV R0, RZ, RZ, -R48 ;  /* 0x000000ffff007224 */ /* 0x000fe200078e0a30 */
[----:B------:R-:W-:Y:S01]  /*47d0*/  LOP3.LUT R8, R23, R12, RZ, 0x3c, !PT ;  /* 0x0000000c17087212 */ /* 0x000fe200078e3cff */
[----:B------:R-:W-:-:S04]  /*47e0*/  IMAD.HI.U32 R30, R20, R4, RZ ;  /* 0x00000004141e7227 */ /* 0x000fc800078e00ff */
[----:B------:R-:W-:Y:S02]  /*47f0*/  @!P1 IMAD.IADD R5, R5, 0x1, -R13 ;  /* 0x0000000105059824 */ /* 0x000fe400078e0a0d */
[----:B------:R-:W-:Y:S01]  /*4800*/  @!P1 VIADD R36, R36, 0x1 ;  /* 0x0000000124249836 */ /* 0x000fe20000000000 */
[----:B------:R-:W-:Y:S01]  /*4810*/  ISETP.GT.U32.AND P1, PT, R18, R9, PT ;  /* 0x000000091200720c */ /* 0x000fe20003f24070 */
[----:B------:R-:W-:Y:S01]  /*4820*/  IMAD R27, R13, R0, R27 ;  /* 0x000000000d1b7224 */ /* 0x000fe200078e021b */
[----:B------:R-:W-:Y:S01]  /*4830*/  ISETP.GE.U32.AND P4, PT, R5, R18, PT ;  /* 0x000000120500720c */ /* 0x000fe20003f86070 */
[----:B------:R-:W-:Y:S01]  /*4840*/  @!P3 IMAD.IADD R7, R7, 0x1, -R13 ;  /* 0x000000010707b824 */ /* 0x000fe200078e0a0d */
[----:B------:R-:W-:Y:S01]  /*4850*/  IADD3 R5, PT, PT, -R30, RZ, RZ ;  /* 0x000000ff1e057210 */ /* 0x000fe20007ffe1ff */
[----:B------:R-:W-:Y:S01]  /*4860*/  IMAD.MOV R0, RZ, RZ, -R28 ;  /* 0x000000ffff007224 */ /* 0x000fe200078e0a1c */
[----:B------:R-:W-:Y:S01]  /*4870*/  @!P3 IADD3 R34, PT, PT, R34, 0x1, RZ ;  /* 0x000000012222b810 */ /* 0x000fe20007ffe0ff */
[----:B------:R-:W-:Y:S01]  /*4880*/  @!P6 IMAD.MOV R38, RZ, RZ, -R38 ;  /* 0x000000ffff26e224 */ /* 0x000fe200078e0a26 */
[----:B------:R-:W-:Y:S01]  /*4890*/  ISETP.GE.AND P6, PT, R6, RZ, PT ;  /* 0x000000ff0600720c */ /* 0x000fe20003fc6270 */
[C---:B------:R-:W-:Y:S01]  /*48a0*/  IMAD R5, R13.reuse, R5, R4 ;  /* 0x000000050d057224 */ /* 0x040fe200078e0204 */
[----:B------:R-:W-:Y:S01]  /*48b0*/  IABS R4, R23 ;  /* 0x0000001700047213 */ /* 0x000fe20000000000 */
[----:B------:R-:W-:Y:S01]  /*48c0*/  IMAD R11, R13, R0, R11 ;  /* 0x000000000d0b7224 */ /* 0x000fe200078e020b */
[----:B------:R-:W-:Y:S01]  /*48d0*/  LOP3.LUT R6, R43, R12, RZ, 0x3c, !PT ;  /* 0x0000000c2b067212 */ /* 0x000fe200078e3cff */
[----:B------:R-:W-:-:S02]  /*48e0*/  @!P1 IMAD.IADD R9, R9, 0x1, -R13 ;  /* 0x0000000109099824 */ /* 0x000fc400078e0a0d */
[----:B------:R-:W-:Y:S01]  /*48f0*/  @P4 IADD3 R36, PT, PT, R36, 0x1, RZ ;  /* 0x0000000124244810 */ /* 0x000fe20007ffe0ff */
[----:B------:R-:W-:Y:S01]  /*4900*/  @!P1 VIADD R32, R32, 0x1 ;  /* 0x0000000120209836 */ /* 0x000fe20000000000 */
[----:B------:R-:W-:Y:S01]  /*4910*/  ISETP.GE.U32.AND P4, PT, R7, R18, PT ;  /* 0x000000120700720c */ /* 0x000fe20003f86070 */
[----:B------:R-:W-:Y:S01]  /*4920*/  IMAD.HI.U32 R44, R20, R4, RZ ;  /* 0x00000004142c7227 */ /* 0x000fe200078e00ff */
[----:B------:R-:W-:Y:S02]  /*4930*/  ISETP.GE.U32.AND P3, PT, R9, R18, PT ;  /* 0x000000120900720c */ /* 0x000fe40003f66070 */
[----:B------:R-:W-:Y:S01]  /*4940*/  IABS R7, R25 ;  /* 0x0000001900077213 */ /* 0x000fe20000000000 */
[----:B------:R-:W-:Y:S01]  /*4950*/  @!P2 IMAD.MOV R36, RZ, RZ, -R36 ;  /* 0x000000ffff24a224 */ /* 0x000fe200078e0a24 */
[----:B------:R-:W-:Y:S02]  /*4960*/  ISETP.GT.U32.AND P2, PT, R18, R27, PT ;  /* 0x0000001b1200720c */ /* 0x000fe40003f44070 */
[----:B------:R-:W-:Y:S01]  /*4970*/  IADD3 R9, PT, PT, -R44, RZ, RZ ;  /* 0x000000ff2c097210 */ /* 0x000fe20007ffe1ff */
[----:B------:R-:W-:Y:S01]  /*4980*/  IMAD.HI.U32 R46, R20, R7, RZ ;  /* 0x00000007142e7227 */ /* 0x000fe200078e00ff */
[----:B------:R-:W-:-:S03]  /*4990*/  ISETP.GE.AND P1, PT, R6, RZ, PT ;  /* 0x000000ff0600720c */ /* 0x000fc60003f26270 */
[----:B------:R-:W-:Y:S01]  /*49a0*/  @P4 VIADD R34, R34, 0x1 ;  /* 0x0000000122224836 */ /* 0x000fe20000000000 */
[----:B------:R-:W-:Y:S01]  /*49b0*/  ISETP.GT.U32.AND P4, PT, R18, R5, PT ;  /* 0x000000051200720c */ /* 0x000fe20003f84070 */
[----:B------:R-:W-:Y:S02]  /*49c0*/  @P3 VIADD R32, R32, 0x1 ;  /* 0x0000000120203836 */ /* 0x000fe40000000000 */
[----:B------:R-:W-:Y:S02]  /*49d0*/  IMAD R9, R13, R9, R4 ;  /* 0x000000090d097224 */ /* 0x000fe400078e0204 */
[----:B------:R-:W-:Y:S01]  /*49e0*/  @!P2 IMAD.IADD R27, R27, 0x1, -R13 ;  /* 0x000000011b1ba824 */ /* 0x000fe200078e0a0d */
[----:B------:R-:W-:Y:S01]  /*49f0*/  @!P0 IADD3 R32, PT, PT, -R32, RZ, RZ ;  /* 0x000000ff20208210 */ /* 0x000fe20007ffe1ff */
[----:B------:R-:W-:Y:S01]  /*4a00*/  @!P5 IMAD.MOV R34, RZ, RZ, -R34 ;  /* 0x000000ffff22d224 */ /* 0x000fe200078e0a22 */
[----:B------:R-:W-:Y:S01]  /*4a10*/  ISETP.GT.U32.AND P0, PT, R18, R11, PT ;  /* 0x0000000b1200720c */ /* 0x000fe20003f04070 */
[----:B------:R-:W-:Y:S01]  /*4a20*/  @!P2 VIADD R48, R48, 0x1 ;  /* 0x000000013030a836 */ /* 0x000fe20000000000 */
[----:B------:R-:W-:Y:S01]  /*4a30*/  ISETP.GE.U32.AND P3, PT, R27, R18, PT ;  /* 0x000000121b00720c */ /* 0x000fe20003f66070 */
[----:B------:R-:W-:Y:S01]  /*4a40*/  VIADD R27, R3, 0xd00 ;  /* 0x00000d00031b7836 */ /* 0x000fe20000000000 */
[----:B------:R-:W-:Y:S01]  /*4a50*/  ISETP.GT.U32.AND P2, PT, R18, R9, PT ;  /* 0x000000091200720c */ /* 0x000fe20003f44070 */
[----:B------:R-:W-:Y:S01]  /*4a60*/  @!P4 VIADD R30, R30, 0x1 ;  /* 0x000000011e1ec836 */ /* 0x000fe20000000000 */
[----:B------:R-:W-:-:S02]  /*4a70*/  @!P4 IADD3 R5, PT, PT, R5, -R13, RZ ;  /* 0x8000000d0505c210 */ /* 0x000fc40007ffe0ff */
[----:B------:R-:W-:Y:S02]  /*4a80*/  IABS R0, R27 ;  /* 0x0000001b00007213 */ /* 0x000fe40000000000 */
[----:B------:R-:W-:Y:S02]  /*4a90*/  ISETP.GE.U32.AND P5, PT, R5, R18, PT ;  /* 0x000000120500720c */ /* 0x000fe40003fa6070 */
[----:B------:R-:W-:Y:S01]  /*4aa0*/  ISETP.GE.AND P4, PT, R8, RZ, PT ;  /* 0x000000ff0800720c */ /* 0x000fe20003f86270 */
[----:B------:R-:W-:Y:S01]  /*4ab0*/  IMAD.MOV.U32 R5, RZ, RZ, R0 ;  /* 0x000000ffff057224 */ /* 0x000fe200078e0000 */
[----:B------:R-:W-:Y:S01]  /*4ac0*/  LOP3.LUT R0, R49, R12, RZ, 0x3c, !PT ;  /* 0x0000000c31007212 */ /* 0x000fe200078e3cff */
[----:B------:R-:W-:Y:S01]  /*4ad0*/  @P3 VIADD R48, R48, 0x1 ;  /* 0x0000000130303836 */ /* 0x000fe20000000000 */
[----:B------:R-:W-:Y:S01]  /*4ae0*/  @!P0 IADD3 R11, PT, PT, R11, -R13, RZ ;  /* 0x8000000d0b0b8210 */ /* 0x000fe20007ffe0ff */
[----:B------:R-:W-:Y:S01]  /*4af0*/  @!P2 IMAD.IADD R9, R9, 0x1, -R13 ;  /* 0x000000010909a824 */ /* 0x000fe200078e0a0d */
[----:B------:R-:W-:Y:S01]  /*4b00*/  ISETP.GE.AND P3, PT, R0, RZ, PT ;  /* 0x000000ff0000720c */ /* 0x000fe20003f66270 */
[----:B------:R-:W-:Y:S01]  /*4b10*/  @!P0 VIADD R28, R28, 0x1 ;  /* 0x000000011c1c8836 */ /* 0x000fe20000000000 */
[----:B------:R-:W-:Y:S01]  /*4b20*/  IADD3 R0, PT, PT, -R46, RZ, RZ ;  /* 0x000000ff2e007210 */ /* 0x000fe20007ffe1ff */
[----:B------:R-:W-:Y:S01]  /*4b30*/  @!P6 IMAD.MOV R48, RZ, RZ, -R48 ;  /* 0x000000ffff30e224 */ /* 0x000fe200078e0a30 */
[-C--:B------:R-:W-:Y:S01]  /*4b40*/  ISETP.GE.U32.AND P6, PT, R9, R18.reuse, PT ;  /* 0x000000120900720c */ /* 0x080fe20003fc6070 */
[----:B------:R-:W-:Y:S01]  /*4b50*/  @P5 VIADD R30, R30, 0x1 ;  /* 0x000000011e1e5836 */ /* 0x000fe20000000000 */
[----:B------:R-:W-:Y:S01]  /*4b60*/  ISETP.GE.U32.AND P5, PT, R11, R18, PT ;  /* 0x000000120b00720c */ /* 0x000fe20003fa6070 */
[----:B------:R-:W-:Y:S01]  /*4b70*/  IMAD R7, R13, R0, R7 ;  /* 0x000000000d077224 */ /* 0x000fe200078e0207 */
[----:B------:R-:W-:Y:S01]  /*4b80*/  LOP3.LUT R8, R25, R12, RZ, 0x3c, !PT ;  /* 0x0000000c19087212 */ /* 0x000fe200078e3cff */
[----:B------:R-:W-:Y:S01]  /*4b90*/  IMAD.HI.U32 R6, R20, R5, RZ ;  /* 0x0000000514067227 */ /* 0x000fe200078e00ff */
[----:B------:R-:W-:-:S02]  /*4ba0*/  @!P1 IADD3 R30, PT, PT, -R30, RZ, RZ ;  /* 0x000000ff1e1e9210 */ /* 0x000fc40007ffe1ff */
[----:B------:R-:W-:Y:S01]  /*4bb0*/  ISETP.GT.U32.AND P0, PT, R18, R7, PT ;  /* 0x000000071200720c */ /* 0x000fe20003f04070 */
[----:B------:R-:W-:Y:S01]  /*4bc0*/  IMAD.MOV R4, RZ, RZ, -R6 ;  /* 0x000000ffff047224 */ /* 0x000fe200078e0a06 */
[----:B------:R-:W-:Y:S01]  /*4bd0*/  ISETP.NE.AND P1, PT, R12, RZ, PT ;  /* 0x000000ff0c00720c */ /* 0x000fe20003f25270 */
[----:B------:R-:W-:Y:S01]  /*4be0*/  @!P2 VIADD R44, R44, 0x1 ;  /* 0x000000012c2ca836 */ /* 0x000fe20000000000 */
[----:B------:R-:W-:Y:S01]  /*4bf0*/  LOP3.LUT R11, RZ, R12, RZ, 0x33, !PT ;  /* 0x0000000cff0b7212 */ /* 0x000fe200078e33ff */
[----:B------:R-:W-:Y:S01]  /*4c00*/  IMAD R5, R13, R4, R5 ;  /* 0x000000040d057224 */ /* 0x000fe200078e0205 */
[----:B------:R-:W-:Y:S01]  /*4c10*/  ISETP.GE.AND P2, PT, R8, RZ, PT ;  /* 0x000000ff0800720c */ /* 0x000fe20003f46270 */
[----:B------:R-:W-:Y:S01]  /*4c20*/  IMAD.HI.U32 R0, R20, R53, RZ ;  /* 0x0000003514007227 */ /* 0x000fe200078e00ff */
[----:B------:R-:W-:Y:S02]  /*4c30*/  IADD3 R8, PT, PT, -R10, RZ, RZ ;  /* 0x000000ff0a087210 */ /* 0x000fe40007ffe1ff */
[----:B------:R-:W-:Y:S01]  /*4c40*/  SEL R2, R11, R2, !P1 ;  /* 0x000000020b027207 */ /* 0x000fe20004800000 */
[----:B------:R-:W-:Y:S01]  /*4c50*/  @P6 VIADD R44, R44, 0x1 ;  /* 0x000000012c2c6836 */ /* 0x000fe20000000000 */
[----:B------:R-:W-:Y:S01]  /*4c60*/  IADD3 R4, PT, PT, -R0, RZ, RZ ;  /* 0x000000ff00047210 */ /* 0x000fe20007ffe1ff */
[----:B------:R-:W-:-:S02]  /*4c70*/  @!P0 IMAD.IADD R7, R7, 0x1, -R13 ;  /* 0x0000000107078824 */ /* 0x000fc400078e0a0d */
[----:B------:R-:W-:Y:S01]  /*4c80*/  @P5 VIADD R28, R28, 0x1 ;  /* 0x000000011c1c5836 */ /* 0x000fe20000000000 */
[----:B------:R-:W-:Y:S01]  /*4c90*/  ISETP.GT.U32.AND P5, PT, R18, R5, PT ;  /* 0x000000051200720c */ /* 0x000fe20003fa4070 */
[----:B------:R-:W-:Y:S01]  /*4ca0*/  @!P0 VIADD R46, R46, 0x1 ;  /* 0x000000012e2e8836 */ /* 0x000fe20000000000 */
[----:B------:R-:W-:Y:S01]  /*4cb0*/  ISETP.GE.U32.AND P6, PT, R7, R18, PT ;  /* 0x000000120700720c */ /* 0x000fe20003fc6070 */
[C---:B------:R-:W-:Y:S01]  /*4cc0*/  IMAD R53, R13.reuse, R4, R53 ;  /* 0x000000040d357224 */ /* 0x040fe200078e0235 */
[----:B------:R-:W-:Y:S01]  /*4cd0*/  @!P4 IADD3 R44, PT, PT, -R44, RZ, RZ ;  /* 0x000000ff2c2cc210 */ /* 0x000fe20007ffe1ff */
[----:B------:R-:W-:Y:S01]  /*4ce0*/  IMAD R26, R13, R8, R26 ;  /* 0x000000080d1a7224 */ /* 0x000fe200078e021a */
[----:B----4-:R-:W-:Y:S01]  /*4cf0*/  MOV R8, UR11 ;  /* 0x0000000b00087c02 */ /* 0x010fe20008000f00 */
[----:B------:R-:W-:Y:S02]  /*4d00*/  IMAD.MOV R4, RZ, RZ, -R2 ;  /* 0x000000ffff047224 */ /* 0x000fe400078e0a02 */
[----:B------:R-:W-:Y:S01]  /*4d10*/  @!P3 IMAD.MOV R28, RZ, RZ, -R28 ;  /* 0x000000ffff1cb224 */ /* 0x000fe200078e0a1c */
[----:B------:R-:W-:Y:S01]  /*4d20*/  ISETP.GT.U32.AND P3, PT, R18, R26, PT ;  /* 0x0000001a1200720c */ /* 0x000fe20003f64070 */
[----:B------:R-:W-:Y:S01]  /*4d30*/  IMAD R3, R12, R4, R3 ;  /* 0x000000040c037224 */ /* 0x000fe200078e0203 */
[----:B------:R-:W-:Y:S01]  /*4d40*/  LOP3.LUT R4, R27, R12, RZ, 0x3c, !PT ;  /* 0x0000000c1b047212 */ /* 0x000fe200078e3cff */
[----:B------:R-:W-:Y:S01]  /*4d50*/  IMAD.U32 R9, RZ, RZ, UR10 ;  /* 0x0000000aff097e24 */ /* 0x000fe2000f8e00ff */
[----:B------:R-:W-:Y:S01]  /*4d60*/  @!P5 IADD3 R5, PT, PT, R5, -R13, RZ ;  /* 0x8000000d0505d210 */ /* 0x000fe20007ffe0ff */
[----:B-1----:R-:W-:Y:S01]  /*4d70*/  IMAD.U32 R7, RZ, RZ, UR9 ;  /* 0x00000009ff077e24 */ /* 0x002fe2000f8e00ff */
[----:B------:R-:W-:Y:S01]  /*4d80*/  @P6 IADD3 R46, PT, PT, R46, 0x1, RZ ;  /* 0x000000012e2e6810 */ /* 0x000fe20007ffe0ff */
[----:B------:R-:W-:Y:S01]  /*4d90*/  IMAD.IADD R2, R2, 0x1, R9 ;  /* 0x0000000102027824 */ /* 0x000fe200078e0209 */
[----:B------:R-:W-:Y:S01]  /*4da0*/  ISETP.GT.U32.AND P6, PT, R18, R53, PT ;  /* 0x000000351200720c */ /* 0x000fe20003fc4070 */
[----:B------:R-:W-:Y:S01]  /*4db0*/  IMAD.IADD R3, R3, 0x1, R8 ;  /* 0x0000000103037824 */ /* 0x000fe200078e0208 */
[----:B------:R-:W-:Y:S01]  /*4dc0*/  ISETP.GE.U32.AND P0, PT, R5, R18, PT ;  /* 0x000000120500720c */ /* 0x000fe20003f06070 */
[----:B------:R-:W-:Y:S01]  /*4dd0*/  @!P2 IMAD.MOV R46, RZ, RZ, -R46 ;  /* 0x000000ffff2ea224 */ /* 0x000fe200078e0a2e */
[----:B------:R-:W-:Y:S01]  /*4de0*/  LOP3.LUT R5, R29, R12, RZ, 0x3c, !PT ;  /* 0x0000000c1d057212 */ /* 0x000fe200078e3cff */
[----:B------:R-:W-:Y:S01]  /*4df0*/  @!P5 VIADD R6, R6, 0x1 ;  /* 0x000000010606d836 */ /* 0x000fe20000000000 */
[----:B------:R-:W-:-:S02]  /*4e00*/  ISETP.GE.AND P4, PT, R4, RZ, PT ;  /* 0x000000ff0400720c */ /* 0x000fc40003f86270 */
[----:B------:R-:W-:Y:S01]  /*4e10*/  ISETP.GE.AND P2, PT, R5, RZ, PT ;  /* 0x000000ff0500720c */ /* 0x000fe20003f46270 */
[----:B------:R-:W-:Y:S01]  /*4e20*/  IMAD R5, R2, R7, R3 ;  /* 0x0000000702057224 */ /* 0x000fe200078e0203 */
[----:B------:R-:W-:Y:S01]  /*4e30*/  LOP3.LUT R4, R31, R12, RZ, 0x3c, !PT ;  /* 0x0000000c1f047212 */ /* 0x000fe200078e3cff */
[----:B--2---:R-:W-:Y:S01]  /*4e40*/  IMAD.U32 R2, RZ, RZ, UR12 ;  /* 0x0000000cff027e24 */ /* 0x004fe2000f8e00ff */
[----:B------:R-:W-:Y:S01]  /*4e50*/  MOV R3, UR13 ;  /* 0x0000000d00037c02 */ /* 0x000fe20008000f00 */
[----:B------:R-:W-:Y:S01]  /*4e60*/  @!P6 IMAD.IADD R53, R53, 0x1, -R13 ;  /* 0x000000013535e824 */ /* 0x000fe200078e0a0d */
[----:B------:R-:W-:Y:S01]  /*4e70*/  ISETP.GE.AND P5, PT, R4, RZ, PT ;  /* 0x000000ff0400720c */ /* 0x000fe20003fa6270 */
[----:B------:R-:W-:Y:S01]  /*4e80*/  @P0 VIADD R6, R6, 0x1 ;  /* 0x0000000106060836 */ /* 0x000fe20000000000 */
[----:B------:R-:W-:Y:S01]  /*4e90*/  @!P3 IADD3 R26, PT, PT, R26, -R13, RZ ;  /* 0x8000000d1a1ab210 */ /* 0x000fe20007ffe0ff */
[----:B------:R-:W-:Y:S01]  /*4ea0*/  IMAD.WIDE R4, R5, 0x4, R2 ;  /* 0x0000000405047825 */ /* 0x000fe200078e0202 */
[----:B------:R-:W-:-:S02]  /*4eb0*/  ISETP.GE.U32.AND P0, PT, R53, R18, PT ;  /* 0x000000123500720c */ /* 0x000fc40003f06070 */
[C---:B------:R-:W-:Y:S01]  /*4ec0*/  SEL R42, R11.reuse, R42, !P1 ;  /* 0x0000002a0b2a7207 */ /* 0x040fe20004800000 */
[----:B------:R-:W-:Y:S01]  /*4ed0*/  @!P6 VIADD R0, R0, 0x1 ;  /* 0x000000010000e836 */ /* 0x000fe20000000000 */
[----:B------:R-:W-:Y:S02]  /*4ee0*/  ISETP.GE.U32.AND P6, PT, R26, R18, PT ;  /* 0x000000121a00720c */ /* 0x000fe40003fc6070 */
[----:B------:R0:W2:Y:S01]  /*4ef0*/  LDG.E R26, desc[UR6][R4.64] ;  /* 0x00000006041a7981 */ /* 0x0000a2000c1e1900 */
[C---:B------:R-:W-:Y:S01]  /*4f00*/  SEL R30, R11.reuse, R30, !P1 ;  /* 0x0000001e0b1e7207 */ /* 0x040fe20004800000 */
[----:B------:R-:W-:Y:S01]  /*4f10*/  @!P3 VIADD R10, R10, 0x1 ;  /* 0x000000010a0ab836 */ /* 0x000fe20000000000 */
[C---:B------:R-:W-:Y:S01]  /*4f20*/  SEL R36, R11.reuse, R36, !P1 ;  /* 0x000000240b247207 */ /* 0x040fe20004800000 */
[----:B------:R-:W-:Y:S01]  /*4f30*/  @!P4 IMAD.MOV R6, RZ, RZ, -R6 ;  /* 0x000000ffff06c224 */ /* 0x000fe200078e0a06 */
[C---:B------:R-:W-:Y:S02]  /*4f40*/  SEL R40, R11.reuse, R40, !P1 ;  /* 0x000000280b287207 */ /* 0x040fe40004800000 */
[C---:B------:R-:W-:Y:S01]  /*4f50*/  SEL R38, R11.reuse, R38, !P1 ;  /* 0x000000260b267207 */ /* 0x040fe20004800000 */
[----:B------:R-:W-:Y:S01]  /*4f60*/  IMAD.MOV R50, RZ, RZ, -R36 ;  /* 0x000000ffff327224 */ /* 0x000fe200078e0a24 */
[C---:B------:R-:W-:Y:S01]  /*4f70*/  SEL R34, R11.reuse, R34, !P1 ;  /* 0x000000220b227207 */ /* 0x040fe20004800000 */
[----:B0-----:R-:W-:Y:S01]  /*4f80*/  IMAD.MOV R4, RZ, RZ, -R42 ;  /* 0x000000ffff047224 */ /* 0x001fe200078e0a2a */
[----:B------:R-:W-:Y:S01]  /*4f90*/  IADD3 R5, PT, PT, -R40, RZ, RZ ;  /* 0x000000ff28057210 */ /* 0x000fe20007ffe1ff */
[----:B------:R-:W-:Y:S01]  /*4fa0*/  @P0 VIADD R0, R0, 0x1 ;  /* 0x0000000100000836 */ /* 0x000fe20000000000 */
[----:B------:R-:W-:Y:S01]  /*4fb0*/  @P6 IADD3 R10, PT, PT, R10, 0x1, RZ ;  /* 0x000000010a0a6810 */ /* 0x000fe20007ffe0ff */
[C---:B------:R-:W-:Y:S01]  /*4fc0*/  IMAD R45, R12.reuse, R4, R45 ;  /* 0x000000040c2d7224 */ /* 0x040fe200078e022d */
[C---:B------:R-:W-:Y:S01]  /*4fd0*/  SEL R4, R11.reuse, R48, !P1 ;  /* 0x000000300b047207 */ /* 0x040fe20004800000 */
[----:B------:R-:W-:Y:S01]  /*4fe0*/  IMAD.MOV R48, RZ, RZ, -R30 ;  /* 0x000000ffff307224 */ /* 0x000fe200078e0a1e */
[C---:B------:R-:W-:Y:S01]  /*4ff0*/  SEL R46, R11.reuse, R46, !P1 ;  /* 0x0000002e0b2e7207 */ /* 0x040fe20004800000 */
[----:B------:R-:W-:Y:S01]  /*5000*/  IMAD R33, R12, R50, R33 ;  /* 0x000000320c217224 */ /* 0x000fe200078e0221 */
[----:B------:R-:W-:Y:S01]  /*5010*/  IADD3 R52, PT, PT, -R38, RZ, RZ ;  /* 0x000000ff26347210 */ /* 0x000fe20007ffe1ff */
[C---:B------:R-:W-:Y:S01]  /*5020*/  IMAD R43, R12.reuse, R48, R43 ;  /* 0x000000300c2b7224 */ /* 0x040fe200078e022b */
[C---:B------:R-:W-:Y:S01]  /*5030*/  SEL R32, R11.reuse, R32, !P1 ;  /* 0x000000200b207207 */ /* 0x040fe20004800000 */
[----:B------:R-:W-:Y:S01]  /*5040*/  IMAD.MOV.U32 R48, RZ, RZ, R0 ;  /* 0x000000ffff307224 */ /* 0x000fe200078e0000 */
[C---:B------:R-:W-:Y:S01]  /*5050*/  SEL R28, R11.reuse, R28, !P1 ;  /* 0x0000001c0b1c7207 */ /* 0x040fe20004800000 */
[----:B------:R-:W-:Y:S01]  /*5060*/  IMAD.MOV R50, RZ, RZ, -R34 ;  /* 0x000000ffff327224 */ /* 0x000fe200078e0a22 */
[C---:B------:R-:W-:Y:S01]  /*5070*/  SEL R24, R11.reuse, R24, !P1 ;  /* 0x000000180b187207 */ /* 0x040fe20004800000 */
[----:B------:R-:W-:Y:S01]  /*5080*/  IMAD R47, R12, R5, R47 ;  /* 0x000000050c2f7224 */ /* 0x000fe200078e022f */
[----:B------:R-:W-:Y:S01]  /*5090*/  MOV R0, R10 ;  /* 0x0000000a00007202 */ /* 0x000fe20000000f00 */
[----:B------:R-:W-:Y:S01]  /*50a0*/  IMAD.MOV R10, RZ, RZ, -R46 ;  /* 0x000000ffff0a7224 */ /* 0x000fe200078e0a2e */
[----:B------:R-:W-:Y:S01]  /*50b0*/  @!P2 IADD3 R48, PT, PT, -R48, RZ, RZ ;  /* 0x000000ff3030a210 */ /* 0x000fe20007ffe1ff */
[----:B------:R-:W-:Y:S01]  /*50c0*/  IMAD R5, R12, R52, R51 ;  /* 0x000000340c057224 */ /* 0x000fe200078e0233 */
[----:B------:R-:W-:Y:S01]  /*50d0*/  IADD3 R52, PT, PT, -R32, RZ, RZ ;  /* 0x000000ff20347210 */ /* 0x000fe20007ffe1ff */
[----:B------:R-:W-:Y:S01]  /*50e0*/  IMAD R37, R12, R50, R37 ;  /* 0x000000320c257224 */ /* 0x000fe200078e0225 */
[----:B------:R-:W-:Y:S01]  /*50f0*/  IADD3 R50, PT, PT, -R28, RZ, RZ ;  /* 0x000000ff1c327210 */ /* 0x000fe20007ffe1ff */
[----:B------:R-:W-:Y:S01]  /*5100*/  IMAD.MOV R53, RZ, RZ, -R24 ;  /* 0x000000ffff357224 */ /* 0x000fe200078e0a18 */
[C---:B------:R-:W-:Y:S01]  /*5110*/  SEL R44, R11.reuse, R44, !P1 ;  /* 0x0000002c0b2c7207 */ /* 0x040fe20004800000 */
[C---:B------:R-:W-:Y:S01]  /*5120*/  IMAD R25, R12.reuse, R10, R25 ;  /* 0x0000000a0c197224 */ /* 0x040fe200078e0219 */
[C---:B------:R-:W-:Y:S01]  /*5130*/  SEL R6, R11.reuse, R6, !P1 ;  /* 0x000000060b067207 */ /* 0x040fe20004800000 */
[----:B------:R-:W-:Y:S01]  /*5140*/  IMAD.MOV R51, RZ, RZ, -R4 ;  /* 0x000000ffff337224 */ /* 0x000fe200078e0a04 */
[----:B------:R-:W-:Y:S01]  /*5150*/  SEL R10, R11, R48, !P1 ;  /* 0x000000300b0a7207 */ /* 0x000fe20004800000 */
[----:B------:R-:W-:Y:S01]  /*5160*/  IMAD R35, R12, R52, R35 ;  /* 0x000000340c237224 */ /* 0x000fe200078e0223 */
[-C--:B------:R-:W-:Y:S01]  /*5170*/  IADD3 R24, PT, PT, R24, R9.reuse, RZ ;  /* 0x0000000918187210 */ /* 0x080fe20007ffe0ff */
[----:B------:R-:W-:Y:S01]  /*5180*/  IMAD R49, R12, R50, R49 ;  /* 0x000000320c317224 */ /* 0x000fe200078e0231 */
[-C--:B------:R-:W-:Y:S01]  /*5190*/  IADD3 R42, PT, PT, R42, R9.reuse, RZ ;  /* 0x000000092a2a7210 */ /* 0x080fe20007ffe0ff */
[----:B------:R-:W-:Y:S01]  /*51a0*/  IMAD.IADD R40, R40, 0x1, R9 ;  /* 0x0000000128287824 */ /* 0x000fe200078e0209 */
[-C--:B------:R-:W-:Y:S01]  /*51b0*/  IADD3 R28, PT, PT, R28, R9.reuse, RZ ;  /* 0x000000091c1c7210 */ /* 0x080fe20007ffe0ff */
[----:B------:R-:W-:Y:S01]  /*51c0*/  IMAD.IADD R47, R47, 0x1, R8 ;  /* 0x000000012f2f7824 */ /* 0x000fe200078e0208 */
[----:B------:R-:W-:Y:S01]  /*51d0*/  IADD3 R34, PT, PT, R34, R9, RZ ;  /* 0x0000000922227210 */ /* 0x000fe20007ffe0ff */
[----:B------:R-:W-:Y:S01]  /*51e0*/  IMAD R41, R12, R53, R41 ;  /* 0x000000350c297224 */ /* 0x000fe200078e0229 */
[----:B------:R-:W-:Y:S01]  /*51f0*/  IADD3 R5, PT, PT, R5, R8, RZ ;  /* 0x0000000805057210 */ /* 0x000fe20007ffe0ff */
[----:B------:R-:W-:-:S02]  /*5200*/  IMAD.MOV R50, RZ, RZ, -R44 ;  /* 0x000000ffff327224 */ /* 0x000fc400078e0a2c */
[----:B------:R-:W-:Y:S02]  /*5210*/  IMAD R39, R12, R51, R39 ;  /* 0x000000330c277224 */ /* 0x000fe400078e0227 */
[----:B------:R-:W-:Y:S02]  /*5220*/  IMAD.MOV R52, RZ, RZ, -R6 ;  /* 0x000000ffff347224 */ /* 0x000fe400078e0a06 */
[----:B------:R-:W-:Y:S01]  /*5230*/  IMAD.MOV R51, RZ, RZ, -R10 ;  /* 0x000000ffff337224 */ /* 0x000fe200078e0a0a */
[-C--:B------:R-:W-:Y:S01]  /*5240*/  IADD3 R39, PT, PT, R39, R8.reuse, RZ ;  /* 0x0000000827277210 */ /* 0x080fe20007ffe0ff */
[----:B------:R-:W-:Y:S01]  /*5250*/  IMAD R47, R40, R7, R47 ;  /* 0x00000007282f7224 */ /* 0x000fe200078e022f */
[----:B------:R-:W-:Y:S01]  /*5260*/  IADD3 R40, PT, PT, R35, R8, RZ ;  /* 0x0000000823287210 */ /* 0x000fe20007ffe0ff */
[----:B------:R-:W-:Y:S02]  /*5270*/  IMAD R23, R12, R50, R23 ;  /* 0x000000320c177224 */ /* 0x000fe400078e0217 */
[----:B------:R-:W-:-:S02]  /*5280*/  IMAD.IADD R41, R41, 0x1, R8 ;  /* 0x0000000129297824 */ /* 0x000fc400078e0208 */
[--C-:B------:R-:W-:Y:S01]  /*5290*/  IMAD.IADD R50, R45, 0x1, R8.reuse ;  /* 0x000000012d327824 */ /* 0x100fe200078e0208 */
[----:B------:R-:W-:Y:S01]  /*52a0*/  IADD3 R23, PT, PT, R23, R8, RZ ;  /* 0x0000000817177210 */ /* 0x000fe20007ffe0ff */
[----:B------:R-:W-:Y:S02]  /*52b0*/  IMAD.IADD R32, R32, 0x1, R9 ;  /* 0x0000000120207824 */ /* 0x000fe400078e0209 */
[C---:B------:R-:W-:Y:S02]  /*52c0*/  IMAD R45, R12.reuse, R52, R27 ;  /* 0x000000340c2d7224 */ /* 0x040fe400078e021b */
[----:B------:R-:W-:Y:S02]  /*52d0*/  IMAD R29, R12, R51, R29 ;  /* 0x000000330c1d7224 */ /* 0x000fe400078e021d */
[----:B------:R-:W-:Y:S01]  /*52e0*/  IMAD.IADD R30, R30, 0x1, R9 ;  /* 0x000000011e1e7824 */ /* 0x000fe200078e0209 */
[----:B------:R-:W-:Y:S01]  /*52f0*/  IADD3 R45, PT, PT, R45, R8, RZ ;  /* 0x000000082d2d7210 */ /* 0x000fe20007ffe0ff */
[----:B------:R-:W-:-:S02]  /*5300*/  IMAD.IADD R43, R43, 0x1, R8 ;  /* 0x000000012b2b7824 */ /* 0x000fc400078e0208 */
[--C-:B------:R-:W-:Y:S02]  /*5310*/  IMAD.IADD R51, R33, 0x1, R8.reuse ;  /* 0x0000000121337824 */ /* 0x100fe400078e0208 */
[----:B------:R-:W-:Y:S02]  /*5320*/  IMAD.IADD R49, R49, 0x1, R8 ;  /* 0x0000000131317824 */ /* 0x000fe400078e0208 */
[-C--:B------:R-:W-:Y:S02]  /*5330*/  IMAD R33, R24, R7.reuse, R41 ;  /* 0x0000000718217224 */ /* 0x080fe400078e0229 */
[----:B------:R-:W-:Y:S02]  /*5340*/  IMAD R41, R32, R7, R40 ;  /* 0x0000000720297224 */ /* 0x000fe400078e0228 */
[----:B------:R-:W-:Y:S02]  /*5350*/  IMAD.IADD R36, R36, 0x1, R9 ;  /* 0x0000000124247824 */ /* 0x000fe400078e0209 */
[----:B------:R-:W-:-:S02]  /*5360*/  IMAD.IADD R37, R37, 0x1, R8 ;  /* 0x0000000125257824 */ /* 0x000fc400078e0208 */
[----:B------:R-:W-:Y:S02]  /*5370*/  IMAD.IADD R40, R4, 0x1, R9 ;  /* 0x0000000104287824 */ /* 0x000fe400078e0209 */
[-C--:B------:R-:W-:Y:S02]  /*5380*/  IMAD R53, R30, R7.reuse, R43 ;  /* 0x000000071e357224 */ /* 0x080fe400078e022b */
[-C--:B------:R-:W-:Y:S02]  /*5390*/  IMAD R27, R42, R7.reuse, R50 ;  /* 0x000000072a1b7224 */ /* 0x080fe400078e0232 */
[----:B------:R-:W-:Y:S02]  /*53a0*/  IMAD R43, R28, R7, R49 ;  /* 0x000000071c2b7224 */ /* 0x000fe400078e0231 */
[----:B------:R-:W-:Y:S02]  /*53b0*/  IMAD.IADD R6, R6, 0x1, R9 ;  /* 0x0000000106067824 */ /* 0x000fe400078e0209 */
[----:B------:R-:W-:-:S02]  /*53c0*/  IMAD.IADD R4, R29, 0x1, R8 ;  /* 0x000000011d047824 */ /* 0x000fc400078e0208 */
[----:B------:R-:W-:Y:S02]  /*53d0*/  @!P5 IMAD.MOV R0, RZ, RZ, -R0 ;  /* 0x000000ffff00d224 */ /* 0x000fe400078e0a00 */
[----:B------:R-:W-:Y:S02]  /*53e0*/  IMAD.IADD R38, R38, 0x1, R9 ;  /* 0x0000000126267824 */ /* 0x000fe400078e0209 */
[----:B------:R-:W-:Y:S01]  /*53f0*/  IMAD.WIDE R28, R47, 0x4, R2 ;  /* 0x000000042f1c7825 */ /* 0x000fe200078e0202 */
[----:B------:R-:W-:-:S03]  /*5400*/  SEL R0, R11, R0, !P1 ;  /* 0x000000000b007207 */ /* 0x000fc60004800000 */
[-C--:B------:R-:W-:Y:S01]  /*5410*/  IMAD R51, R36, R7.reuse, R51 ;  /* 0x0000000724337224 */ /* 0x080fe200078e0233 */
[----:B------:R-:W-:Y:S01]  /*5420*/  IADD3 R48, PT, PT, -R0, RZ, RZ ;  /* 0x000000ff00307210 */ /* 0x000fe20007ffe1ff */
[----:B------:R-:W-:Y:S02]  /*5430*/  IMAD R35, R34, R7, R37 ;  /* 0x0000000722237224 */ /* 0x000fe400078e0225 */
[--C-:B------:R-:W-:Y:S02]  /*5440*/  IMAD.IADD R44, R44, 0x1, R9.reuse ;  /* 0x000000012c2c7824 */ /* 0x100fe400078e0209 */
[--C-:B------:R-:W-:Y:S02]  /*5450*/  IMAD.IADD R46, R46, 0x1, R9.reuse ;  /* 0x000000012e2e7824 */ /* 0x100fe400078e0209 */
[----:B------:R-:W-:Y:S02]  /*5460*/  IMAD.IADD R25, R25, 0x1, R8 ;  /* 0x0000000119197824 */ /* 0x000fe400078e0208 */
[----:B------:R-:W-:-:S02]  /*5470*/  IMAD.IADD R10, R10, 0x1, R9 ;  /* 0x000000010a0a7824 */ /* 0x000fc400078e0209 */
[----:B------:R-:W-:-:S04]  /*5480*/  IMAD.WIDE R36, R27, 0x4, R2 ;  /* 0x000000041b247825 */ /* 0x000fc800078e0202 */
[----:B------:R-:W-:Y:S02]  /*5490*/  IMAD.WIDE R32, R33, 0x4, R2 ;  /* 0x0000000421207825 */ /* 0x000fe400078e0202 */
[----:B------:R-:W4:Y:S02]  /*54a0*/  LDG.E R36, desc[UR6][R36.64] ;  /* 0x0000000624247981 */ /* 0x000f24000c1e1900 */
[-C--:B------:R-:W-:Y:S02]  /*54b0*/  IMAD R5, R38, R7.reuse, R5 ;  /* 0x0000000726057224 */ /* 0x080fe400078e0205 */
[-C--:B------:R-:W-:Y:S01]  /*54c0*/  IMAD R45, R6, R7.reuse, R45 ;  /* 0x00000007062d7224 */ /* 0x080fe200078e022d */
[----:B------:R-:W4:Y:S01]  /*54d0*/  LDG.E R33, desc[UR6][R32.64] ;  /* 0x0000000620217981 */ /* 0x000f22000c1e1900 */
[-C--:B------:R-:W-:Y:S02]  /*54e0*/  IMAD R49, R44, R7.reuse, R23 ;  /* 0x000000072c317224 */ /* 0x080fe400078e0217 */
[-C--:B------:R-:W-:Y:S01]  /*54f0*/  IMAD R23, R46, R7.reuse, R25 ;  /* 0x000000072e177224 */ /* 0x080fe200078e0219 */
[----:B------:R0:W2:Y:S01]  /*5500*/  LDG.E R6, desc[UR6][R28.64] ;  /* 0x000000061c067981 */ /* 0x0000a2000c1e1900 */
[----:B------:R-:W-:-:S02]  /*5510*/  IMAD R27, R10, R7, R4 ;  /* 0x000000070a1b7224 */ /* 0x000fc400078e0204 */
[----:B------:R-:W-:-:S04]  /*5520*/  IMAD.WIDE R4, R5, 0x4, R2 ;  /* 0x0000000405047825 */ /* 0x000fc800078e0202 */
[----:B------:R-:W-:Y:S01]  /*5530*/  IMAD.WIDE R24, R51, 0x4, R2 ;  /* 0x0000000433187825 */ /* 0x000fe200078e0202 */
[----:B------:R1:W5:Y:S03]  /*5540*/  LDG.E R10, desc[UR6][R4.64] ;  /* 0x00000006040a7981 */ /* 0x000366000c1e1900 */
[----:B------:R-:W-:Y:S01]  /*5550*/  IMAD R40, R40, R7, R39 ;  /* 0x0000000728287224 */ /* 0x000fe200078e0227 */
[----:B------:R3:W5:Y:S01]  /*5560*/  LDG.E R47, desc[UR6][R24.64] ;  /* 0x00000006182f7981 */ /* 0x000762000c1e1900 */
[----:B------:R-:W-:-:S04]  /*5570*/  IMAD.WIDE R34, R35, 0x4, R2 ;  /* 0x0000000423227825 */ /* 0x000fc800078e0202 */
[----:B------:R-:W-:Y:S01]  /*5580*/  IMAD.WIDE R38, R41, 0x4, R2 ;  /* 0x0000000429267825 */ /* 0x000fe200078e0202 */
[----:B------:R3:W5:Y:S03]  /*5590*/  LDG.E R44, desc[UR6][R34.64] ;  /* 0x00000006222c7981 */ /* 0x000766000c1e1900 */
[----:B------:R-:W-:Y:S01]  /*55a0*/  IMAD R31, R12, R48, R31 ;  /* 0x000000300c1f7224 */ /* 0x000fe200078e021f */
[----:B------:R3:W5:Y:S01]  /*55b0*/  LDG.E R51, desc[UR6][R38.64] ;  /* 0x0000000626337981 */ /* 0x000762000c1e1900 */
[----:B------:R-:W-:Y:S01]  /*55c0*/  IMAD.WIDE R40, R40, 0x4, R2 ;  /* 0x0000000428287825 */ /* 0x000fe200078e0202 */
[----:B------:R-:W-:-:S03]  /*55d0*/  IADD3 R0, PT, PT, R0, R9, RZ ;  /* 0x0000000900007210 */ /* 0x000fc60007ffe0ff */
[----:B0-----:R-:W-:Y:S02]  /*55e0*/  IMAD.WIDE R28, R53, 0x4, R2 ;  /* 0x00000004351c7825 */ /* 0x001fe400078e0202 */
[----:B------:R-:W5:Y:S02]  /*55f0*/  LDG.E R40, desc[UR6][R40.64] ;  /* 0x0000000628287981 */ /* 0x000f64000c1e1900 */
[----:B------:R-:W-:Y:S02]  /*5600*/  IMAD.IADD R32, R31, 0x1, R8 ;  /* 0x000000011f207824 */ /* 0x000fe400078e0208 */
[--C-:B------:R-:W-:Y:S01]  /*5610*/  IMAD.WIDE R30, R43, 0x4, R2.reuse ;  /* 0x000000042b1e7825 */ /* 0x100fe200078e0202 */
[----:B------:R-:W5:Y:S03]  /*5620*/  LDG.E R29, desc[UR6][R28.64] ;  /* 0x000000061c1d7981 */ /* 0x000f66000c1e1900 */
[----:B-1----:R-:W-:-:S02]  /*5630*/  IMAD.WIDE R4, R49, 0x4, R2 ;  /* 0x0000000431047825 */ /* 0x002fc400078e0202 */
[----:B------:R-:W5:Y:S02]  /*5640*/  LDG.E R31, desc[UR6][R30.64] ;  /* 0x000000061e1f7981 */ /* 0x000f64000c1e1900 */
[----:B------:R-:W-:Y:S02]  /*5650*/  IMAD.WIDE R42, R23, 0x4, R2 ;  /* 0x00000004172a7825 */ /* 0x000fe400078e0202 */
[----:B------:R-:W5:Y:S02]  /*5660*/  LDG.E R4, desc[UR6][R4.64] ;  /* 0x0000000604047981 */ /* 0x000f64000c1e1900 */
[----:B------:R-:W-:Y:S02]  /*5670*/  IMAD R23, R0, R7, R32 ;  /* 0x0000000700177224 */ /* 0x000fe400078e0220 */
[--C-:B---3--:R-:W-:Y:S01]  /*5680*/  IMAD.WIDE R24, R45, 0x4, R2.reuse ;  /* 0x000000042d187825 */ /* 0x108fe200078e0202 */
[----:B------:R-:W3:Y:S03]  /*5690*/  LDG.E R43, desc[UR6][R42.64] ;  /* 0x000000062a2b7981 */ /* 0x000ee6000c1e1900 */
[----:B------:R-:W-:-:S02]  /*56a0*/  IMAD.WIDE R34, R27, 0x4, R2 ;  /* 0x000000041b227825 */ /* 0x000fc400078e0202 */
[----:B------:R-:W3:Y:S02]  /*56b0*/  LDG.E R24, desc[UR6][R24.64] ;  /* 0x0000000618187981 */ /* 0x000ee4000c1e1900 */
[----:B------:R-:W-:Y:S02]  /*56c0*/  IMAD.WIDE R38, R23, 0x4, R2 ;  /* 0x0000000417267825 */ /* 0x000fe400078e0202 */
[----:B------:R-:W3:Y:S04]  /*56d0*/  LDG.E R34, desc[UR6][R34.64] ;  /* 0x0000000622227981 */ /* 0x000ee8000c1e1900 */
[----:B------:R-:W3:Y:S01]  /*56e0*/  LDG.E R38, desc[UR6][R38.64] ;  /* 0x0000000626267981 */ /* 0x000ee2000c1e1900 */
[----:B------:R-:W-:-:S04]  /*56f0*/  IADD3 R0, PT, PT, -R22, UR4, RZ ;  /* 0x0000000416007c10 */ /* 0x000fc8000fffe1ff */
[----:B------:R-:W-:Y:S02]  /*5700*/  ISETP.GE.U32.AND P0, PT, R0, 0x1000, PT ;  /* 0x000010000000780c */ /* 0x000fe40003f06070 */
[----:B--2---:R-:W-:-:S04]  /*5710*/  IADD3 R6, PT, PT, R6, R26, R21 ;  /* 0x0000001a06067210 */ /* 0x004fc80007ffe015 */
[----:B----4-:R-:W-:-:S04]  /*5720*/  IADD3 R6, PT, PT, R33, R36, R6 ;  /* 0x0000002421067210 */ /* 0x010fc80007ffe006 */
[----:B-----5:R-:W-:-:S04]  /*5730*/  IADD3 R6, PT, PT, R47, R10, R6 ;  /* 0x0000000a2f067210 */ /* 0x020fc80007ffe006 */
[----:B------:R-:W-:-:S04]  /*5740*/  IADD3 R6, PT, PT, R51, R44, R6 ;  /* 0x0000002c33067210 */ /* 0x000fc80007ffe006 */
[----:B------:R-:W-:-:S04]  /*5750*/  IADD3 R6, PT, PT, R29, R40, R6 ;  /* 0x000000281d067210 */ /* 0x000fc80007ffe006 */
[----:B------:R-:W-:-:S04]  /*5760*/  IADD3 R6, PT, PT, R4, R31, R6 ;  /* 0x0000001f04067210 */ /* 0x000fc80007ffe006 */
[----:B---3--:R-:W-:-:S04]  /*5770*/  IADD3 R21, PT, PT, R24, R43, R6 ;  /* 0x0000002b18157210 */ /* 0x008fc80007ffe006 */
[----:B------:R-:W-:Y:S01]  /*5780*/  IADD3 R21, PT, PT, R38, R34, R21 ;  /* 0x0000002226157210 */ /* 0x000fe20007ffe015 */
[----:B------:R-:W-:Y:S06]  /*5790*/  @!P0 BRA `(.L_x_218) ;  /* 0x0000001800448947 */ /* 0x000fec0003800000 */
[----:B------:R-:W-:-:S04]  /*57a0*/  IADD3 R22, PT, PT, R22, 0x1000, RZ ;  /* 0x0000100016167810 */ /* 0x000fc80007ffe0ff */
[----:B------:R-:W-:-:S13]  /*57b0*/  ISETP.GT.U32.AND P0, PT, R22, UR5, PT ;  /* 0x0000000516007c0c */ /* 0x000fda000bf04070 */
[----:B------:R-:W-:Y:S05]  /*57c0*/  @!P0 BRA `(.L_x_219) ;  /* 0xffffffe800288947 */ /* 0x000fea000383ffff */
.L_x_217:
[----:B------:R-:W-:Y:S01]  /*57d0*/  IADD3 R5, PT, PT, -R22, UR4, RZ ;  /* 0x0000000416057c10 */ /* 0x000fe2000fffe1ff */
[----:B------:R-:W-:Y:S03]  /*57e0*/  BSSY.RECONVERGENT B1, `(.L_x_218) ;  /* 0x000018c000017945 */ /* 0x000fe60003800200 */
[----:B------:R-:W-:-:S04]  /*57f0*/  ISETP.GE.AND P0, PT, R14, R5, PT ;  /* 0x000000050e00720c */ /* 0x000fc80003f06270 */
[----:B------:R-:W-:-:S13]  /*5800*/  ISETP.GE.U32.OR P0, PT, R22, UR4, P0 ;  /* 0x0000000416007c0c */ /* 0x000fda0008706470 */
[----:B------:R-:W-:Y:S05]  /*5810*/  @P0 BRA `(.L_x_220) ;  /* 0x0000001800200947 */ /* 0x000fea0003800000 */
[----:B------:R-:W-:Y:S01]  /*5820*/  LOP3.LUT R5, RZ, R14, RZ, 0x33, !PT ;  /* 0x0000000eff057212 */ /* 0x000fe200078e33ff */
[----:B------:R-:W0:Y:S01]  /*5830*/  LDCU UR5, c[0x0][0x380] ;  /* 0x00007000ff0577ac */ /* 0x000e220008000800 */
[----:B------:R-:W-:Y:S02]  /*5840*/  BSSY.RECONVERGENT B2, `(.L_x_221) ;  /* 0x00000d3000027945 */ /* 0x000fe40003800200 */
[----:B------:R-:W-:Y:S01]  /*5850*/  IADD3 R10, PT, PT, -R22, UR4, R5 ;  /* 0x00000004160a7c10 */ /* 0x000fe2000fffe105 */
[----:B------:R-:W-:-:S03]  /*5860*/  IMAD.MOV.U32 R5, RZ, RZ, R14 ;  /* 0x000000ffff057224 */ /* 0x000fc600078e000e */
[C---:B------:R-:W-:Y:S02]  /*5870*/  ISETP.GE.U32.AND P0, PT, R10.reuse, 0x700, PT ;  /* 0x000007000a00780c */ /* 0x040fe40003f06070 */
[----:B------:R-:W-:-:S04]  /*5880*/  LEA.HI R6, R10, 0x1, RZ, 0x18 ;  /* 0x000000010a067811 */ /* 0x000fc800078fc0ff */
[----:B------:R-:W-:Y:S02]  /*5890*/  LOP3.LUT R37, R6, 0x7, RZ, 0xc0, !PT ;  /* 0x0000000706257812 */ /* 0x000fe400078ec0ff */
[----:B0-----:R-:W-:-:S05]  /*58a0*/  IADD3 R0, PT, PT, R22, UR5, RZ ;  /* 0x0000000516007c10 */ /* 0x001fca000fffe0ff */
[----:B------:R-:W-:Y:S05]  /*58b0*/  @!P0 BRA `(.L_x_222) ;  /* 0x0000000c002c8947 */ /* 0x000fea0003800000 */
[----:B------:R-:W0:Y:S01]  /*58c0*/  LDC R12, c[0x0][0x390] ;  /* 0x0000e400ff0c7b82 */ /* 0x000e220000000800 */
[----:B------:R-:W-:Y:S01]  /*58d0*/  LOP3.LUT R19, R6, 0x1fffff8, RZ, 0xc0, !PT ;  /* 0x01fffff806137812 */ /* 0x000fe200078ec0ff */
[----:B------:R-:W-:Y:S01]  /*58e0*/  BSSY.RECONVERGENT B3, `(.L_x_223) ;  /* 0x00000c7000037945 */ /* 0x000fe20003800200 */
[----:B------:R-:W-:Y:S01]  /*58f0*/  IMAD.IADD R17, R17, 0x1, R22 ;  /* 0x0000000111117824 */ /* 0x000fe200078e0216 */
[----:B------:R-:W-:Y:S02]  /*5900*/  LOP3.LUT R36, R14, 0x400, RZ, 0xfc, !PT ;  /* 0x000004000e247812 */ /* 0x000fe400078efcff */
[----:B------:R-:W-:Y:S02]  /*5910*/  IADD3 R19, PT, PT, -R19, RZ, RZ ;  /* 0x000000ff13137210 */ /* 0x000fe40007ffe1ff */
[----:B------:R-:W1:Y:S08]  /*5920*/  LDC R7, c[0x0][0x384] ;  /* 0x0000e100ff077b82 */ /* 0x000e700000000800 */
[----:B------:R-:W2:Y:S08]  /*5930*/  LDC.64 R2, c[0x0][0x398] ;  /* 0x0000e600ff027b82 */ /* 0x000eb00000000a00 */
[----:B------:R-:W3:Y:S02]  /*5940*/  LDC.64 R4, c[0x0][0x388] ;  /* 0x0000e200ff047b82 */ /* 0x000ee40000000a00 */
.L_x_224:
[----:B0-----:R-:W-:Y:S01]  /*5950*/  IABS R13, R12 ;  /* 0x0000000c000d7213 */ /* 0x001fe20000000000 */
[C---:B------:R-:W-:Y:S01]  /*5960*/  VIADD R39, R17.reuse, 0x100 ;  /* 0x0000010011277836 */ /* 0x040fe20000000000 */
[----:B------:R-:W-:Y:S01]  /*5970*/  IABS R9, R17 ;  /* 0x0000001100097213 */ /* 0x000fe20000000000 */
[----:B------:R-:W-:Y:S01]  /*5980*/  IMAD.MOV.U32 R22, RZ, RZ, RZ ;  /* 0x000000ffff167224 */ /* 0x000fe200078e00ff */
[----:B------:R-:W0:Y:S01]  /*5990*/  I2F.RP R11, R13 ;  /* 0x0000000d000b7306 */ /* 0x000e220000209400 */
[C---:B------:R-:W-:Y:S01]  /*59a0*/  VIADD R35, R17.reuse, 0x200 ;  /* 0x0000020011237836 */ /* 0x040fe20000000000 */
[C---:B------:R-:W-:Y:S01]  /*59b0*/  IADD3 R31, PT, PT, R17.reuse, 0x400, RZ ;  /* 0x00000400111f7810 */ /* 0x040fe20007ffe0ff */
[----:B------:R-:W-:Y:S01]  /*59c0*/  IMAD.HI.U32 R8, R20, R9, RZ ;  /* 0x0000000914087227 */ /* 0x000fe200078e00ff */
[----:B------:R-:W-:Y:S02]  /*59d0*/  IADD3 R33, PT, PT, R17, 0x300, RZ ;  /* 0x0000030011217810 */ /* 0x000fe40007ffe0ff */
[----:B------:R-:W-:-:S02]  /*59e0*/  IABS R41, R31 ;  /* 0x0000001f00297213 */ /* 0x000fc40000000000 */
[----:B------:R-:W-:Y:S02]  /*59f0*/  IADD3 R16, PT, PT, -R8, RZ, RZ ;  /* 0x000000ff08107210 */ /* 0x000fe40007ffe1ff */
[-C--:B------:R-:W-:Y:S02]  /*5a00*/  LOP3.LUT R25, R39, R12.reuse, RZ, 0x3c, !PT ;  /* 0x0000000c27197212 */ /* 0x080fe400078e3cff */
[----:B------:R-:W-:Y:S01]  /*5a10*/  LOP3.LUT R27, R35, R12, RZ, 0x3c, !PT ;  /* 0x0000000c231b7212 */ /* 0x000fe200078e3cff */
[----:B------:R-:W-:Y:S01]  /*5a20*/  IMAD R9, R13, R16, R9 ;  /* 0x000000100d097224 */ /* 0x000fe200078e0209 */
[----:B------:R-:W-:Y:S01]  /*5a30*/  ISETP.GE.AND P5, PT, R25, RZ, PT ;  /* 0x000000ff1900720c */ /* 0x000fe20003fa6270 */
[----:B0-----:R-:W0:Y:S01]  /*5a40*/  MUFU.RCP R11, R11 ;  /* 0x0000000b000b7308 */ /* 0x001e220000001000 */
[----:B------:R-:W-:Y:S02]  /*5a50*/  LOP3.LUT R25, R17, R12, RZ, 0x3c, !PT ;  /* 0x0000000c11197212 */ /* 0x000fe400078e3cff */
[----:B------:R-:W-:-:S02]  /*5a60*/  ISETP.GT.U32.AND P0, PT, R18, R9, PT ;  /* 0x000000091200720c */ /* 0x000fc40003f04070 */
[----:B------:R-:W-:Y:S02]  /*5a70*/  ISETP.GE.AND P6, PT, R27, RZ, PT ;  /* 0x000000ff1b00720c */ /* 0x000fe40003fc6270 */
[----:B------:R-:W-:Y:S02]  /*5a80*/  LOP3.LUT R27, R33, R12, RZ, 0x3c, !PT ;  /* 0x0000000c211b7212 */ /* 0x000fe400078e3cff */
[----:B------:R-:W-:Y:S02]  /*5a90*/  IADD3 R29, PT, PT, R17, 0x700, RZ ;  /* 0x00000700111d7810 */ /* 0x000fe40007ffe0ff */
[----:B------:R-:W-:Y:S01]  /*5aa0*/  ISETP.GE.AND P2, PT, R27, RZ, PT ;  /* 0x000000ff1b00720c */ /* 0x000fe20003f46270 */
[----:B------:R-:W-:Y:S01]  /*5ab0*/  VIADD R27, R17, 0x600 ;  /* 0x00000600111b7836 */ /* 0x000fe20000000000 */
[----:B------:R-:W-:-:S03]  /*5ac0*/  IABS R38, R29 ;  /* 0x0000001d00267213 */ /* 0x000fc60000000000 */
[----:B------:R-:W-:Y:S01]  /*5ad0*/  @!P0 IADD3 R9, PT, PT, R9, -R13, RZ ;  /* 0x8000000d09098210 */ /* 0x000fe20007ffe0ff */
[----:B0-----:R-:W-:Y:S01]  /*5ae0*/  VIADD R15, R11, 0xffffffe ;  /* 0x0ffffffe0b0f7836 */ /* 0x001fe20000000000 */
[----:B------:R-:W-:Y:S02]  /*5af0*/  IABS R11, R39 ;  /* 0x00000027000b7213 */ /* 0x000fe40000000000 */
[----:B------:R-:W-:Y:S01]  /*5b00*/  ISETP.GE.U32.AND P1, PT, R9, R18, PT ;  /* 0x000000120900720c */ /* 0x000fe20003f26070 */
[----:B------:R-:W-:Y:S01]  /*5b10*/  IMAD.MOV.U32 R18, RZ, RZ, R13 ;  /* 0x000000ffff127224 */ /* 0x000fe200078e000d */
[----:B------:R-:W-:Y:S01]  /*5b20*/  @!P0 IADD3 R8, PT, PT, R8, 0x1, RZ ;  /* 0x0000000108088810 */ /* 0x000fe20007ffe0ff */
[----:B------:R-:W0:Y:S01]  /*5b30*/  F2I.FTZ.U32.TRUNC.NTZ R15, R15 ;  /* 0x0000000f000f7305 */ /* 0x000e22000021f000 */
[----:B------:R-:W-:Y:S02]  /*5b40*/  IABS R9, R33 ;  /* 0x0000002100097213 */ /* 0x000fe40000000000 */
[----:B------:R-:W-:-:S02]  /*5b50*/  ISETP.GE.AND P0, PT, R25, RZ, PT ;  /* 0x000000ff1900720c */ /* 0x000fc40003f06270 */
[----:B------:R-:W-:Y:S02]  /*5b60*/  IADD3 R25, PT, PT, R17, 0x500, RZ ;  /* 0x0000050011197810 */ /* 0x000fe40007ffe0ff */
[-C--:B------:R-:W-:Y:S02]  /*5b70*/  LOP3.LUT R42, R27, R12.reuse, RZ, 0x3c, !PT ;  /* 0x0000000c1b2a7212 */ /* 0x080fe400078e3cff */
[----:B------:R-:W-:Y:S01]  /*5b80*/  IABS R43, R25 ;  /* 0x00000019002b7213 */ /* 0x000fe20000000000 */
[----:B------:R-:W-:Y:S01]  /*5b90*/  @P1 VIADD R8, R8, 0x1 ;  /* 0x0000000108081836 */ /* 0x000fe20000000000 */
[----:B------:R-:W-:Y:S01]  /*5ba0*/  LOP3.LUT R40, R25, R12, RZ, 0x3c, !PT ;  /* 0x0000000c19287212 */ /* 0x000fe200078e3cff */
[----:B0-----:R-:W-:Y:S01]  /*5bb0*/  IMAD R20, R15, R13, RZ ;  /* 0x0000000d0f147224 */ /* 0x001fe200078e02ff */
[----:B------:R-:W-:-:S03]  /*5bc0*/  MOV R23, R15 ;  /* 0x0000000f00177202 */ /* 0x000fc60000000f00 */
[----:B------:R-:W-:Y:S01]  /*5bd0*/  @!P0 IMAD.MOV R8, RZ, RZ, -R8 ;  /* 0x000000ffff088224 */ /* 0x000fe200078e0a08 */
[----:B------:R-:W-:-:S05]  /*5be0*/  IADD3 R16, PT, PT, -R20, RZ, RZ ;  /* 0x000000ff14107210 */ /* 0x000fca0007ffe1ff */
[----:B------:R-:W-:Y:S01]  /*5bf0*/  IMAD.HI.U32 R20, R15, R16, R22 ;  /* 0x000000100f147227 */ /* 0x000fe200078e0016 */
[----:B------:R-:W-:-:S05]  /*5c00*/  IABS R23, R35 ;  /* 0x0000002300177213 */ /* 0x000fca0000000000 */
[----:B------:R-:W-:-:S04]  /*5c10*/  IMAD.HI.U32 R24, R20, R11, RZ ;  /* 0x0000000b14187227 */ /* 0x000fc800078e00ff */
[----:B------:R-:W-:Y:S02]  /*5c20*/  IMAD.MOV R26, RZ, RZ, -R24 ;  /* 0x000000ffff1a7224 */ /* 0x000fe400078e0a18 */
[----:B------:R-:W-:-:S04]  /*5c30*/  IMAD.HI.U32 R22, R20, R23, RZ ;  /* 0x0000001714167227 */ /* 0x000fc800078e00ff */
[----:B------:R-:W-:Y:S01]  /*5c40*/  IMAD R11, R13, R26, R11 ;  /* 0x0000001a0d0b7224 */ /* 0x000fe200078e020b */
[----:B------:R-:W-:Y:S01]  /*5c50*/  IADD3 R26, PT, PT, -R22, RZ, RZ ;  /* 0x000000ff161a7210 */ /* 0x000fe20007ffe1ff */
[----:B------:R-:W-:-:S03]  /*5c60*/  IMAD.HI.U32 R34, R20, R41, RZ ;  /* 0x0000002914227227 */ /* 0x000fc600078e00ff */
[----:B------:R-:W-:Y:S01]  /*5c70*/  ISETP.GT.U32.AND P4, PT, R18, R11, PT ;  /* 0x0000000b1200720c */ /* 0x000fe20003f84070 */
[----:B------:R-:W-:Y:S02]  /*5c80*/  IMAD R23, R13, R26, R23 ;  /* 0x0000001a0d177224 */ /* 0x000fe400078e0217 */
[----:B------:R-:W-:-:S03]  /*5c90*/  IMAD.HI.U32 R32, R20, R9, RZ ;  /* 0x0000000914207227 */ /* 0x000fc600078e00ff */
[----:B------:R-:W-:Y:S01]  /*5ca0*/  ISETP.GT.U32.AND P3, PT, R18, R23, PT ;  /* 0x000000171200720c */ /* 0x000fe20003f64070 */
[----:B------:R-:W-:Y:S02]  /*5cb0*/  IMAD.MOV R28, RZ, RZ, -R34 ;  /* 0x000000ffff1c7224 */ /* 0x000fe400078e0a22 */
[----:B------:R-:W-:Y:S02]  /*5cc0*/  IMAD.MOV R26, RZ, RZ, -R32 ;  /* 0x000000ffff1a7224 */ /* 0x000fe400078e0a20 */
[----:B------:R-:W-:Y:S02]  /*5cd0*/  IMAD R41, R13, R28, R41 ;  /* 0x0000001c0d297224 */ /* 0x000fe400078e0229 */
[----:B------:R-:W-:Y:S02]  /*5ce0*/  @!P4 IMAD.IADD R11, R11, 0x1, -R13 ;  /* 0x000000010b0bc824 */ /* 0x000fe400078e0a0d */
[----:B------:R-:W-:Y:S02]  /*5cf0*/  @!P4 VIADD R24, R24, 0x1 ;  /* 0x000000011818c836 */ /* 0x000fe40000000000 */
[----:B------:R-:W-:Y:S01]  /*5d00*/  IMAD R9, R13, R26, R9 ;  /* 0x0000001a0d097224 */ /* 0x000fe200078e0209 */
[----:B------:R-:W-:Y:S01]  /*5d10*/  ISETP.GE.U32.AND P1, PT, R11, R18, PT ;  /* 0x000000120b00720c */ /* 0x000fe20003f26070 */
[----:B------:R-:W-:Y:S01]  /*5d20*/  IMAD.HI.U32 R26, R20, R43, RZ ;  /* 0x0000002b141a7227 */ /* 0x000fe200078e00ff */
[----:B------:R-:W-:-:S02]  /*5d30*/  @!P3 IADD3 R23, PT, PT, R23, -R13, RZ ;  /* 0x8000000d1717b210 */ /* 0x000fc40007ffe0ff */
[----:B------:R-:W-:Y:S01]  /*5d40*/  @!P3 IADD3 R22, PT, PT, R22, 0x1, RZ ;  /* 0x000000011616b810 */ /* 0x000fe20007ffe0ff */
[----:B------:R-:W-:Y:S01]  /*5d50*/  IMAD.MOV R30, RZ, RZ, -R26 ;  /* 0x000000ffff1e7224 */ /* 0x000fe200078e0a1a */
[----:B------:R-:W-:Y:S02]  /*5d60*/  ISETP.GE.U32.AND P4, PT, R23, R18, PT ;  /* 0x000000121700720c */ /* 0x000fe40003f86070 */
[----:B------:R-:W-:Y:S01]  /*5d70*/  IABS R23, R27 ;  /* 0x0000001b00177213 */ /* 0x000fe20000000000 */
[----:B------:R-:W-:Y:S01]  /*5d80*/  IMAD R43, R13, R30, R43 ;  /* 0x0000001e0d2b7224 */ /* 0x000fe200078e022b */
[----:B------:R-:W-:-:S03]  /*5d90*/  LOP3.LUT R11, R31, R12, RZ, 0x3c, !PT ;  /* 0x0000000c1f0b7212 */ /* 0x000fc600078e3cff */
[----:B------:R-:W-:Y:S01]  /*5da0*/  @P1 IADD3 R24, PT, PT, R24, 0x1, RZ ;  /* 0x0000000118181810 */ /* 0x000fe20007ffe0ff */
[----:B------:R-:W-:Y:S01]  /*5db0*/  IMAD.HI.U32 R28, R20, R23, RZ ;  /* 0x00000017141c7227 */ /* 0x000fe200078e00ff */
[----:B------:R-:W-:Y:S02]  /*5dc0*/  ISETP.GT.U32.AND P1, PT, R18, R9, PT ;  /* 0x000000091200720c */ /* 0x000fe40003f24070 */
[----:B------:R-:W-:Y:S02]  /*5dd0*/  @!P5 IADD3 R24, PT, PT, -R24, RZ, RZ ;  /* 0x000000ff1818d210 */ /* 0x000fe40007ffe1ff */
[----:B------:R-:W-:Y:S01]  /*5de0*/  @P4 VIADD R22, R22, 0x1 ;  /* 0x0000000116164836 */ /* 0x000fe20000000000 */
[----:B------:R-:W-:Y:S02]  /*5df0*/  ISETP.GT.U32.AND P4, PT, R18, R41, PT ;  /* 0x000000291200720c */ /* 0x000fe40003f84070 */
[----:B------:R-:W-:Y:S01]  /*5e00*/  IADD3 R30, PT, PT, -R28, RZ, RZ ;  /* 0x000000ff1c1e7210 */ /* 0x000fe20007ffe1ff */
[----:B------:R-:W-:Y:S01]  /*5e10*/  @!P6 IMAD.MOV R22, RZ, RZ, -R22 ;  /* 0x000000ffff16e224 */ /* 0x000fe200078e0a16 */
[----:B------:R-:W-:-:S02]  /*5e20*/  ISETP.GT.U32.AND P5, PT, R18, R43, PT ;  /* 0x0000002b1200720c */ /* 0x000fc40003fa4070 */
[----:B------:R-:W-:Y:S01]  /*5e30*/  ISETP.GE.AND P3, PT, R11, RZ, PT ;  /* 0x000000ff0b00720c */ /* 0x000fe20003f66270 */
[----:B------:R-:W-:Y:S01]  /*5e40*/  IMAD R23, R13, R30, R23 ;  /* 0x0000001e0d177224 */ /* 0x000fe200078e0217 */
[----:B------:R-:W-:Y:S01]  /*5e50*/  @!P1 IADD3 R32, PT, PT, R32, 0x1, RZ ;  /* 0x0000000120209810 */ /* 0x000fe20007ffe0ff */
[--C-:B------:R-:W-:Y:S01]  /*5e60*/  @!P1 IMAD.IADD R9, R9, 0x1, -R13.reuse ;  /* 0x0000000109099824 */ /* 0x100fe200078e0a0d */
[----:B------:R-:W-:Y:S01]  /*5e70*/  ISETP.NE.AND P1, PT, R12, RZ, PT ;  /* 0x000000ff0c00720c */ /* 0x000fe20003f25270 */
[----:B------:R-:W-:Y:S01]  /*5e80*/  IMAD.HI.U32 R30, R20, R38, RZ ;  /* 0x00000026141e7227 */ /* 0x000fe200078e00ff */
[----:B------:R-:W-:Y:S02]  /*5e90*/  LOP3.LUT R11, RZ, R12, RZ, 0x33, !PT ;  /* 0x0000000cff0b7212 */ /* 0x000fe400078e33ff */
[----:B------:R-:W-:Y:S01]  /*5ea0*/  ISETP.GE.U32.AND P6, PT, R9, R18, PT ;  /* 0x000000120900720c */ /* 0x000fe20003fc6070 */
[----:B------:R-:W-:Y:S01]  /*5eb0*/  @!P4 IMAD.IADD R41, R41, 0x1, -R13 ;  /* 0x000000012929c824 */ /* 0x000fe200078e0a0d */
[----:B------:R-:W-:Y:S01]  /*5ec0*/  IADD3 R9, PT, PT, -R30, RZ, RZ ;  /* 0x000000ff1e097210 */ /* 0x000fe20007ffe1ff */
[----:B------:R-:W-:Y:S01]  /*5ed0*/  @!P4 VIADD R34, R34, 0x1 ;  /* 0x000000012222c836 */ /* 0x000fe20000000000 */
[----:B------:R-:W-:-:S02]  /*5ee0*/  ISETP.GT.U32.AND P4, PT, R18, R23, PT ;  /* 0x000000171200720c */ /* 0x000fc40003f84070 */
[----:B------:R-:W-:Y:S01]  /*5ef0*/  ISETP.GE.U32.AND P0, PT, R41, R18, PT ;  /* 0x000000122900720c */ /* 0x000fe20003f06070 */
[----:B------:R-:W-:Y:S01]  /*5f00*/  IMAD R41, R13, R9, R38 ;  /* 0x000000090d297224 */ /* 0x000fe200078e0226 */
[----:B------:R-:W-:Y:S02]  /*5f10*/  @!P5 IADD3 R43, PT, PT, R43, -R13, RZ ;  /* 0x8000000d2b2bd210 */ /* 0x000fe40007ffe0ff */
[----:B------:R-:W-:Y:S01]  /*5f20*/  SEL R38, R11, R8, !P1 ;  /* 0x000000080b267207 */ /* 0x000fe20004800000 */
[----:B---3--:R-:W-:Y:S01]  /*5f30*/  IMAD.MOV.U32 R8, RZ, RZ, R5 ;  /* 0x000000ffff087224 */ /* 0x008fe200078e0005 */
[----:B------:R-:W-:Y:S01]  /*5f40*/  @!P5 IADD3 R26, PT, PT, R26, 0x1, RZ ;  /* 0x000000011a1ad810 */ /* 0x000fe20007ffe0ff */
[----:B------:R-:W-:Y:S01]  /*5f50*/  @P6 VIADD R32, R32, 0x1 ;  /* 0x0000000120206836 */ /* 0x000fe20000000000 */
[----:B------:R-:W-:Y:S02]  /*5f60*/  ISETP.GE.U32.AND P6, PT, R43, R18, PT ;  /* 0x000000122b00720c */ /* 0x000fe40003fc6070 */
[----:B------:R-:W-:Y:S01]  /*5f70*/  IADD3 R43, PT, PT, -R38, RZ, RZ ;  /* 0x000000ff262b7210 */ /* 0x000fe20007ffe1ff */
[----:B------:R-:W-:Y:S01]  /*5f80*/  @!P4 IMAD.IADD R23, R23, 0x1, -R13 ;  /* 0x000000011717c824 */ /* 0x000fe200078e0a0d */
[----:B------:R-:W-:Y:S01]  /*5f90*/  MOV R9, R4 ;  /* 0x0000000400097202 */ /* 0x000fe20000000f00 */
[----:B------:R-:W-:Y:S01]  /*5fa0*/  @!P2 IMAD.MOV R32, RZ, RZ, -R32 ;  /* 0x000000ffff20a224 */ /* 0x000fe200078e0a20 */
[----:B------:R-:W-:Y:S01]  /*5fb0*/  @P0 IADD3 R34, PT, PT, R34, 0x1, RZ ;  /* 0x0000000122220810 */ /* 0x000fe20007ffe0ff */
[----:B------:R-:W-:Y:S01]  /*5fc0*/  IMAD R43, R12, R43, R17 ;  /* 0x0000002b0c2b7224 */ /* 0x000fe200078e0211 */
[----:B------:R-:W-:Y:S01]  /*5fd0*/  ISETP.GT.U32.AND P0, PT, R18, R41, PT ;  /* 0x000000291200720c */ /* 0x000fe20003f04070 */
[----:B------:R-:W-:Y:S01]  /*5fe0*/  IMAD.IADD R38, R38, 0x1, R9 ;  /* 0x0000000126267824 */ /* 0x000fe200078e0209 */
[----:B------:R-:W-:-:S02]  /*5ff0*/  ISETP.GE.U32.AND P5, PT, R23, R18, PT ;  /* 0x000000121700720c */ /* 0x000fc40003fa6070 */
[----:B------:R-:W-:Y:S02]  /*6000*/  IADD3 R43, PT, PT, R43, R8, RZ ;  /* 0x000000082b2b7210 */ /* 0x000fe40007ffe0ff */
[----:B------:R-:W-:Y:S02]  /*6010*/  ISETP.GE.AND P2, PT, R40, RZ, PT ;  /* 0x000000ff2800720c */ /* 0x000fe40003f46270 */
[----:B------:R-:W-:Y:S01]  /*6020*/  SEL R40, R11, R22, !P1 ;  /* 0x000000160b287207 */ /* 0x000fe20004800000 */
[----:B-1----:R-:W-:Y:S01]  /*6030*/  IMAD R43, R38, R7, R43 ;  /* 0x00000007262b7224 */ /* 0x002fe200078e022b */
[----:B------:R-:W-:Y:S02]  /*6040*/  @!P4 IADD3 R28, PT, PT, R28, 0x1, RZ ;  /* 0x000000011c1cc810 */ /* 0x000fe40007ffe0ff */
[----:B------:R-:W-:Y:S01]  /*6050*/  @!P3 IADD3 R34, PT, PT, -R34, RZ, RZ ;  /* 0x000000ff2222b210 */ /* 0x000fe20007ffe1ff */
[----:B------:R-:W-:Y:S01]  /*6060*/  @!P0 IMAD.IADD R41, R41, 0x1, -R13 ;  /* 0x0000000129298824 */ /* 0x000fe200078e0a0d */
[----:B------:R-:W-:Y:S01]  /*6070*/  @P6 IADD3 R26, PT, PT, R26, 0x1, RZ ;  /* 0x000000011a1a6810 */ /* 0x000fe20007ffe0ff */
[----:B--2---:R-:W-:Y:S01]  /*6080*/  IMAD.WIDE R22, R43, 0x4, R2 ;  /* 0x000000042b167825 */ /* 0x004fe200078e0202 */
[----:B------:R-:W-:-:S02]  /*6090*/  ISETP.GE.AND P3, PT, R42, RZ, PT ;  /* 0x000000ff2a00720c */ /* 0x000fc40003f66270 */
[----:B------:R-:W-:Y:S01]  /*60a0*/  ISETP.GE.U32.AND P6, PT, R41, R18, PT ;  /* 0x000000122900720c */ /* 0x000fe20003fc6070 */
[----:B------:R-:W-:Y:S01]  /*60b0*/  IMAD.MOV R42, RZ, RZ, -R40 ;  /* 0x000000ffff2a7224 */ /* 0x000fe200078e0a28 */
[----:B------:R-:W-:Y:S01]  /*60c0*/  LOP3.LUT R38, R29, R12, RZ, 0x3c, !PT ;  /* 0x0000000c1d267212 */ /* 0x000fe200078e3cff */
[----:B------:R-:W-:Y:S01]  /*60d0*/  @P5 VIADD R28, R28, 0x1 ;  /* 0x000000011c1c5836 */ /* 0x000fe20000000000 */
[C---:B------:R-:W-:Y:S02]  /*60e0*/  SEL R24, R11.reuse, R24, !P1 ;  /* 0x000000180b187207 */ /* 0x040fe40004800000 */
[----:B------:R-:W-:Y:S01]  /*60f0*/  ISETP.GE.AND P4, PT, R38, RZ, PT ;  /* 0x000000ff2600720c */ /* 0x000fe20003f86270 */
[----:B------:R-:W-:Y:S01]  /*6100*/  IMAD R35, R12, R42, R35 ;  /* 0x0000002a0c237224 */ /* 0x000fe200078e0223 */
[----:B------:R-:W-:Y:S01]  /*6110*/  MOV R42, R28 ;  /* 0x0000001c002a7202 */ /* 0x000fe20000000f00 */
[----:B------:R-:W-:Y:S01]  /*6120*/  IMAD.MOV R41, RZ, RZ, -R24 ;  /* 0x000000ffff297224 */ /* 0x000fe200078e0a18 */
[----:B------:R-:W-:Y:S01]  /*6130*/  @!P0 IADD3 R30, PT, PT, R30, 0x1, RZ ;  /* 0x000000011e1e8810 */ /* 0x000fe20007ffe0ff */
[----:B------:R0:W2:Y:S01]  /*6140*/  LDG.E R38, desc[UR6][R22.64] ;  /* 0x0000000616267981 */ /* 0x0000a2000c1e1900 */
[C---:B------:R-:W-:Y:S01]  /*6150*/  SEL R34, R11.reuse, R34, !P1 ;  /* 0x000000220b227207 */ /* 0x040fe20004800000 */
[----:B------:R-:W-:Y:S01]  /*6160*/  @!P3 IMAD.MOV R42, RZ, RZ, -R42 ;  /* 0x000000ffff2ab224 */ /* 0x000fe200078e0a2a */
[----:B------:R-:W-:Y:S01]  /*6170*/  @P6 IADD3 R30, PT, PT, R30, 0x1, RZ ;  /* 0x000000011e1e6810 */ /* 0x000fe20007ffe0ff */
[----:B------:R-:W-:Y:S01]  /*6180*/  IMAD R39, R12, R41, R39 ;  /* 0x000000290c277224 */ /* 0x000fe200078e0227 */
[----:B------:R-:W-:Y:S01]  /*6190*/  @!P2 IADD3 R26, PT, PT, -R26, RZ, RZ ;  /* 0x000000ff1a1aa210 */ /* 0x000fe20007ffe1ff */
[----:B------:R-:W-:Y:S01]  /*61a0*/  IMAD.IADD R24, R24, 0x1, R9 ;  /* 0x0000000118187824 */ /* 0x000fe200078e0209 */
[----:B------:R-:W-:-:S02]  /*61b0*/  SEL R32, R11, R32, !P1 ;  /* 0x000000200b207207 */ /* 0x000fc40004800000 */
[----:B------:R-:W-:Y:S01]  /*61c0*/  @!P4 IADD3 R30, PT, PT, -R30, RZ, RZ ;  /* 0x000000ff1e1ec210 */ /* 0x000fe20007ffe1ff */
[----:B0-----:R-:W-:Y:S01]  /*61d0*/  IMAD.MOV R22, RZ, RZ, -R34 ;  /* 0x000000ffff167224 */ /* 0x001fe200078e0a22 */
[C---:B------:R-:W-:Y:S01]  /*61e0*/  SEL R28, R11.reuse, R26, !P1 ;  /* 0x0000001a0b1c7207 */ /* 0x040fe20004800000 */
[----:B------:R-:W-:Y:S01]  /*61f0*/  IMAD.MOV R41, RZ, RZ, -R32 ;  /* 0x000000ffff297224 */ /* 0x000fe200078e0a20 */
[C---:B------:R-:W-:Y:S01]  /*6200*/  SEL R26, R11.reuse, R42, !P1 ;  /* 0x0000002a0b1a7207 */ /* 0x040fe20004800000 */
[C---:B------:R-:W-:Y:S01]  /*6210*/  IMAD R31, R12.reuse, R22, R31 ;  /* 0x000000160c1f7224 */ /* 0x040fe200078e021f */
[----:B------:R-:W-:Y:S01]  /*6220*/  SEL R22, R11, R30, !P1 ;  /* 0x0000001e0b167207 */ /* 0x000fe20004800000 */
[----:B------:R-:W-:Y:S01]  /*6230*/  IMAD R33, R12, R41, R33 ;  /* 0x000000290c217224 */ /* 0x000fe200078e0221 */
[----:B------:R-:W-:Y:S01]  /*6240*/  IADD3 R30, PT, PT, -R26, RZ, RZ ;  /* 0x000000ff1a1e7210 */ /* 0x000fe20007ffe1ff */
[----:B------:R-:W-:Y:S01]  /*6250*/  IMAD.MOV R41, RZ, RZ, -R28 ;  /* 0x000000ffff297224 */ /* 0x000fe200078e0a1c */
[-C--:B------:R-:W-:Y:S01]  /*6260*/  IADD3 R39, PT, PT, R39, R8.reuse, RZ ;  /* 0x0000000827277210 */ /* 0x080fe20007ffe0ff */
[----:B------:R-:W-:Y:S01]  /*6270*/  IMAD.MOV R42, RZ, RZ, -R22 ;  /* 0x000000ffff2a7224 */ /* 0x000fe200078e0a16 */
[----:B------:R-:W-:Y:S01]  /*6280*/  IADD3 R31, PT, PT, R31, R8, RZ ;  /* 0x000000081f1f7210 */ /* 0x000fe20007ffe0ff */
[--C-:B------:R-:W-:Y:S01]  /*6290*/  IMAD.IADD R23, R35, 0x1, R8.reuse ;  /* 0x0000000123177824 */ /* 0x100fe200078e0208 */
[-C--:B------:R-:W-:Y:S01]  /*62a0*/  IADD3 R40, PT, PT, R40, R9.reuse, RZ ;  /* 0x0000000928287210 */ /* 0x080fe20007ffe0ff */
[----:B------:R-:W-:Y:S01]  /*62b0*/  IMAD R27, R12, R30, R27 ;  /* 0x0000001e0c1b7224 */ /* 0x000fe200078e021b */
[-C--:B------:R-:W-:Y:S01]  /*62c0*/  IADD3 R32, PT, PT, R32, R9.reuse, RZ ;  /* 0x0000000920207210 */ /* 0x080fe20007ffe0ff */
[----:B------:R-:W-:Y:S01]  /*62d0*/  IMAD.IADD R34, R34, 0x1, R9 ;  /* 0x0000000122227824 */ /* 0x000fe200078e0209 */
[----:B------:R-:W-:Y:S01]  /*62e0*/  IADD3 R26, PT, PT, R26, R9, RZ ;  /* 0x000000091a1a7210 */ /* 0x000fe20007ffe0ff */
[----:B------:R-:W-:Y:S01]  /*62f0*/  IMAD R41, R12, R41, R25 ;  /* 0x000000290c297224 */ /* 0x000fe200078e0219 */
[----:B------:R-:W-:Y:S01]  /*6300*/  IADD3 R28, PT, PT, R28, R9, RZ ;  /* 0x000000091c1c7210 */ /* 0x000fe20007ffe0ff */
[----:B------:R-:W-:Y:S01]  /*6310*/  IMAD R35, R24, R7, R39 ;  /* 0x0000000718237224 */ /* 0x000fe200078e0227 */
[----:B------:R-:W-:Y:S01]  /*6320*/  IADD3 R22, PT, PT, R22, R9, RZ ;  /* 0x0000000916167210 */ /* 0x000fe20007ffe0ff */
[----:B------:R-:W-:-:S02]  /*6330*/  IMAD.IADD R33, R33, 0x1, R8 ;  /* 0x0000000121217824 */ /* 0x000fc400078e0208 */
[----:B------:R-:W-:Y:S02]  /*6340*/  IMAD R29, R12, R42, R29 ;  /* 0x0000002a0c1d7224 */ /* 0x000fe400078e021d */
[--C-:B------:R-:W-:Y:S02]  /*6350*/  IMAD.IADD R24, R27, 0x1, R8.reuse ;  /* 0x000000011b187824 */ /* 0x100fe400078e0208 */
[-C--:B------:R-:W-:Y:S02]  /*6360*/  IMAD R31, R34, R7.reuse, R31 ;  /* 0x00000007221f7224 */ /* 0x080fe400078e021f */
[-C--:B------:R-:W-:Y:S02]  /*6370*/  IMAD R25, R40, R7.reuse, R23 ;  /* 0x0000000728197224 */ /* 0x080fe400078e0217 */
[----:B------:R-:W-:Y:S02]  /*6380*/  IMAD.IADD R41, R41, 0x1, R8 ;  /* 0x0000000129297824 */ /* 0x000fe400078e0208 */
[----:B------:R-:W-:-:S02]  /*6390*/  IMAD R27, R32, R7, R33 ;  /* 0x00000007201b7224 */ /* 0x000fc400078e0221 */
[----:B------:R-:W-:-:S04]  /*63a0*/  IMAD.WIDE R34, R35, 0x4, R2 ;  /* 0x0000000423227825 */ /* 0x000fc800078e0202 */
[-C--:B------:R-:W-:Y:S02]  /*63b0*/  IMAD R33, R26, R7.reuse, R24 ;  /* 0x000000071a217224 */ /* 0x080fe400078e0218 */
[----:B------:R-:W-:Y:S01]  /*63c0*/  IMAD.IADD R30, R29, 0x1, R8 ;  /* 0x000000011d1e7824 */ /* 0x000fe200078e0208 */
[----:B------:R-:W2:Y:S01]  /*63d0*/  LDG.E R34, desc[UR6][R34.64] ;  /* 0x0000000622227981 */ /* 0x000ea2000c1e1900 */
[----:B------:R-:W-:Y:S02]  /*63e0*/  IMAD R23, R28, R7, R41 ;  /* 0x000000071c177224 */ /* 0x000fe400078e0229 */
[----:B------:R-:W-:-:S04]  /*63f0*/  IMAD.WIDE R24, R25, 0x4, R2 ;  /* 0x0000000419187825 */ /* 0x000fc800078e0202 */
[----:B------:R-:W-:Y:S02]  /*6400*/  IMAD.WIDE R26, R27, 0x4, R2 ;  /* 0x000000041b1a7825 */ /* 0x000fe400078e0202 */
[----:B------:R-:W3:Y:S02]  /*6410*/  LDG.E R24, desc[UR6][R24.64] ;  /* 0x0000000618187981 */ /* 0x000ee4000c1e1900 */
[----:B------:R-:W-:Y:S02]  /*6420*/  IMAD R39, R22, R7, R30 ;  /* 0x0000000716277224 */ /* 0x000fe400078e021e */
[--C-:B------:R-:W-:Y:S01]  /*6430*/  IMAD.WIDE R28, R31, 0x4, R2.reuse ;  /* 0x000000041f1c7825 */ /* 0x100fe200078e0202 */
[----:B------:R-:W3:Y:S03]  /*6440*/  LDG.E R26, desc[UR6][R26.64] ;  /* 0x000000061a1a7981 */ /* 0x000ee6000c1e1900 */
[----:B------:R-:W-:-:S02]  /*6450*/  IMAD.WIDE R22, R23, 0x4, R2 ;  /* 0x0000000417167825 */ /* 0x000fc400078e0202 */
[----:B------:R-:W4:Y:S02]  /*6460*/  LDG.E R28, desc[UR6][R28.64] ;  /* 0x000000061c1c7981 */ /* 0x000f24000c1e1900 */
[--C-:B------:R-:W-:Y:S02]  /*6470*/  IMAD.WIDE R30, R33, 0x4, R2.reuse ;  /* 0x00000004211e7825 */ /* 0x100fe400078e0202 */
[----:B------:R-:W4:Y:S02]  /*6480*/  LDG.E R22, desc[UR6][R22.64] ;  /* 0x0000000616167981 */ /* 0x000f24000c1e1900 */
[----:B------:R-:W-:Y:S02]  /*6490*/  IMAD.WIDE R32, R39, 0x4, R2 ;  /* 0x0000000427207825 */ /* 0x000fe400078e0202 */
[----:B------:R-:W5:Y:S04]  /*64a0*/  LDG.E R30, desc[UR6][R30.64] ;  /* 0x000000061e1e7981 */ /* 0x000f68000c1e1900 */
[----:B------:R-:W5:Y:S01]  /*64b0*/  LDG.E R32, desc[UR6][R32.64] ;  /* 0x0000000620207981 */ /* 0x000f62000c1e1900 */
[----:B------:R-:W-:-:S04]  /*64c0*/  IADD3 R19, PT, PT, R19, 0x8, RZ ;  /* 0x0000000813137810 */ /* 0x000fc80007ffe0ff */
        /* <DEDUP_REMOVED lines=9> */
.L_x_223:
[----:B------:R-:W-:-:S07]  /*6560*/  VIADD R5, R36, 0xfffffc00 ;  /* 0xfffffc0024057836 */ /* 0x000fce0000000000 */
.L_x_222:
[----:B------:R-:W-:Y:S05]  /*6570*/  BSYNC.RECONVERGENT B2 ;  /* 0x0000000000027941 */ /* 0x000fea0003800200 */
.L_x_221:
[----:B------:R-:W-:-:S13]  /*6580*/  ISETP.NE.AND P0, PT, R37, RZ, PT ;  /* 0x000000ff2500720c */ /* 0x000fda0003f05270 */
        /* <DEDUP_REMOVED lines=10> */
[----:B------:R-:W-:Y:S01]  /*6630*/  IADD3 R19, PT, PT, R27, 0x200, RZ ;  /* 0x000002001b137810 */ /* 0x000fe20007ffe0ff */
        /* <DEDUP_REMOVED lines=9> */
[----:B------:R-:W-:-:S03]  /*66d0*/  IMAD.HI.U32 R24, R31, R28, RZ ;  /* 0x0000001c1f187227 */ /* 0x000fc600078e00ff */
[----:B------:R-:W-:Y:S01]  /*66e0*/  ISETP.GT.U32.AND P4, PT, R18, R29, PT ;  /* 0x0000001d1200720c */ /* 0x000fe20003f84070 */
[----:B------:R-:W-:Y:S01]  /*66f0*/  IMAD.HI.U32 R26, R23, R32, RZ ;  /* 0x00000020171a7227 */ /* 0x000fe200078e00ff */
[----:B------:R-:W-:-:S03]  /*6700*/  MOV R23, R15 ;  /* 0x0000000f00177202 */ /* 0x000fc60000000f00 */
[----:B------:R-:W-:Y:S02]  /*6710*/  IMAD.MOV R30, RZ, RZ, -R24 ;  /* 0x000000ffff1e7224 */ /* 0x000fe400078e0a18 */
[----:B------:R-:W-:Y:S02]  /*6720*/  IMAD.MOV R31, RZ, RZ, -R26 ;  /* 0x000000ffff1f7224 */ /* 0x000fe400078e0a1a */
[----:B------:R-:W-:-:S04]  /*6730*/  IMAD.HI.U32 R20, R15, R16, R22 ;  /* 0x000000100f147227 */ /* 0x000fc800078e0016 */
[----:B------:R-:W-:Y:S01]  /*6740*/  IMAD R23, R13, R30, R28 ;  /* 0x0000001e0d177224 */ /* 0x000fe200078e021c */
[----:B------:R-:W-:Y:S01]  /*6750*/  @!P4 IADD3 R29, PT, PT, R29, -R13, RZ ;  /* 0x8000000d1d1dc210 */ /* 0x000fe20007ffe0ff */
[----:B------:R-:W-:Y:S02]  /*6760*/  IMAD R31, R13, R31, R32 ;  /* 0x0000001f0d1f7224 */ /* 0x000fe400078e0220 */
[----:B------:R-:W-:Y:S01]  /*6770*/  IMAD.HI.U32 R22, R20, R33, RZ ;  /* 0x0000002114167227 */ /* 0x000fe200078e00ff */
[C---:B------:R-:W-:Y:S02]  /*6780*/  ISETP.GT.U32.AND P6, PT, R18.reuse, R23, PT ;  /* 0x000000171200720c */ /* 0x040fe40003fc4070 */
[----:B------:R-:W-:Y:S01]  /*6790*/  ISETP.GT.U32.AND P2, PT, R18, R31, PT ;  /* 0x0000001f1200720c */ /* 0x000fe20003f44070 */
[----:B------:R-:W-:Y:S01]  /*67a0*/  IMAD.MOV R28, RZ, RZ, -R22 ;  /* 0x000000ffff1c7224 */ /* 0x000fe200078e0a16 */
[----:B------:R-:W-:Y:S01]  /*67b0*/  ISETP.GE.U32.AND P5, PT, R29, R18, PT ;  /* 0x000000121d00720c */ /* 0x000fe20003fa6070 */
[----:B------:R-:W-:-:S02]  /*67c0*/  @!P4 VIADD R4, R4, 0x1 ;  /* 0x000000010404c836 */ /* 0x000fc40000000000 */
[----:B------:R-:W-:Y:S01]  /*67d0*/  IMAD R29, R13, R28, R33 ;  /* 0x0000001c0d1d7224 */ /* 0x000fe200078e0221 */
[----:B------:R-:W-:-:S04]  /*67e0*/  LOP3.LUT R28, R19, R12, RZ, 0x3c, !PT ;  /* 0x0000000c131c7212 */ /* 0x000fc800078e3cff */
[----:B------:R-:W-:Y:S02]  /*67f0*/  ISETP.GT.U32.AND P3, PT, R18, R29, PT ;  /* 0x0000001d1200720c */ /* 0x000fe40003f64070 */
[-C--:B------:R-:W-:Y:S02]  /*6800*/  @!P6 IADD3 R23, PT, PT, R23, -R13.reuse, RZ ;  /* 0x8000000d1717e210 */ /* 0x080fe40007ffe0ff */
[----:B------:R-:W-:Y:S01]  /*6810*/  @!P2 IADD3 R31, PT, PT, R31, -R13, RZ ;  /* 0x8000000d1f1fa210 */ /* 0x000fe20007ffe0ff */
[----:B------:R-:W-:Y:S01]  /*6820*/  @P5 VIADD R4, R4, 0x1 ;  /* 0x0000000104045836 */ /* 0x000fe20000000000 */
[-C--:B------:R-:W-:Y:S02]  /*6830*/  ISETP.GE.U32.AND P4, PT, R23, R18.reuse, PT ;  /* 0x000000121700720c */ /* 0x080fe40003f86070 */
[----:B------:R-:W-:Y:S02]  /*6840*/  ISETP.GE.U32.AND P5, PT, R31, R18, PT ;  /* 0x000000121f00720c */ /* 0x000fe40003fa6070 */
[----:B------:R-:W-:-:S02]  /*6850*/  LOP3.LUT R23, R27, R12, RZ, 0x3c, !PT ;  /* 0x0000000c1b177212 */ /* 0x000fc400078e3cff */
[----:B------:R-:W-:Y:S01]  /*6860*/  @!P6 IADD3 R24, PT, PT, R24, 0x1, RZ ;  /* 0x000000011818e810 */ /* 0x000fe20007ffe0ff */
[----:B------:R-:W-:Y:S01]  /*6870*/  @!P3 IMAD.IADD R29, R29, 0x1, -R13 ;  /* 0x000000011d1db824 */ /* 0x000fe200078e0a0d */
[----:B------:R-:W-:Y:S01]  /*6880*/  ISETP.GE.AND P6, PT, R23, RZ, PT ;  /* 0x000000ff1700720c */ /* 0x000fe20003fc6270 */
[----:B------:R-:W-:Y:S01]  /*6890*/  @!P3 VIADD R22, R22, 0x1 ;  /* 0x000000011616b836 */ /* 0x000fe20000000000 */
[----:B------:R-:W-:Y:S02]  /*68a0*/  @!P2 IADD3 R26, PT, PT, R26, 0x1, RZ ;  /* 0x000000011a1aa810 */ /* 0x000fe40007ffe0ff */
[----:B------:R-:W-:Y:S01]  /*68b0*/  LOP3.LUT R23, R25, R12, RZ, 0x3c, !PT ;  /* 0x0000000c19177212 */ /* 0x000fe200078e3cff */
[----:B------:R-:W-:Y:S01]  /*68c0*/  @P4 VIADD R24, R24, 0x1 ;  /* 0x0000000118184836 */ /* 0x000fe20000000000 */
[----:B------:R-:W-:Y:S02]  /*68d0*/  ISETP.GE.U32.AND P2, PT, R29, R18, PT ;  /* 0x000000121d00720c */ /* 0x000fe40003f46070 */
[----:B------:R-:W-:-:S02]  /*68e0*/  @P5 IADD3 R26, PT, PT, R26, 0x1, RZ ;  /* 0x000000011a1a5810 */ /* 0x000fc40007ffe0ff */
[----:B------:R-:W-:Y:S02]  /*68f0*/  ISETP.GE.AND P4, PT, R23, RZ, PT ;  /* 0x000000ff1700720c */ /* 0x000fe40003f86270 */
[----:B------:R-:W-:Y:S01]  /*6900*/  ISETP.GE.AND P5, PT, R28, RZ, PT ;  /* 0x000000ff1c00720c */ /* 0x000fe20003fa6270 */
[----:B------:R-:W-:Y:S01]  /*6910*/  @!P6 IMAD.MOV R4, RZ, RZ, -R4 ;  /* 0x000000ffff04e224 */ /* 0x000fe200078e0a04 */
[----:B------:R-:W-:-:S04]  /*6920*/  LOP3.LUT R23, R17, R12, RZ, 0x3c, !PT ;  /* 0x0000000c11177212 */ /* 0x000fc800078e3cff */
[----:B------:R-:W-:Y:S02]  /*6930*/  ISETP.GE.AND P3, PT, R23, RZ, PT ;  /* 0x000000ff1700720c */ /* 0x000fe40003f66270 */
[----:B------:R-:W-:Y:S02]  /*6940*/  @P2 IADD3 R22, PT, PT, R22, 0x1, RZ ;  /* 0x0000000116162810 */ /* 0x000fe40007ffe0ff */
[C---:B------:R-:W-:Y:S02]  /*6950*/  SEL R4, R11.reuse, R4, !P1 ;  /* 0x000000040b047207 */ /* 0x040fe40004800000 */
[----:B------:R-:W-:Y:S01]  /*6960*/  @!P4 IADD3 R24, PT, PT, -R24, RZ, RZ ;  /* 0x000000ff1818c210 */ /* 0x000fe20007ffe1ff */
[----:B------:R-:W-:Y:S02]  /*6970*/  @!P5 IMAD.MOV R26, RZ, RZ, -R26 ;  /* 0x000000ffff1ad224 */ /* 0x000fe400078e0a1a */
[----:B------:R-:W-:Y:S01]  /*6980*/  IMAD.MOV R23, RZ, RZ, -R4 ;  /* 0x000000ffff177224 */ /* 0x000fe200078e0a04 */
[C---:B------:R-:W-:Y:S01]  /*6990*/  SEL R24, R11.reuse, R24, !P1 ;  /* 0x000000180b187207 */ /* 0x040fe20004800000 */
[----:B------:R-:W-:Y:S01]  /*69a0*/  IMAD.IADD R4, R4, 0x1, R9 ;  /* 0x0000000104047824 */ /* 0x000fe200078e0209 */
[----:B------:R-:W-:Y:S01]  /*69b0*/  SEL R26, R11, R26, !P1 ;  /* 0x0000001a0b1a7207 */ /* 0x000fe20004800000 */
[----:B------:R-:W-:Y:S01]  /*69c0*/  IMAD R27, R12, R23, R27 ;  /* 0x000000170c1b7224 */ /* 0x000fe200078e021b */
[----:B------:R-:W-:-:S02]  /*69d0*/  @!P3 IADD3 R22, PT, PT, -R22, RZ, RZ ;  /* 0x000000ff1616b210 */ /* 0x000fc40007ffe1ff */
[C---:B------:R-:W-:Y:S01]  /*69e0*/  IADD3 R28, PT, PT, -R24.reuse, RZ, RZ ;  /* 0x000000ff181c7210 */ /* 0x040fe20007ffe1ff */
        /* <DEDUP_REMOVED lines=12> */
[----:B------:R-:W-:Y:S01]  /*6ab0*/  IMAD.IADD R4, R22, 0x1, R9 ;  /* 0x0000000116047824 */ /* 0x000fe200078e0209 */
[----:B------:R-:W-:Y:S01]  /*6ac0*/  IADD3 R17, PT, PT, R17, R8, RZ ;  /* 0x0000000811117210 */ /* 0x000fe20007ffe0ff */
[----:B------:R-:W-:-:S04]  /*6ad0*/  IMAD.WIDE R22, R23, 0x4, R2 ;  /* 0x0000000417167825 */ /* 0x000fc800078e0202 */
[-C--:B------:R-:W-:Y:S02]  /*6ae0*/  IMAD R25, R24, R7.reuse, R25 ;  /* 0x0000000718197224 */ /* 0x080fe400078e0219 */
[----:B------:R-:W-:Y:S01]  /*6af0*/  IMAD R19, R26, R7, R19 ;  /* 0x000000071a137224 */ /* 0x000fe200078e0213 */
        /* <DEDUP_REMOVED lines=12> */
.L_x_226:
[----:B------:R-:W-:Y:S05]  /*6bc0*/  BSYNC.RECONVERGENT B2 ;  /* 0x0000000000027941 */ /* 0x000fea0003800200 */
.L_x_225:
        /* <DEDUP_REMOVED lines=13> */
[----:B------:R-:W-:-:S05]  /*6ca0*/  IADD3 R15, PT, PT, -R4, RZ, RZ ;  /* 0x000000ff040f7210 */ /* 0x000fca0007ffe1ff */
[----:B------:R-:W-:Y:S02]  /*6cb0*/  IMAD R15, R13, R15, R10 ;  /* 0x0000000f0d0f7224 */ /* 0x000fe400078e020a */
[----:B------:R-:W-:-:S03]  /*6cc0*/  IMAD.HI.U32 R6, R20, R17, RZ ;  /* 0x0000001114067227 */ /* 0x000fc600078e00ff */
[----:B------:R-:W-:Y:S01]  /*6cd0*/  ISETP.GT.U32.AND P6, PT, R18, R15, PT ;  /* 0x0000000f1200720c */ /* 0x000fe20003fc4070 */
[----:B------:R-:W-:-:S04]  /*6ce0*/  IMAD.MOV R10, RZ, RZ, -R6 ;  /* 0x000000ffff0a7224 */ /* 0x000fc800078e0a06 */
[----:B------:R-:W-:Y:S01]  /*6cf0*/  IMAD R17, R13, R10, R17 ;  /* 0x0000000a0d117224 */ /* 0x000fe200078e0211 */
[----:B------:R-:W-:-:S04]  /*6d00*/  LOP3.LUT R10, R25, R12, RZ, 0x3c, !PT ;  /* 0x0000000c190a7212 */ /* 0x000fc800078e3cff */
[----:B------:R-:W-:Y:S02]  /*6d10*/  ISETP.GT.U32.AND P4, PT, R18, R17, PT ;  /* 0x000000111200720c */ /* 0x000fe40003f84070 */
[----:B------:R-:W-:Y:S02]  /*6d20*/  ISETP.GE.AND P2, PT, R10, RZ, PT ;  /* 0x000000ff0a00720c */ /* 0x000fe40003f46270 */
[----:B------:R-:W-:Y:S02]  /*6d30*/  @!P6 IADD3 R15, PT, PT, R15, -R13, RZ ;  /* 0x8000000d0f0fe210 */ /* 0x000fe40007ffe0ff */
[----:B------:R-:W-:Y:S02]  /*6d40*/  @!P6 IADD3 R4, PT, PT, R4, 0x1, RZ ;  /* 0x000000010404e810 */ /* 0x000fe40007ffe0ff */
[----:B------:R-:W-:Y:S02]  /*6d50*/  ISETP.GE.U32.AND P5, PT, R15, R18, PT ;  /* 0x000000120f00720c */ /* 0x000fe40003fa6070 */
[----:B------:R-:W-:-:S03]  /*6d60*/  LOP3.LUT R10, R19, R12, RZ, 0x3c, !PT ;  /* 0x0000000c130a7212 */ /* 0x000fc600078e3cff */
[----:B------:R-:W-:Y:S01]  /*6d70*/  @!P4 IMAD.IADD R17, R17, 0x1, -R13 ;  /* 0x000000011111c824 */ /* 0x000fe200078e0a0d */
[----:B------:R-:W-:-:S04]  /*6d80*/  @!P4 IADD3 R6, PT, PT, R6, 0x1, RZ ;  /* 0x000000010606c810 */ /* 0x000fc80007ffe0ff */
[----:B------:R-:W-:-:S03]  /*6d90*/  ISETP.GE.U32.AND P3, PT, R17, R18, PT ;  /* 0x000000121100720c */ /* 0x000fc60003f66070 */
[----:B------:R-:W-:Y:S01]  /*6da0*/  @P5 VIADD R4, R4, 0x1 ;  /* 0x0000000104045836 */ /* 0x000fe20000000000 */
[----:B------:R-:W-:-:S04]  /*6db0*/  ISETP.GE.AND P5, PT, R10, RZ, PT ;  /* 0x000000ff0a00720c */ /* 0x000fc80003fa6270 */
[----:B------:R-:W-:-:S04]  /*6dc0*/  @!P2 IADD3 R4, PT, PT, -R4, RZ, RZ ;  /* 0x000000ff0404a210 */ /* 0x000fc80007ffe1ff */
[----:B------:R-:W-:Y:S01]  /*6dd0*/  SEL R4, R11, R4, !P1 ;  /* 0x000000040b047207 */ /* 0x000fe20004800000 */
[----:B------:R-:W-:-:S03]  /*6de0*/  @P3 VIADD R6, R6, 0x1 ;  /* 0x0000000106063836 */ /* 0x000fc60000000000 */
[C---:B------:R-:W-:Y:S01]  /*6df0*/  IADD3 R15, PT, PT, -R4.reuse, RZ, RZ ;  /* 0x000000ff040f7210 */ /* 0x040fe20007ffe1ff */
[----:B------:R-:W-:Y:S01]  /*6e00*/  @!P5 IMAD.MOV R6, RZ, RZ, -R6 ;  /* 0x000000ffff06d224 */ /* 0x000fe200078e0a06 */
[----:B------:R-:W-:-:S03]  /*6e10*/  IADD3 R4, PT, PT, R4, R9, RZ ;  /* 0x0000000904047210 */ /* 0x000fc60007ffe0ff */
[----:B------:R-:W-:Y:S01]  /*6e20*/  IMAD R15, R12, R15, R25 ;  /* 0x0000000f0c0f7224 */ /* 0x000fe200078e0219 */
[----:B------:R-:W-:-:S03]  /*6e30*/  SEL R6, R11, R6, !P1 ;  /* 0x000000060b067207 */ /* 0x000fc60004800000 */
[----:B------:R-:W-:Y:S02]  /*6e40*/  IMAD.IADD R15, R15, 0x1, R8 ;  /* 0x000000010f0f7824 */ /* 0x000fe400078e0208 */
[----:B------:R-:W-:Y:S01]  /*6e50*/  IMAD.MOV R17, RZ, RZ, -R6 ;  /* 0x000000ffff117224 */ /* 0x000fe200078e0a06 */
[----:B------:R-:W-:Y:S01]  /*6e60*/  IADD3 R6, PT, PT, R6, R9, RZ ;  /* 0x0000000906067210 */ /* 0x000fe20007ffe0ff */
[----:B------:R-:W-:Y:S02]  /*6e70*/  IMAD R15, R4, R7, R15 ;  /* 0x00000007040f7224 */ /* 0x000fe400078e020f */
[----:B------:R-:W-:-:S04]  /*6e80*/  IMAD R17, R12, R17, R19 ;  /* 0x000000110c117224 */ /* 0x000fc800078e0213 */
        /* <DEDUP_REMOVED lines=9> */
.L_x_228:
[----:B------:R-:W-:Y:S05]  /*6f20*/  BSYNC.RECONVERGENT B2 ;  /* 0x0000000000027941 */ /* 0x000fea0003800200 */
.L_x_227:
        /* <DEDUP_REMOVED lines=23> */
.L_x_220:
[----:B------:R-:W-:Y:S05]  /*70a0*/  BSYNC.RECONVERGENT B1 ;  /* 0x0000000000017941 */ /* 0x000fea0003800200 */
.L_x_218:
        /* <DEDUP_REMOVED lines=26> */
[----:B0-----:R-:W-:Y:S02]  /*7250*/  SEL R0, R0, RZ, !P0 ;  /* 0x000000ff00007207 */ /* 0x001fe40004000000 */
[----:B------:R-:W-:Y:S02]  /*7260*/  ISETP.NE.AND P0, PT, R14, RZ, PT ;  /* 0x000000ff0e00720c */ /* 0x000fe40003f05270 */
        /* <DEDUP_REMOVED lines=14> */
.L_x_216:
[----:B------:R-:W-:Y:S05]  /*7350*/  BSYNC.RECONVERGENT B0 ;  /* 0x0000000000007941 */ /* 0x000fea0003800200 */
.L_x_201:
[----:B------:R-:W-:Y:S05]  /*7360*/  @P0 EXIT ;  /* 0x000000000000094d */ /* 0x000fea0003800000 */
[----:B------:R-:W3:Y:S01]  /*7370*/  LDC.64 R2, c[0x0][0x3a0] ;  /* 0x0000e800ff027b82 */ /* 0x000ee20000000a00 */
[----:B------:R-:W0:Y:S02]  /*7380*/  LDCU UR4, c[0x0][0x3b0] ;  /* 0x00007600ff0477ac */ /* 0x000e240008000800 */
[----:B012---:R-:W-:-:S05]  /*7390*/  IADD3 R7, PT, PT, R7, UR4, RZ ;  /* 0x0000000407077c10 */ /* 0x007fca000fffe0ff */
[----:B---3--:R-:W-:Y:S01]  /*73a0*/  STG.E desc[UR6][R2.64], R7 ;  /* 0x0000000702007986 */ /* 0x008fe2000c101906 */
[----:B------:R-:W-:Y:S05]  /*73b0*/  EXIT ;  /* 0x000000000000794d */ /* 0x000fea0003800000 */
.L_x_229:
        /* <DEDUP_REMOVED lines=12> */
.L_x_236:


//--------------------- .text._ZN3cub18CUB_300001_SM_10006detail11EmptyKernelIvEEvv --------------------------
	.section	.text._ZN3cub18CUB_300001_SM_10006detail11EmptyKernelIvEEvv,"ax",@progbits
	.align	128
        .global         _ZN3cub18CUB_300001_SM_10006detail11EmptyKernelIvEEvv
        .type           _ZN3cub18CUB_300001_SM_10006detail11EmptyKernelIvEEvv,@function
        .size           _ZN3cub18CUB_300001_SM_10006detail11EmptyKernelIvEEvv,(.L_x_237 - _ZN3cub18CUB_300001_SM_10006detail11EmptyKernelIvEEvv)
        .other          _ZN3cub18CUB_300001_SM_10006detail11EmptyKernelIvEEvv,@"STO_CUDA_ENTRY STV_DEFAULT"
_ZN3cub18CUB_300001_SM_10006detail11EmptyKernelIvEEvv:
.text._ZN3cub18CUB_300001_SM_10006detail11EmptyKernelIvEEvv:
[----:B------:R-:W-:Y:S01]  /*0000*/  LDC R1, c[0x0][0x37c] ;  /* 0x0000df00ff017b82 */ /* 0x000fe20000000800 */
[----:B------:R-:W-:Y:S05]  /*0010*/  EXIT ;  /* 0x000000000000794d */ /* 0x000fea0003800000 */
.L_x_230:
        /* <DEDUP_REMOVED lines=14> */
.L_x_237:


//--------------------- .nv.shared._ZN3cub18CUB_300001_SM_10006detail6reduce28DeviceReduceSingleTileKernelINS2_10policy_hubIiyN4cuda3std3__44plusIiEEE10Policy1000EPiSC_iS9_iiNS7_10__identityEEEvT0_T1_T2_T3_T4_T6_ --------------------------
	.section	.nv.shared._ZN3cub18CUB_300001_SM_10006detail6reduce28DeviceReduceSingleTileKernelINS2_10policy_hubIiyN4cuda3std3__44plusIiEEE10Policy1000EPiSC_iS9_iiNS7_10__identityEEEvT0_T1_T2_T3_T4_T6_,"aw",@nobits
	.sectionflags	@""
	.align	4
.nv.shared._ZN3cub18CUB_300001_SM_10006detail6reduce28DeviceReduceSingleTileKernelINS2_10policy_hubIiyN4cuda3std3__44plusIiEEE10Policy1000EPiSC_iS9_iiNS7_10__identityEEEvT0_T1_T2_T3_T4_T6_:
	.zero		1068


//--------------------- .nv.shared.reserved.0     --------------------------
	.section	.nv.shared.reserved.0,"aw",@nobits
	.weak		__nv_reservedSMEM_offset_0_alias
	.size		__nv_reservedSMEM_offset_0_alias, 0, 64
	.other		__nv_reservedSMEM_offset_0_alias,@"STO_CUDA_RESERVED_SHARED STV_DEFAULT"
__nv_reservedSMEM_offset_0_alias:
	.zero		0
	.zero		64


//--------------------- .nv.global                --------------------------
	.section	.nv.global,"aw",@nobits
.nv.global:
	.type		_ZN34_INTERNAL_b3de86a9_4_k_cu_ff76e7496thrust24THRUST_300001_SM_1000_NS3seqE,@object
	.size		_ZN34_INTERNAL_b3de86a9_4_k_cu_ff76e7496thrust24THRUST_300001_SM_1000_NS3seqE,(_ZN34_INTERNAL_b3de86a9_4_k_cu_ff76e7494cuda3std3__48in_placeE - _ZN34_INTERNAL_b3de86a9_4_k_cu_ff76e7496thrust24THRUST_300001_SM_1000_NS3seqE)
_ZN34_INTERNAL_b3de86a9_4_k_cu_ff76e7496thrust24THRUST_300001_SM_1000_NS3seqE:
	.zero		1
	.type		_ZN34_INTERNAL_b3de86a9_4_k_cu_ff76e7494cuda3std3__48in_placeE,@object
	.size		_ZN34_INTERNAL_b3de86a9_4_k_cu_ff76e7494cuda3std3__48in_placeE,(_ZN34_INTERNAL_b3de86a9_4_k_cu_ff76e7494cuda3std6ranges3__45__cpo4sizeE - _ZN34_INTERNAL_b3de86a9_4_k_cu_ff76e7494cuda3std3__48in_placeE)
_ZN34_INTERNAL_b3de86a9_4_k_cu_ff76e7494cuda3std3__48in_placeE:
	.zero		1
	.type		_ZN34_INTERNAL_b3de86a9_4_k_cu_ff76e7494cuda3std6ranges3__45__cpo4sizeE,@object
	.size		_ZN34_INTERNAL_b3de86a9_4_k_cu_ff76e7494cuda3std6ranges3__45__cpo4sizeE,(_ZN34_INTERNAL_b3de86a9_4_k_cu_ff76e7496thrust24THRUST_300001_SM_1000_NS12placeholders2_3E - _ZN34_INTERNAL_b3de86a9_4_k_cu_ff76e7494cuda3std6ranges3__45__cpo4sizeE)
_ZN34_INTERNAL_b3de86a9_4_k_cu_ff76e7494cuda3std6ranges3__45__cpo4sizeE:
	.zero		1
	.type		_ZN34_INTERNAL_b3de86a9_4_k_cu_ff76e7496thrust24THRUST_300001_SM_1000_NS12placeholders2_3E,@object
	.size		_ZN34_INTERNAL_b3de86a9_4_k_cu_ff76e7496thrust24THRUST_300001_SM_1000_NS12placeholders2_3E,(_ZN34_INTERNAL_b3de86a9_4_k_cu_ff76e7494cuda3std3__45__cpo6cbeginE - _ZN34_INTERNAL_b3de86a9_4_k_cu_ff76e7496thrust24THRUST_300001_SM_1000_NS12placeholders2_3E)
_ZN34_INTERNAL_b3de86a9_4_k_cu_ff76e7496thrust24THRUST_300001_SM_1000_NS12placeholders2_3E:
	.zero		1
	.type		_ZN34_INTERNAL_b3de86a9_4_k_cu_ff76e7494cuda3std3__45__cpo6cbeginE,@object
	.size		_ZN34_INTERNAL_b3de86a9_4_k_cu_ff76e7494cuda3std3__45__cpo6cbeginE,(_ZN34_INTERNAL_b3de86a9_4_k_cu_ff76e7494cuda3std6ranges3__45__cpo6cbeginE - _ZN34_INTERNAL_b3de86a9_4_k_cu_ff76e7494cuda3std3__45__cpo6cbeginE)
_ZN34_INTERNAL_b3de86a9_4_k_cu_ff76e7494cuda3std3__45__cpo6cbeginE:
	.zero		1
	.type		_ZN34_INTERNAL_b3de86a9_4_k_cu_ff76e7494cuda3std6ranges3__45__cpo6cbeginE,@object
	.size		_ZN34_INTERNAL_b3de86a9_4_k_cu_ff76e7494cuda3std6ranges3__45__cpo6cbeginE,(_ZN34_INTERNAL_b3de86a9_4_k_cu_ff76e7496thrust24THRUST_300001_SM_1000_NS12placeholders2_7E - _ZN34_INTERNAL_b3de86a9_4_k_cu_ff76e7494cuda3std6ranges3__45__cpo6cbeginE)
_ZN34_INTERNAL_b3de86a9_4_k_cu_ff76e7494cuda3std6ranges3__45__cpo6cbeginE:
	.zero		1
	.type		_ZN34_INTERNAL_b3de86a9_4_k_cu_ff76e7496thrust24THRUST_300001_SM_1000_NS12placeholders2_7E,@object
	.size		_ZN34_INTERNAL_b3de86a9_4_k_cu_ff76e7496thrust24THRUST_300001_SM_1000_NS12placeholders2_7E,(_ZN34_INTERNAL_b3de86a9_4_k_cu_ff76e7494cuda3std3__45__cpo7crbeginE - _ZN34_INTERNAL_b3de86a9_4_k_cu_ff76e7496thrust24THRUST_300001_SM_1000_NS12placeholders2_7E)
_ZN34_INTERNAL_b3de86a9_4_k_cu_ff76e7496thrust24THRUST_300001_SM_1000_NS12placeholders2_7E:
	.zero		1
	.type		_ZN34_INTERNAL_b3de86a9_4_k_cu_ff76e7494cuda3std3__45__cpo7crbeginE,@object
	.size		_ZN34_INTERNAL_b3de86a9_4_k_cu_ff76e7494cuda3std3__45__cpo7crbeginE,(_ZN34_INTERNAL_b3de86a9_4_k_cu_ff76e7494cuda3std6ranges3__45__cpo4nextE - _ZN34_INTERNAL_b3de86a9_4_k_cu_ff76e7494cuda3std3__45__cpo7crbeginE)
_ZN34_INTERNAL_b3de86a9_4_k_cu_ff76e7494cuda3std3__45__cpo7crbeginE:
	.zero		1
	.type		_ZN34_INTERNAL_b3de86a9_4_k_cu_ff76e7494cuda3std6ranges3__45__cpo4nextE,@object
	.size		_ZN34_INTERNAL_b3de86a9_4_k_cu_ff76e7494cuda3std6ranges3__45__cpo4nextE,(_ZN34_INTERNAL_b3de86a9_4_k_cu_ff76e7494cuda3std6ranges3__45__cpo4swapE - _ZN34_INTERNAL_b3de86a9_4_k_cu_ff76e7494cuda3std6ranges3__45__cpo4nextE)
_ZN34_INTERNAL_b3de86a9_4_k_cu_ff76e7494cuda3std6ranges3__45__cpo4nextE:
	.zero		1
	.type		_ZN34_INTERNAL_b3de86a9_4_k_cu_ff76e7494cuda3std6ranges3__45__cpo4swapE,@object
	.size		_ZN34_INTERNAL_b3de86a9_4_k_cu_ff76e7494cuda3std6ranges3__45__cpo4swapE,(_ZN34_INTERNAL_b3de86a9_4_k_cu_ff76e7496thrust24THRUST_300001_SM_1000_NS8cuda_cub10par_nosyncE - _ZN34_INTERNAL_b3de86a9_4_k_cu_ff76e7494cuda3std6ranges3__45__cpo4swapE)
_ZN34_INTERNAL_b3de86a9_4_k_cu_ff76e7494cuda3std6ranges3__45__cpo4swapE:
	.zero		1
	.type		_ZN34_INTERNAL_b3de86a9_4_k_cu_ff76e7496thrust24THRUST_300001_SM_1000_NS8cuda_cub10par_nosyncE,@object
	.size		_ZN34_INTERNAL_b3de86a9_4_k_cu_ff76e7496thrust24THRUST_300001_SM_1000_NS8cuda_cub10par_nosyncE,(_ZN34_INTERNAL_b3de86a9_4_k_cu_ff76e7496thrust24THRUST_300001_SM_1000_NS12placeholders2_9E - _ZN34_INTERNAL_b3de86a9_4_k_cu_ff76e7496thrust24THRUST_300001_SM_1000_NS8cuda_cub10par_nosyncE)
_ZN34_INTERNAL_b3de86a9_4_k_cu_ff76e7496thrust24THRUST_300001_SM_1000_NS8cuda_cub10par_nosyncE:
	.zero		1
	.type		_ZN34_INTERNAL_b3de86a9_4_k_cu_ff76e7496thrust24THRUST_300001_SM_1000_NS12placeholders2_9E,@object
	.size		_ZN34_INTERNAL_b3de86a9_4_k_cu_ff76e7496thrust24THRUST_300001_SM_1000_NS12placeholders2_9E,(_ZN34_INTERNAL_b3de86a9_4_k_cu_ff76e7494cuda3std3__436_GLOBAL__N__b3de86a9_4_k_cu_ff76e7496ignoreE - _ZN34_INTERNAL_b3de86a9_4_k_cu_ff76e7496thrust24THRUST_300001_SM_1000_NS12placeholders2_9E)
_ZN34_INTERNAL_b3de86a9_4_k_cu_ff76e7496thrust24THRUST_300001_SM_1000_NS12placeholders2_9E:
	.zero		1
	.type		_ZN34_INTERNAL_b3de86a9_4_k_cu_ff76e7494cuda3std3__436_GLOBAL__N__b3de86a9_4_k_cu_ff76e7496ignoreE,@object
	.size		_ZN34_INTERNAL_b3de86a9_4_k_cu_ff76e7494cuda3std3__436_GLOBAL__N__b3de86a9_4_k_cu_ff76e7496ignoreE,(_ZN34_INTERNAL_b3de86a9_4_k_cu_ff76e7494cuda3std6ranges3__45__cpo4dataE - _ZN34_INTERNAL_b3de86a9_4_k_cu_ff76e7494cuda3std3__436_GLOBAL__N__b3de86a9_4_k_cu_ff76e7496ignoreE)
_ZN34_INTERNAL_b3de86a9_4_k_cu_ff76e7494cuda3std3__436_GLOBAL__N__b3de86a9_4_k_cu_ff76e7496ignoreE:
	.zero		1
	.type		_ZN34_INTERNAL_b3de86a9_4_k_cu_ff76e7494cuda3std6ranges3__45__cpo4dataE,@object
	.size		_ZN34_INTERNAL_b3de86a9_4_k_cu_ff76e7494cuda3std6ranges3__45__cpo4dataE,(_ZN34_INTERNAL_b3de86a9_4_k_cu_ff76e7496thrust24THRUST_300001_SM_1000_NS12placeholders2_1E - _ZN34_INTERNAL_b3de86a9_4_k_cu_ff76e7494cuda3std6ranges3__45__cpo4dataE)
_ZN34_INTERNAL_b3de86a9_4_k_cu_ff76e7494cuda3std6ranges3__45__cpo4dataE:
	.zero		1
	.type		_ZN34_INTERNAL_b3de86a9_4_k_cu_ff76e7496thrust24THRUST_300001_SM_1000_NS12placeholders2_1E,@object
	.size		_ZN34_INTERNAL_b3de86a9_4_k_cu_ff76e7496thrust24THRUST_300001_SM_1000_NS12placeholders2_1E,(_ZN34_INTERNAL_b3de86a9_4_k_cu_ff76e7494cuda3std3__45__cpo5beginE - _ZN34_INTERNAL_b3de86a9_4_k_cu_ff76e7496thrust24THRUST_300001_SM_1000_NS12placeholders2_1E)
_ZN34_INTERNAL_b3de86a9_4_k_cu_ff76e7496thrust24THRUST_300001_SM_1000_NS12placeholders2_1E:
	.zero		1
	.type		_ZN34_INTERNAL_b3de86a9_4_k_cu_ff76e7494cuda3std3__45__cpo5beginE,@object
	.size		_ZN34_INTERNAL_b3de86a9_4_k_cu_ff76e7494cuda3std3__45__cpo5beginE,(_ZN34_INTERNAL_b3de86a9_4_k_cu_ff76e7494cuda3std6ranges3__45__cpo5beginE - _ZN34_INTERNAL_b3de86a9_4_k_cu_ff76e7494cuda3std3__45__cpo5beginE)
_ZN34_INTERNAL_b3de86a9_4_k_cu_ff76e7494cuda3std3__45__cpo5beginE:
	.zero		1
	.type		_ZN34_INTERNAL_b3de86a9_4_k_cu_ff76e7494cuda3std6ranges3__45__cpo5beginE,@object
	.size		_ZN34_INTERNAL_b3de86a9_4_k_cu_ff76e7494cuda3std6ranges3__45__cpo5beginE,(_ZN34_INTERNAL_b3de86a9_4_k_cu_ff76e7496thrust24THRUST_300001_SM_1000_NS12placeholders2_5E - _ZN34_INTERNAL_b3de86a9_4_k_cu_ff76e7494cuda3std6ranges3__45__cpo5beginE)
_ZN34_INTERNAL_b3de86a9_4_k_cu_ff76e7494cuda3std6ranges3__45__cpo5beginE:
	.zero		1
	.type		_ZN34_INTERNAL_b3de86a9_4_k_cu_ff76e7496thrust24THRUST_300001_SM_1000_NS12placeholders2_5E,@object
	.size		_ZN34_INTERNAL_b3de86a9_4_k_cu_ff76e7496thrust24THRUST_300001_SM_1000_NS12placeholders2_5E,(_ZN34_INTERNAL_b3de86a9_4_k_cu_ff76e7494cuda3std3__45__cpo6rbeginE - _ZN34_INTERNAL_b3de86a9_4_k_cu_ff76e7496thrust24THRUST_300001_SM_1000_NS12placeholders2_5E)
_ZN34_INTERNAL_b3de86a9_4_k_cu_ff76e7496thrust24THRUST_300001_SM_1000_NS12placeholders2_5E:
	.zero		1
	.type		_ZN34_INTERNAL_b3de86a9_4_k_cu_ff76e7494cuda3std3__45__cpo6rbeginE,@object
	.size		_ZN34_INTERNAL_b3de86a9_4_k_cu_ff76e7494cuda3std3__45__cpo6rbeginE,(_ZN34_INTERNAL_b3de86a9_4_k_cu_ff76e7494cuda3std6ranges3__45__cpo7advanceE - _ZN34_INTERNAL_b3de86a9_4_k_cu_ff76e7494cuda3std3__45__cpo6rbeginE)
_ZN34_INTERNAL_b3de86a9_4_k_cu_ff76e7494cuda3std3__45__cpo6rbeginE:
	.zero		1
	.type		_ZN34_INTERNAL_b3de86a9_4_k_cu_ff76e7494cuda3std6ranges3__45__cpo7advanceE,@object
	.size		_ZN34_INTERNAL_b3de86a9_4_k_cu_ff76e7494cuda3std6ranges3__45__cpo7advanceE,(_ZN34_INTERNAL_b3de86a9_4_k_cu_ff76e7494cuda3std3__47nulloptE - _ZN34_INTERNAL_b3de86a9_4_k_cu_ff76e7494cuda3std6ranges3__45__cpo7advanceE)
_ZN34_INTERNAL_b3de86a9_4_k_cu_ff76e7494cuda3std6ranges3__45__cpo7advanceE:
	.zero		1
	.type		_ZN34_INTERNAL_b3de86a9_4_k_cu_ff76e7494cuda3std3__47nulloptE,@object
	.size		_ZN34_INTERNAL_b3de86a9_4_k_cu_ff76e7494cuda3std3__47nulloptE,(_ZN34_INTERNAL_b3de86a9_4_k_cu_ff76e7494cuda3std6ranges3__45__cpo8distanceE - _ZN34_INTERNAL_b3de86a9_4_k_cu_ff76e7494cuda3std3__47nulloptE)
_ZN34_INTERNAL_b3de86a9_4_k_cu_ff76e7494cuda3std3__47nulloptE:
	.zero		1
	.type		_ZN34_INTERNAL_b3de86a9_4_k_cu_ff76e7494cuda3std6ranges3__45__cpo8distanceE,@object
	.size		_ZN34_INTERNAL_b3de86a9_4_k_cu_ff76e7494cuda3std6ranges3__45__cpo8distanceE,(_ZN34_INTERNAL_b3de86a9_4_k_cu_ff76e7496thrust24THRUST_300001_SM_1000_NS12placeholders3_10E - _ZN34_INTERNAL_b3de86a9_4_k_cu_ff76e7494cuda3std6ranges3__45__cpo8distanceE)
_ZN34_INTERNAL_b3de86a9_4_k_cu_ff76e7494cuda3std6ranges3__45__cpo8distanceE:
	.zero		1
	.type		_ZN34_INTERNAL_b3de86a9_4_k_cu_ff76e7496thrust24THRUST_300001_SM_1000_NS12placeholders3_10E,@object
	.size		_ZN34_INTERNAL_b3de86a9_4_k_cu_ff76e7496thrust24THRUST_300001_SM_1000_NS12placeholders3_10E,(_ZN34_INTERNAL_b3de86a9_4_k_cu_ff76e7494cuda3std3__419piecewise_constructE - _ZN34_INTERNAL_b3de86a9_4_k_cu_ff76e7496thrust24THRUST_300001_SM_1000_NS12placeholders3_10E)
_ZN34_INTERNAL_b3de86a9_4_k_cu_ff76e7496thrust24THRUST_300001_SM_1000_NS12placeholders3_10E:
	.zero		1
	.type		_ZN34_INTERNAL_b3de86a9_4_k_cu_ff76e7494cuda3std3__419piecewise_constructE,@object
	.size		_ZN34_INTERNAL_b3de86a9_4_k_cu_ff76e7494cuda3std3__419piecewise_constructE,(_ZN34_INTERNAL_b3de86a9_4_k_cu_ff76e7494cuda3std6ranges3__45__cpo5cdataE - _ZN34_INTERNAL_b3de86a9_4_k_cu_ff76e7494cuda3std3__419piecewise_constructE)
_ZN34_INTERNAL_b3de86a9_4_k_cu_ff76e7494cuda3std3__419piecewise_constructE:
	.zero		1
	.type		_ZN34_INTERNAL_b3de86a9_4_k_cu_ff76e7494cuda3std6ranges3__45__cpo5cdataE,@object
	.size		_ZN34_INTERNAL_b3de86a9_4_k_cu_ff76e7494cuda3std6ranges3__45__cpo5cdataE,(_ZN34_INTERNAL_b3de86a9_4_k_cu_ff76e7496thrust24THRUST_300001_SM_1000_NS12placeholders2_2E - _ZN34_INTERNAL_b3de86a9_4_k_cu_ff76e7494cuda3std6ranges3__45__cpo5cdataE)
_ZN34_INTERNAL_b3de86a9_4_k_cu_ff76e7494cuda3std6ranges3__45__cpo5cdataE:
	.zero		1
	.type		_ZN34_INTERNAL_b3de86a9_4_k_cu_ff76e7496thrust24THRUST_300001_SM_1000_NS12placeholders2_2E,@object
	.size		_ZN34_INTERNAL_b3de86a9_4_k_cu_ff76e7496thrust24THRUST_300001_SM_1000_NS12placeholders2_2E,(_ZN34_INTERNAL_b3de86a9_4_k_cu_ff76e7494cuda3std3__45__cpo3endE - _ZN34_INTERNAL_b3de86a9_4_k_cu_ff76e7496thrust24THRUST_300001_SM_1000_NS12placeholders2_2E)
_ZN34_INTERNAL_b3de86a9_4_k_cu_ff76e7496thrust24THRUST_300001_SM_1000_NS12placeholders2_2E:
	.zero		1
	.type		_ZN34_INTERNAL_b3de86a9_4_k_cu_ff76e7494cuda3std3__45__cpo3endE,@object
	.size		_ZN34_INTERNAL_b3de86a9_4_k_cu_ff76e7494cuda3std3__45__cpo3endE,(_ZN34_INTERNAL_b3de86a9_4_k_cu_ff76e7494cuda3std6ranges3__45__cpo3endE - _ZN34_INTERNAL_b3de86a9_4_k_cu_ff76e7494cuda3std3__45__cpo3endE)
_ZN34_INTERNAL_b3de86a9_4_k_cu_ff76e7494cuda3std3__45__cpo3endE:
	.zero		1
	.type		_ZN34_INTERNAL_b3de86a9_4_k_cu_ff76e7494cuda3std6ranges3__45__cpo3endE,@object
	.size		_ZN34_INTERNAL_b3de86a9_4_k_cu_ff76e7494cuda3std6ranges3__45__cpo3endE,(_ZN34_INTERNAL_b3de86a9_4_k_cu_ff76e7496thrust24THRUST_300001_SM_1000_NS12placeholders2_6E - _ZN34_INTERNAL_b3de86a9_4_k_cu_ff76e7494cuda3std6ranges3__45__cpo3endE)
_ZN34_INTERNAL_b3de86a9_4_k_cu_ff76e7494cuda3std6ranges3__45__cpo3endE:
	.zero		1
	.type		_ZN34_INTERNAL_b3de86a9_4_k_cu_ff76e7496thrust24THRUST_300001_SM_1000_NS12placeholders2_6E,@object
	.size		_ZN34_INTERNAL_b3de86a9_4_k_cu_ff76e7496thrust24THRUST_300001_SM_1000_NS12placeholders2_6E,(_ZN34_INTERNAL_b3de86a9_4_k_cu_ff76e7494cuda3std3__45__cpo4rendE - _ZN34_INTERNAL_b3de86a9_4_k_cu_ff76e7496thrust24THRUST_300001_SM_1000_NS12placeholders2_6E)
_ZN34_INTERNAL_b3de86a9_4_k_cu_ff76e7496thrust24THRUST_300001_SM_1000_NS12placeholders2_6E:
	.zero		1
	.type		_ZN34_INTERNAL_b3de86a9_4_k_cu_ff76e7494cuda3std3__45__cpo4rendE,@object
	.size		_ZN34_INTERNAL_b3de86a9_4_k_cu_ff76e7494cuda3std3__45__cpo4rendE,(_ZN34_INTERNAL_b3de86a9_4_k_cu_ff76e7494cuda3std6ranges3__45__cpo9iter_swapE - _ZN34_INTERNAL_b3de86a9_4_k_cu_ff76e7494cuda3std3__45__cpo4rendE)
_ZN34_INTERNAL_b3de86a9_4_k_cu_ff76e7494cuda3std3__45__cpo4rendE:
	.zero		1
	.type		_ZN34_INTERNAL_b3de86a9_4_k_cu_ff76e7494cuda3std6ranges3__45__cpo9iter_swapE,@object
	.size		_ZN34_INTERNAL_b3de86a9_4_k_cu_ff76e7494cuda3std6ranges3__45__cpo9iter_swapE,(_ZN34_INTERNAL_b3de86a9_4_k_cu_ff76e7494cuda3std3__48unexpectE - _ZN34_INTERNAL_b3de86a9_4_k_cu_ff76e7494cuda3std6ranges3__45__cpo9iter_swapE)
_ZN34_INTERNAL_b3de86a9_4_k_cu_ff76e7494cuda3std6ranges3__45__cpo9iter_swapE:
	.zero		1
	.type		_ZN34_INTERNAL_b3de86a9_4_k_cu_ff76e7494cuda3std3__48unexpectE,@object
	.size		_ZN34_INTERNAL_b3de86a9_4_k_cu_ff76e7494cuda3std3__48unexpectE,(_ZN34_INTERNAL_b3de86a9_4_k_cu_ff76e7496thrust24THRUST_300001_SM_1000_NS8cuda_cub3parE - _ZN34_INTERNAL_b3de86a9_4_k_cu_ff76e7494cuda3std3__48unexpectE)
_ZN34_INTERNAL_b3de86a9_4_k_cu_ff76e7494cuda3std3__48unexpectE:
	.zero		1
	.type		_ZN34_INTERNAL_b3de86a9_4_k_cu_ff76e7496thrust24THRUST_300001_SM_1000_NS8cuda_cub3parE,@object
	.size		_ZN34_INTERNAL_b3de86a9_4_k_cu_ff76e7496thrust24THRUST_300001_SM_1000_NS8cuda_cub3parE,(_ZN34_INTERNAL_b3de86a9_4_k_cu_ff76e7496thrust24THRUST_300001_SM_1000_NS12placeholders2_4E - _ZN34_INTERNAL_b3de86a9_4_k_cu_ff76e7496thrust24THRUST_300001_SM_1000_NS8cuda_cub3parE)
_ZN34_INTERNAL_b3de86a9_4_k_cu_ff76e7496thrust24THRUST_300001_SM_1000_NS8cuda_cub3parE:
	.zero		1
	.type		_ZN34_INTERNAL_b3de86a9_4_k_cu_ff76e7496thrust24THRUST_300001_SM_1000_NS12placeholders2_4E,@object
	.size		_ZN34_INTERNAL_b3de86a9_4_k_cu_ff76e7496thrust24THRUST_300001_SM_1000_NS12placeholders2_4E,(_ZN34_INTERNAL_b3de86a9_4_k_cu_ff76e7494cuda3std3__45__cpo4cendE - _ZN34_INTERNAL_b3de86a9_4_k_cu_ff76e7496thrust24THRUST_300001_SM_1000_NS12placeholders2_4E)
_ZN34_INTERNAL_b3de86a9_4_k_cu_ff76e7496thrust24THRUST_300001_SM_1000_NS12placeholders2_4E:
	.zero		1
	.type		_ZN34_INTERNAL_b3de86a9_4_k_cu_ff76e7494cuda3std3__45__cpo4cendE,@object
	.size		_ZN34_INTERNAL_b3de86a9_4_k_cu_ff76e7494cuda3std3__45__cpo4cendE,(_ZN34_INTERNAL_b3de86a9_4_k_cu_ff76e7494cuda3std6ranges3__45__cpo4cendE - _ZN34_INTERNAL_b3de86a9_4_k_cu_ff76e7494cuda3std3__45__cpo4cendE)
_ZN34_INTERNAL_b3de86a9_4_k_cu_ff76e7494cuda3std3__45__cpo4cendE:
	.zero		1
	.type		_ZN34_INTERNAL_b3de86a9_4_k_cu_ff76e7494cuda3std6ranges3__45__cpo4cendE,@object
	.size		_ZN34_INTERNAL_b3de86a9_4_k_cu_ff76e7494cuda3std6ranges3__45__cpo4cendE,(_ZN34_INTERNAL_b3de86a9_4_k_cu_ff76e7494cuda3std3__420unreachable_sentinelE - _ZN34_INTERNAL_b3de86a9_4_k_cu_ff76e7494cuda3std6ranges3__45__cpo4cendE)
_ZN34_INTERNAL_b3de86a9_4_k_cu_ff76e7494cuda3std6ranges3__45__cpo4cendE:
	.zero		1
	.type		_ZN34_INTERNAL_b3de86a9_4_k_cu_ff76e7494cuda3std3__420unreachable_sentinelE,@object
	.size		_ZN34_INTERNAL_b3de86a9_4_k_cu_ff76e7494cuda3std3__420unreachable_sentinelE,(_ZN34_INTERNAL_b3de86a9_4_k_cu_ff76e7494cuda3std6ranges3__45__cpo5ssizeE - _ZN34_INTERNAL_b3de86a9_4_k_cu_ff76e7494cuda3std3__420unreachable_sentinelE)
_ZN34_INTERNAL_b3de86a9_4_k_cu_ff76e7494cuda3std3__420unreachable_sentinelE:
	.zero		1
	.type		_ZN34_INTERNAL_b3de86a9_4_k_cu_ff76e7494cuda3std6ranges3__45__cpo5ssizeE,@object
	.size		_ZN34_INTERNAL_b3de86a9_4_k_cu_ff76e7494cuda3std6ranges3__45__cpo5ssizeE,(_ZN34_INTERNAL_b3de86a9_4_k_cu_ff76e7496thrust24THRUST_300001_SM_1000_NS12placeholders2_8E - _ZN34_INTERNAL_b3de86a9_4_k_cu_ff76e7494cuda3std6ranges3__45__cpo5ssizeE)
_ZN34_INTERNAL_b3de86a9_4_k_cu_ff76e7494cuda3std6ranges3__45__cpo5ssizeE:
	.zero		1
	.type		_ZN34_INTERNAL_b3de86a9_4_k_cu_ff76e7496thrust24THRUST_300001_SM_1000_NS12placeholders2_8E,@object
	.size		_ZN34_INTERNAL_b3de86a9_4_k_cu_ff76e7496thrust24THRUST_300001_SM_1000_NS12placeholders2_8E,(_ZN34_INTERNAL_b3de86a9_4_k_cu_ff76e7494cuda3std3__45__cpo5crendE - _ZN34_INTERNAL_b3de86a9_4_k_cu_ff76e7496thrust24THRUST_300001_SM_1000_NS12placeholders2_8E)
_ZN34_INTERNAL_b3de86a9_4_k_cu_ff76e7496thrust24THRUST_300001_SM_1000_NS12placeholders2_8E:
	.zero		1
	.type		_ZN34_INTERNAL_b3de86a9_4_k_cu_ff76e7494cuda3std3__45__cpo5crendE,@object
	.size		_ZN34_INTERNAL_b3de86a9_4_k_cu_ff76e7494cuda3std3__45__cpo5crendE,(_ZN34_INTERNAL_b3de86a9_4_k_cu_ff76e7494cuda3std6ranges3__45__cpo4prevE - _ZN34_INTERNAL_b3de86a9_4_k_cu_ff76e7494cuda3std3__45__cpo5crendE)
_ZN34_INTERNAL_b3de86a9_4_k_cu_ff76e7494cuda3std3__45__cpo5crendE:
	.zero		1
	.type		_ZN34_INTERNAL_b3de86a9_4_k_cu_ff76e7494cuda3std6ranges3__45__cpo4prevE,@object
	.size		_ZN34_INTERNAL_b3de86a9_4_k_cu_ff76e7494cuda3std6ranges3__45__cpo4prevE,(_ZN34_INTERNAL_b3de86a9_4_k_cu_ff76e7494cuda3std6ranges3__45__cpo9iter_moveE - _ZN34_INTERNAL_b3de86a9_4_k_cu_ff76e7494cuda3std6ranges3__45__cpo4prevE)
_ZN34_INTERNAL_b3de86a9_4_k_cu_ff76e7494cuda3std6ranges3__45__cpo4prevE:
	.zero		1
	.type		_ZN34_INTERNAL_b3de86a9_4_k_cu_ff76e7494cuda3std6ranges3__45__cpo9iter_moveE,@object
	.size		_ZN34_INTERNAL_b3de86a9_4_k_cu_ff76e7494cuda3std6ranges3__45__cpo9iter_moveE,(_ZN34_INTERNAL_b3de86a9_4_k_cu_ff76e7496thrust24THRUST_300001_SM_1000_NS6system6detail10sequential3seqE - _ZN34_INTERNAL_b3de86a9_4_k_cu_ff76e7494cuda3std6ranges3__45__cpo9iter_moveE)
_ZN34_INTERNAL_b3de86a9_4_k_cu_ff76e7494cuda3std6ranges3__45__cpo9iter_moveE:
	.zero		1
	.type		_ZN34_INTERNAL_b3de86a9_4_k_cu_ff76e7496thrust24THRUST_300001_SM_1000_NS6system6detail10sequential3seqE,@object
	.size		_ZN34_INTERNAL_b3de86a9_4_k_cu_ff76e7496thrust24THRUST_300001_SM_1000_NS6system6detail10sequential3seqE,(.L_31 - _ZN34_INTERNAL_b3de86a9_4_k_cu_ff76e7496thrust24THRUST_300001_SM_1000_NS6system6detail10sequential3seqE)
_ZN34_INTERNAL_b3de86a9_4_k_cu_ff76e7496thrust24THRUST_300001_SM_1000_NS6system6detail10sequential3seqE:
	.zero		1
.L_31:


//--------------------- .nv.shared._ZN3cub18CUB_300001_SM_10006detail6reduce18DeviceReduceKernelINS2_10policy_hubIiyN4cuda3std3__44plusIiEEE10Policy1000EN6thrust24THRUST_300001_SM_1000_NS20permutation_iteratorINSD_10device_ptrIKiEENSD_18transform_iteratorI16SubarrayIndexMapNSD_17counting_iteratorIiNSD_11use_defaultESL_SL_EESL_SL_EEEEyS9_iNS7_10__identityEEEvT0_PT3_T1_NS0_13GridEvenShareIST_EET2_T4_ --------------------------
	.section	.nv.shared._ZN3cub18CUB_300001_SM_10006detail6reduce18DeviceReduceKernelINS2_10policy_hubIiyN4cuda3std3__44plusIiEEE10Policy1000EN6thrust24THRUST_300001_SM_1000_NS20permutation_iteratorINSD_10device_ptrIKiEENSD_18transform_iteratorI16SubarrayIndexMapNSD_17counting_iteratorIiNSD_11use_defaultESL_SL_EESL_SL_EEEEyS9_iNS7_10__identityEEEvT0_PT3_T1_NS0_13GridEvenShareIST_EET2_T4_,"aw",@nobits
	.sectionflags	@""
	.align	4
.nv.shared._ZN3cub18CUB_300001_SM_10006detail6reduce18DeviceReduceKernelINS2_10policy_hubIiyN4cuda3std3__44plusIiEEE10Policy1000EN6thrust24THRUST_300001_SM_1000_NS20permutation_iteratorINSD_10device_ptrIKiEENSD_18transform_iteratorI16SubarrayIndexMapNSD_17counting_iteratorIiNSD_11use_defaultESL_SL_EESL_SL_EEEEyS9_iNS7_10__identityEEEvT0_PT3_T1_NS0_13GridEvenShareIST_EET2_T4_:
	.zero		1068


//--------------------- .nv.shared._ZN3cub18CUB_300001_SM_10006detail6reduce28DeviceReduceSingleTileKernelINS2_10policy_hubIiyN4cuda3std3__44plusIiEEE10Policy1000EN6thrust24THRUST_300001_SM_1000_NS20permutation_iteratorINSD_10device_ptrIKiEENSD_18transform_iteratorI16SubarrayIndexMapNSD_17counting_iteratorIiNSD_11use_defaultESL_SL_EESL_SL_EEEEPiyS9_iiNS7_10__identityEEEvT0_T1_T2_T3_T4_T6_ --------------------------
	.section	.nv.shared._ZN3cub18CUB_300001_SM_10006detail6reduce28DeviceReduceSingleTileKernelINS2_10policy_hubIiyN4cuda3std3__44plusIiEEE10Policy1000EN6thrust24THRUST_300001_SM_1000_NS20permutation_iteratorINSD_10device_ptrIKiEENSD_18transform_iteratorI16SubarrayIndexMapNSD_17counting_iteratorIiNSD_11use_defaultESL_SL_EESL_SL_EEEEPiyS9_iiNS7_10__identityEEEvT0_T1_T2_T3_T4_T6_,"aw",@nobits
	.sectionflags	@""
	.align	4
.nv.shared._ZN3cub18CUB_300001_SM_10006detail6reduce28DeviceReduceSingleTileKernelINS2_10policy_hubIiyN4cuda3std3__44plusIiEEE10Policy1000EN6thrust24THRUST_300001_SM_1000_NS20permutation_iteratorINSD_10device_ptrIKiEENSD_18transform_iteratorI16SubarrayIndexMapNSD_17counting_iteratorIiNSD_11use_defaultESL_SL_EESL_SL_EEEEPiyS9_iiNS7_10__identityEEEvT0_T1_T2_T3_T4_T6_:
	.zero		1068


//--------------------- .nv.shared._ZN3cub18CUB_300001_SM_10006detail6reduce28DeviceReduceSingleTileKernelINS2_10policy_hubIijN4cuda3std3__44plusIiEEE10Policy1000EPiSC_iS9_iiNS7_10__identityEEEvT0_T1_T2_T3_T4_T6_ --------------------------
	.section	.nv.shared._ZN3cub18CUB_300001_SM_10006detail6reduce28DeviceReduceSingleTileKernelINS2_10policy_hubIijN4cuda3std3__44plusIiEEE10Policy1000EPiSC_iS9_iiNS7_10__identityEEEvT0_T1_T2_T3_T4_T6_,"aw",@nobits
	.sectionflags	@""
	.align	4
.nv.shared._ZN3cub18CUB_300001_SM_10006detail6reduce28DeviceReduceSingleTileKernelINS2_10policy_hubIijN4cuda3std3__44plusIiEEE10Policy1000EPiSC_iS9_iiNS7_10__identityEEEvT0_T1_T2_T3_T4_T6_:
	.zero		1068


//--------------------- .nv.shared._ZN3cub18CUB_300001_SM_10006detail6reduce18DeviceReduceKernelINS2_10policy_hubIijN4cuda3std3__44plusIiEEE10Policy1000EN6thrust24THRUST_300001_SM_1000_NS20permutation_iteratorINSD_10device_ptrIKiEENSD_18transform_iteratorI16SubarrayIndexMapNSD_17counting_iteratorIiNSD_11use_defaultESL_SL_EESL_SL_EEEEjS9_iNS7_10__identityEEEvT0_PT3_T1_NS0_13GridEvenShareIST_EET2_T4_ --------------------------
	.section	.nv.shared._ZN3cub18CUB_300001_SM_10006detail6reduce18DeviceReduceKernelINS2_10policy_hubIijN4cuda3std3__44plusIiEEE10Policy1000EN6thrust24THRUST_300001_SM_1000_NS20permutation_iteratorINSD_10device_ptrIKiEENSD_18transform_iteratorI16SubarrayIndexMapNSD_17counting_iteratorIiNSD_11use_defaultESL_SL_EESL_SL_EEEEjS9_iNS7_10__identityEEEvT0_PT3_T1_NS0_13GridEvenShareIST_EET2_T4_,"aw",@nobits
	.sectionflags	@""
	.align	4
.nv.shared._ZN3cub18CUB_300001_SM_10006detail6reduce18DeviceReduceKernelINS2_10policy_hubIijN4cuda3std3__44plusIiEEE10Policy1000EN6thrust24THRUST_300001_SM_1000_NS20permutation_iteratorINSD_10device_ptrIKiEENSD_18transform_iteratorI16SubarrayIndexMapNSD_17counting_iteratorIiNSD_11use_defaultESL_SL_EESL_SL_EEEEjS9_iNS7_10__identityEEEvT0_PT3_T1_NS0_13GridEvenShareIST_EET2_T4_:
	.zero		1068


//--------------------- .nv.shared._ZN3cub18CUB_300001_SM_10006detail6reduce28DeviceReduceSingleTileKernelINS2_10policy_hubIijN4cuda3std3__44plusIiEEE10Policy1000EN6thrust24THRUST_300001_SM_1000_NS20permutation_iteratorINSD_10device_ptrIKiEENSD_18transform_iteratorI16SubarrayIndexMapNSD_17counting_iteratorIiNSD_11use_defaultESL_SL_EESL_SL_EEEEPijS9_iiNS7_10__identityEEEvT0_T1_T2_T3_T4_T6_ --------------------------
	.section	.nv.shared._ZN3cub18CUB_300001_SM_10006detail6reduce28DeviceReduceSingleTileKernelINS2_10policy_hubIijN4cuda3std3__44plusIiEEE10Policy1000EN6thrust24THRUST_300001_SM_1000_NS20permutation_iteratorINSD_10device_ptrIKiEENSD_18transform_iteratorI16SubarrayIndexMapNSD_17counting_iteratorIiNSD_11use_defaultESL_SL_EESL_SL_EEEEPijS9_iiNS7_10__identityEEEvT0_T1_T2_T3_T4_T6_,"aw",@nobits
	.sectionflags	@""
	.align	4
.nv.shared._ZN3cub18CUB_300001_SM_10006detail6reduce28DeviceReduceSingleTileKernelINS2_10policy_hubIijN4cuda3std3__44plusIiEEE10Policy1000EN6thrust24THRUST_300001_SM_1000_NS20permutation_iteratorINSD_10device_ptrIKiEENSD_18transform_iteratorI16SubarrayIndexMapNSD_17counting_iteratorIiNSD_11use_defaultESL_SL_EESL_SL_EEEEPijS9_iiNS7_10__identityEEEvT0_T1_T2_T3_T4_T6_:
	.zero		1068


//--------------------- .nv.constant0._ZN3cub18CUB_300001_SM_10006detail6reduce28DeviceReduceSingleTileKernelINS2_10policy_hubIiyN4cuda3std3__44plusIiEEE10Policy1000EPiSC_iS9_iiNS7_10__identityEEEvT0_T1_T2_T3_T4_T6_ --------------------------
	.section	.nv.constant0._ZN3cub18CUB_300001_SM_10006detail6reduce28DeviceReduceSingleTileKernelINS2_10policy_hubIiyN4cuda3std3__44plusIiEEE10Policy1000EPiSC_iS9_iiNS7_10__identityEEEvT0_T1_T2_T3_T4_T6_,"a",@progbits
	.sectionflags	@""
	.align	4
.nv.constant0._ZN3cub18CUB_300001_SM_10006detail6reduce28DeviceReduceSingleTileKernelINS2_10policy_hubIiyN4cuda3std3__44plusIiEEE10Policy1000EPiSC_iS9_iiNS7_10__identityEEEvT0_T1_T2_T3_T4_T6_:
	.zero		925


//--------------------- .nv.constant0._ZN3cub18CUB_300001_SM_10006detail6reduce18DeviceReduceKernelINS2_10policy_hubIiyN4cuda3std3__44plusIiEEE10Policy1000EN6thrust24THRUST_300001_SM_1000_NS20permutation_iteratorINSD_10device_ptrIKiEENSD_18transform_iteratorI16SubarrayIndexMapNSD_17counting_iteratorIiNSD_11use_defaultESL_SL_EESL_SL_EEEEyS9_iNS7_10__identityEEEvT0_PT3_T1_NS0_13GridEvenShareIST_EET2_T4_ --------------------------
	.section	.nv.constant0._ZN3cub18CUB_300001_SM_10006detail6reduce18DeviceReduceKernelINS2_10policy_hubIiyN4cuda3std3__44plusIiEEE10Policy1000EN6thrust24THRUST_300001_SM_1000_NS20permutation_iteratorINSD_10device_ptrIKiEENSD_18transform_iteratorI16SubarrayIndexMapNSD_17counting_iteratorIiNSD_11use_defaultESL_SL_EESL_SL_EEEEyS9_iNS7_10__identityEEEvT0_PT3_T1_NS0_13GridEvenShareIST_EET2_T4_,"a",@progbits
	.sectionflags	@""
	.align	4
.nv.constant0._ZN3cub18CUB_300001_SM_10006detail6reduce18DeviceReduceKernelINS2_10policy_hubIiyN4cuda3std3__44plusIiEEE10Policy1000EN6thrust24THRUST_300001_SM_1000_NS20permutation_iteratorINSD_10device_ptrIKiEENSD_18transform_iteratorI16SubarrayIndexMapNSD_17counting_iteratorIiNSD_11use_defaultESL_SL_EESL_SL_EEEEyS9_iNS7_10__identityEEEvT0_PT3_T1_NS0_13GridEvenShareIST_EET2_T4_:
	.zero		1018


//--------------------- .nv.constant0._ZN3cub18CUB_300001_SM_10006detail6reduce28DeviceReduceSingleTileKernelINS2_10policy_hubIiyN4cuda3std3__44plusIiEEE10Policy1000EN6thrust24THRUST_300001_SM_1000_NS20permutation_iteratorINSD_10device_ptrIKiEENSD_18transform_iteratorI16SubarrayIndexMapNSD_17counting_iteratorIiNSD_11use_defaultESL_SL_EESL_SL_EEEEPiyS9_iiNS7_10__identityEEEvT0_T1_T2_T3_T4_T6_ --------------------------
	.section	.nv.constant0._ZN3cub18CUB_300001_SM_10006detail6reduce28DeviceReduceSingleTileKernelINS2_10policy_hubIiyN4cuda3std3__44plusIiEEE10Policy1000EN6thrust24THRUST_300001_SM_1000_NS20permutation_iteratorINSD_10device_ptrIKiEENSD_18transform_iteratorI16SubarrayIndexMapNSD_17counting_iteratorIiNSD_11use_defaultESL_SL_EESL_SL_EEEEPiyS9_iiNS7_10__identityEEEvT0_T1_T2_T3_T4_T6_,"a",@progbits
	.sectionflags	@""
	.align	4
.nv.constant0._ZN3cub18CUB_300001_SM_10006detail6reduce28DeviceReduceSingleTileKernelINS2_10policy_hubIiyN4cuda3std3__44plusIiEEE10Policy1000EN6thrust24THRUST_300001_SM_1000_NS20permutation_iteratorINSD_10device_ptrIKiEENSD_18transform_iteratorI16SubarrayIndexMapNSD_17counting_iteratorIiNSD_11use_defaultESL_SL_EESL_SL_EEEEPiyS9_iiNS7_10__identityEEEvT0_T1_T2_T3_T4_T6_:
	.zero		953


//--------------------- .nv.constant0._ZN3cub18CUB_300001_SM_10006detail6reduce28DeviceReduceSingleTileKernelINS2_10policy_hubIijN4cuda3std3__44plusIiEEE10Policy1000EPiSC_iS9_iiNS7_10__identityEEEvT0_T1_T2_T3_T4_T6_ --------------------------
	.section	.nv.constant0._ZN3cub18CUB_300001_SM_10006detail6reduce28DeviceReduceSingleTileKernelINS2_10policy_hubIijN4cuda3std3__44plusIiEEE10Policy1000EPiSC_iS9_iiNS7_10__identityEEEvT0_T1_T2_T3_T4_T6_,"a",@progbits
	.sectionflags	@""
	.align	4
.nv.constant0._ZN3cub18CUB_300001_SM_10006detail6reduce28DeviceReduceSingleTileKernelINS2_10policy_hubIijN4cuda3std3__44plusIiEEE10Policy1000EPiSC_iS9_iiNS7_10__identityEEEvT0_T1_T2_T3_T4_T6_:
	.zero		925


//--------------------- .nv.constant0._ZN3cub18CUB_300001_SM_10006detail6reduce18DeviceReduceKernelINS2_10policy_hubIijN4cuda3std3__44plusIiEEE10Policy1000EN6thrust24THRUST_300001_SM_1000_NS20permutation_iteratorINSD_10device_ptrIKiEENSD_18transform_iteratorI16SubarrayIndexMapNSD_17counting_iteratorIiNSD_11use_defaultESL_SL_EESL_SL_EEEEjS9_iNS7_10__identityEEEvT0_PT3_T1_NS0_13GridEvenShareIST_EET2_T4_ --------------------------
	.section	.nv.constant0._ZN3cub18CUB_300001_SM_10006detail6reduce18DeviceReduceKernelINS2_10policy_hubIijN4cuda3std3__44plusIiEEE10Policy1000EN6thrust24THRUST_300001_SM_1000_NS20permutation_iteratorINSD_10device_ptrIKiEENSD_18transform_iteratorI16SubarrayIndexMapNSD_17counting_iteratorIiNSD_11use_defaultESL_SL_EESL_SL_EEEEjS9_iNS7_10__identityEEEvT0_PT3_T1_NS0_13GridEvenShareIST_EET2_T4_,"a",@progbits
	.sectionflags	@""
	.align	4
.nv.constant0._ZN3cub18CUB_300001_SM_10006detail6reduce18DeviceReduceKernelINS2_10policy_hubIijN4cuda3std3__44plusIiEEE10Policy1000EN6thrust24THRUST_300001_SM_1000_NS20permutation_iteratorINSD_10device_ptrIKiEENSD_18transform_iteratorI16SubarrayIndexMapNSD_17counting_iteratorIiNSD_11use_defaultESL_SL_EESL_SL_EEEEjS9_iNS7_10__identityEEEvT0_PT3_T1_NS0_13GridEvenShareIST_EET2_T4_:
	.zero		982


//--------------------- .nv.constant0._ZN3cub18CUB_300001_SM_10006detail6reduce28DeviceReduceSingleTileKernelINS2_10policy_hubIijN4cuda3std3__44plusIiEEE10Policy1000EN6thrust24THRUST_300001_SM_1000_NS20permutation_iteratorINSD_10device_ptrIKiEENSD_18transform_iteratorI16SubarrayIndexMapNSD_17counting_iteratorIiNSD_11use_defaultESL_SL_EESL_SL_EEEEPijS9_iiNS7_10__identityEEEvT0_T1_T2_T3_T4_T6_ --------------------------
	.section	.nv.constant0._ZN3cub18CUB_300001_SM_10006detail6reduce28DeviceReduceSingleTileKernelINS2_10policy_hubIijN4cuda3std3__44plusIiEEE10Policy1000EN6thrust24THRUST_300001_SM_1000_NS20permutation_iteratorINSD_10device_ptrIKiEENSD_18transform_iteratorI16SubarrayIndexMapNSD_17counting_iteratorIiNSD_11use_defaultESL_SL_EESL_SL_EEEEPijS9_iiNS7_10__identityEEEvT0_T1_T2_T3_T4_T6_,"a",@progbits
	.sectionflags	@""
	.align	4
.nv.constant0._ZN3cub18CUB_300001_SM_10006detail6reduce28DeviceReduceSingleTileKernelINS2_10policy_hubIijN4cuda3std3__44plusIiEEE10Policy1000EN6thrust24THRUST_300001_SM_1000_NS20permutation_iteratorINSD_10device_ptrIKiEENSD_18transform_iteratorI16SubarrayIndexMapNSD_17counting_iteratorIiNSD_11use_defaultESL_SL_EESL_SL_EEEEPijS9_iiNS7_10__identityEEEvT0_T1_T2_T3_T4_T6_:
	.zero		949


//--------------------- .nv.constant0._ZN3cub18CUB_300001_SM_10006detail11EmptyKernelIvEEvv --------------------------
	.section	.nv.constant0._ZN3cub18CUB_300001_SM_10006detail11EmptyKernelIvEEvv,"a",@progbits
	.sectionflags	@""
	.align	4
.nv.constant0._ZN3cub18CUB_300001_SM_10006detail11EmptyKernelIvEEvv:
	.zero		896


//--------------------- SYMBOLS --------------------------

	.type		.nv.reservedSmem.offset0,@object
	.size		.nv.reservedSmem.offset0,0x4
	.type		.nv.reservedSmem.cap,@object
	.size		.nv.reservedSmem.cap,0x4
